def matmul_kernel(
    a_ptr,
    b_ptr,
    c_ptr,
    M,
    N,
    K,
    stride_am,
    stride_ak,
    stride_bk,
    stride_bn,
    stride_cm,
    stride_cn,
    BLOCK_M: tl.constexpr,
    BLOCK_N: tl.constexpr,
    BLOCK_K: tl.constexpr,
    GROUP_M: tl.constexpr,
):
    pid = tl.program_id(axis=0)
    num_pid_m = tl.cdiv(M, BLOCK_M)
    num_pid_n = tl.cdiv(N, BLOCK_N)
    num_pid_in_group = GROUP_M * num_pid_n
    group_id = pid // num_pid_in_group
    first_pid_m = group_id * GROUP_M
    group_size_m = min(num_pid_m - first_pid_m, GROUP_M)
    pid_m = first_pid_m + ((pid % num_pid_in_group) % group_size_m)
    pid_n = (pid % num_pid_in_group) // group_size_m

    offs_am = (pid_m * BLOCK_M + tl.arange(0, BLOCK_M)) % M
    offs_bn = (pid_n * BLOCK_N + tl.arange(0, BLOCK_N)) % N
    offs_k = tl.arange(0, BLOCK_K)
    a_ptrs = a_ptr + offs_am[:, None] * stride_am + offs_k[None, :] * stride_ak
    b_ptrs = b_ptr + offs_k[:, None] * stride_bk + offs_bn[None, :] * stride_bn

    acc = tl.zeros((BLOCK_M, BLOCK_N), dtype=tl.float32)
    for kk in range(0, tl.cdiv(K, BLOCK_K)):
        a = tl.load(a_ptrs, mask=offs_k[None, :] < K - kk * BLOCK_K, other=0.0)
        b = tl.load(b_ptrs, mask=offs_k[:, None] < K - kk * BLOCK_K, other=0.0)
        acc = tl.dot(a, b, acc)
        a_ptrs += BLOCK_K * stride_ak
        b_ptrs += BLOCK_K * stride_bk

    c = acc.to(c_ptr.dtype.element_ty)
    offs_cm = pid_m * BLOCK_M + tl.arange(0, BLOCK_M)
    offs_cn = pid_n * BLOCK_N + tl.arange(0, BLOCK_N)
    c_ptrs = c_ptr + offs_cm[:, None] * stride_cm + offs_cn[None, :] * stride_cn
    mask = (offs_cm[:, None] < M) & (offs_cn[None, :] < N)
    tl.store(c_ptrs, c, mask=mask)

# config = {"BLOCK_K": 128, "BLOCK_M": 64, "BLOCK_N": 128, "GROUP_M": 8, "arch": "sm_100", "dtype": "fp8e4m3", "num_ctas": 1, "num_stages": 3, "num_warps": 1}
# arch = sm_100


// ===== COMPILED SASS (sm_100a) =====

	.target	sm_100a

	.elftype	@"ET_EXEC"


//--------------------- .note.nv.tkinfo           --------------------------
	.section	.note.nv.tkinfo,"",@"SHT_NOTE"
	.sectionflags	@"SHF_NOTE_NV_TKINFO"
	.tkinfo
        /*0018*/ 	.word	0x00000081
        /*0030*/ 	.string	""
        /*0030*/ 	.string	"ptxas-blackwell"
        /*0030*/ 	.string	"Cuda compilation tools, release 12.9, V12.9.86"
        /*0030*/ 	.string	"Build cuda_12.9.r12.9/compiler.36037853_0"
        /*0030*/ 	.string	"-v  -suppress-debug-info  -lineinfo  -arch sm_100a "



//--------------------- .note.nv.cuver            --------------------------
	.section	.note.nv.cuver,"",@"SHT_NOTE"
	.sectionflags	@"SHF_NOTE_NV_CUVER"
        /*0018*/ 	.short	0x0001
        /*001a*/ 	.short	0x0064
        /*001c*/ 	.short	0x0001
        /*001e*/ 	.short	0x0000
        /*0020*/ 	.short	0x0001
        /*0022*/ 	.short	0x0000


//--------------------- .nv.info                  --------------------------
	.section	.nv.info,"",@"SHT_CUDA_INFO"
	.align	4


	//----- nvinfo : EIATTR_REGCOUNT
	.align		4
        /*0000*/ 	.byte	0x04, 0x2f
        /*0002*/ 	.short	(.L_1 - .L_0)
	.align		4
.L_0:
        /*0004*/ 	.word	index@(matmul_kernel)
        /*0008*/ 	.word	0x00000040


	//----- nvinfo : EIATTR_FRAME_SIZE
	.align		4
.L_1:
        /*000c*/ 	.byte	0x04, 0x11
        /*000e*/ 	.short	(.L_3 - .L_2)
	.align		4
.L_2:
        /*0010*/ 	.word	index@(matmul_kernel)
        /*0014*/ 	.word	0x000033b0


	//----- nvinfo : EIATTR_MIN_STACK_SIZE
	.align		4
.L_3:
        /*0018*/ 	.byte	0x04, 0x12
        /*001a*/ 	.short	(.L_5 - .L_4)
	.align		4
.L_4:
        /*001c*/ 	.word	index@(matmul_kernel)
        /*0020*/ 	.word	0x000033b0
.L_5:


//--------------------- .nv.info.matmul_kernel    --------------------------
	.section	.nv.info.matmul_kernel,"",@"SHT_CUDA_INFO"
	.sectionflags	@""
	.align	4


	//----- nvinfo : EIATTR_CUDA_API_VERSION
	.align		4
        /*0000*/ 	.byte	0x04, 0x37
        /*0002*/ 	.short	(.L_7 - .L_6)
.L_6:
        /*0004*/ 	.word	0x00000081


	//----- nvinfo : EIATTR_KPARAM_INFO
	.align		4
.L_7:
        /*0008*/ 	.byte	0x04, 0x17
        /*000a*/ 	.short	(.L_9 - .L_8)
.L_8:
        /*000c*/ 	.word	0x00000000
        /*0010*/ 	.short	0x000d
        /*0012*/ 	.short	0x0048
        /*0014*/ 	.byte	0x00, 0xf4, 0x21, 0x00


	//----- nvinfo : EIATTR_KPARAM_INFO
	.align		4
.L_9:
        /*0018*/ 	.byte	0x04, 0x17
        /*001a*/ 	.short	(.L_11 - .L_10)
.L_10:
        /*001c*/ 	.word	0x00000000
        /*0020*/ 	.short	0x000c
        /*0022*/ 	.short	0x0040
        /*0024*/ 	.byte	0x00, 0xf4, 0x21, 0x00


	//----- nvinfo : EIATTR_KPARAM_INFO
	.align		4
.L_11:
        /*0028*/ 	.byte	0x04, 0x17
        /*002a*/ 	.short	(.L_13 - .L_12)
.L_12:
        /*002c*/ 	.word	0x00000000
        /*0030*/ 	.short	0x000b
        /*0032*/ 	.short	0x0038
        /*0034*/ 	.byte	0x00, 0xf0, 0x11, 0x00


	//----- nvinfo : EIATTR_KPARAM_INFO
	.align		4
.L_13:
        /*0038*/ 	.byte	0x04, 0x17
        /*003a*/ 	.short	(.L_15 - .L_14)
.L_14:
        /*003c*/ 	.word	0x00000000
        /*0040*/ 	.short	0x000a
        /*0042*/ 	.short	0x0034
        /*0044*/ 	.byte	0x00, 0xf0, 0x11, 0x00


	//----- nvinfo : EIATTR_KPARAM_INFO
	.align		4
.L_15:
        /*0048*/ 	.byte	0x04, 0x17
        /*004a*/ 	.short	(.L_17 - .L_16)
.L_16:
        /*004c*/ 	.word	0x00000000
        /*0050*/ 	.short	0x0009
        /*0052*/ 	.short	0x0030
        /*0054*/ 	.byte	0x00, 0xf0, 0x11, 0x00


	//----- nvinfo : EIATTR_KPARAM_INFO
	.align		4
.L_17:
        /*0058*/ 	.byte	0x04, 0x17
        /*005a*/ 	.short	(.L_19 - .L_18)
.L_18:
        /*005c*/ 	.word	0x00000000
        /*0060*/ 	.short	0x0008
        /*0062*/ 	.short	0x002c
        /*0064*/ 	.byte	0x00, 0xf0, 0x11, 0x00


	//----- nvinfo : EIATTR_KPARAM_INFO
	.align		4
.L_19:
        /*0068*/ 	.byte	0x04, 0x17
        /*006a*/ 	.short	(.L_21 - .L_20)
.L_20:
        /*006c*/ 	.word	0x00000000
        /*0070*/ 	.short	0x0007
        /*0072*/ 	.short	0x0028
        /*0074*/ 	.byte	0x00, 0xf0, 0x11, 0x00


	//----- nvinfo : EIATTR_KPARAM_INFO
	.align		4
.L_21:
        /*0078*/ 	.byte	0x04, 0x17
        /*007a*/ 	.short	(.L_23 - .L_22)
.L_22:
        /*007c*/ 	.word	0x00000000
        /*0080*/ 	.short	0x0006
        /*0082*/ 	.short	0x0024
        /*0084*/ 	.byte	0x00, 0xf0, 0x11, 0x00


	//----- nvinfo : EIATTR_KPARAM_INFO
	.align		4
.L_23:
        /*0088*/ 	.byte	0x04, 0x17
        /*008a*/ 	.short	(.L_25 - .L_24)
.L_24:
        /*008c*/ 	.word	0x00000000
        /*0090*/ 	.short	0x0005
        /*0092*/ 	.short	0x0020
        /*0094*/ 	.byte	0x00, 0xf0, 0x11, 0x00


	//----- nvinfo : EIATTR_KPARAM_INFO
	.align		4
.L_25:
        /*0098*/ 	.byte	0x04, 0x17
        /*009a*/ 	.short	(.L_27 - .L_26)
.L_26:
        /*009c*/ 	.word	0x00000000
        /*00a0*/ 	.short	0x0004
        /*00a2*/ 	.short	0x001c
        /*00a4*/ 	.byte	0x00, 0xf0, 0x11, 0x00


	//----- nvinfo : EIATTR_KPARAM_INFO
	.align		4
.L_27:
        /*00a8*/ 	.byte	0x04, 0x17
        /*00aa*/ 	.short	(.L_29 - .L_28)
.L_28:
        /*00ac*/ 	.word	0x00000000
        /*00b0*/ 	.short	0x0003
        /*00b2*/ 	.short	0x0018
        /*00b4*/ 	.byte	0x00, 0xf0, 0x11, 0x00


	//----- nvinfo : EIATTR_KPARAM_INFO
	.align		4
.L_29:
        /*00b8*/ 	.byte	0x04, 0x17
        /*00ba*/ 	.short	(.L_31 - .L_30)
.L_30:
        /*00bc*/ 	.word	0x00000000
        /*00c0*/ 	.short	0x0002
        /*00c2*/ 	.short	0x0010
        /*00c4*/ 	.byte	0x00, 0xf4, 0x21, 0x00


	//----- nvinfo : EIATTR_KPARAM_INFO
	.align		4
.L_31:
        /*00c8*/ 	.byte	0x04, 0x17
        /*00ca*/ 	.short	(.L_33 - .L_32)
.L_32:
        /*00cc*/ 	.word	0x00000000
        /*00d0*/ 	.short	0x0001
        /*00d2*/ 	.short	0x0008
        /*00d4*/ 	.byte	0x00, 0xf4, 0x21, 0x00


	//----- nvinfo : EIATTR_KPARAM_INFO
	.align		4
.L_33:
        /*00d8*/ 	.byte	0x04, 0x17
        /*00da*/ 	.short	(.L_35 - .L_34)
.L_34:
        /*00dc*/ 	.word	0x00000000
        /*00e0*/ 	.short	0x0000
        /*00e2*/ 	.short	0x0000
        /*00e4*/ 	.byte	0x00, 0xf4, 0x21, 0x00


	//----- nvinfo : EIATTR_SPARSE_MMA_MASK
	.align		4
.L_35:
        /*00e8*/ 	.byte	0x03, 0x50
        /*00ea*/ 	.short	0x0000


	//----- nvinfo : EIATTR_MAXREG_COUNT
	.align		4
        /*00ec*/ 	.byte	0x03, 0x1b
        /*00ee*/ 	.short	0x00ff


	//----- nvinfo : EIATTR_NUM_BARRIERS
	.align		4
        /*00f0*/ 	.byte	0x02, 0x4c
        /*00f2*/ 	.byte	0x01
	.zero		1


	//----- nvinfo : EIATTR_ANNOTATIONS
	.align		4
        /*00f4*/ 	.byte	0x04, 0x55
        /*00f6*/ 	.short	(.L_37 - .L_36)


	//   ....[0]....
.L_36:
        /*00f8*/ 	.word	0x00000001
        /*00fc*/ 	.byte	0x50, 0x00, 0x00, 0x00, 0x01, 0x00, 0x00, 0x00, 0x90, 0x00, 0x00, 0x00, 0x01, 0x00, 0x00, 0x00
        /* <DEDUP_REMOVED lines=3705> */
        /*e89c*/ 	.byte	0xc0, 0xde, 0x03, 0x00


	//----- nvinfo : EIATTR_COOP_GROUP_MASK_REGIDS
	.align		4
.L_37:
        /*e8a0*/ 	.byte	0x04, 0x29
        /*e8a2*/ 	.short	(.L_39 - .L_38)


	//   ....[0]....
.L_38:
        /*e8a4*/ 	.word	0xffffffff


	//   ....[1]....
        /*e8a8*/ 	.word	0xffffffff


	//   ....[2]....
        /*e8ac*/ 	.word	0xffffffff


	//   ....[3]....
        /*e8b0*/ 	.word	0xffffffff


	//   ....[4]....
        /*e8b4*/ 	.word	0xffffffff


	//   ....[5]....
        /*e8b8*/ 	.word	0xffffffff


	//   ....[6]....
        /*e8bc*/ 	.word	0xffffffff


	//   ....[7]....
        /*e8c0*/ 	.word	0xffffffff


	//   ....[8]....
        /*e8c4*/ 	.word	0xffffffff


	//   ....[9]....
        /*e8c8*/ 	.word	0xffffffff


	//   ....[10]....
        /*e8cc*/ 	.word	0xffffffff


	//   ....[11]....
        /*e8d0*/ 	.word	0xffffffff


	//   ....[12]....
        /*e8d4*/ 	.word	0xffffffff


	//   ....[13]....
        /*e8d8*/ 	.word	0xffffffff


	//   ....[14]....
        /*e8dc*/ 	.word	0xffffffff


	//   ....[15]....
        /*e8e0*/ 	.word	0xffffffff


	//   ....[16]....
        /*e8e4*/ 	.word	0xffffffff


	//   ....[17]....
        /*e8e8*/ 	.word	0xffffffff


	//   ....[18]....
        /*e8ec*/ 	.word	0xffffffff


	//   ....[19]....
        /*e8f0*/ 	.word	0xffffffff


	//   ....[20]....
        /*e8f4*/ 	.word	0xffffffff


	//   ....[21]....
        /*e8f8*/ 	.word	0xffffffff


	//   ....[22]....
        /*e8fc*/ 	.word	0xffffffff


	//   ....[23]....
        /*e900*/ 	.word	0xffffffff


	//   ....[24]....
        /*e904*/ 	.word	0xffffffff


	//   ....[25]....
        /*e908*/ 	.word	0xffffffff


	//   ....[26]....
        /*e90c*/ 	.word	0xffffffff


	//   ....[27]....
        /*e910*/ 	.word	0xffffffff


	//   ....[28]....
        /*e914*/ 	.word	0xffffffff


	//   ....[29]....
        /*e918*/ 	.word	0xffffffff


	//   ....[30]....
        /*e91c*/ 	.word	0xffffffff


	//----- nvinfo : EIATTR_COOP_GROUP_INSTR_OFFSETS
	.align		4
.L_39:
        /*e920*/ 	.byte	0x04, 0x28
        /*e922*/ 	.short	(.L_41 - .L_40)


	//   ....[0]....
.L_40:
        /*e924*/ 	.word	0x0006d270


	//   ....[1]....
        /*e928*/ 	.word	0x0006d2b0


	//   ....[2]....
        /*e92c*/ 	.word	0x0006d330


	//   ....[3]....
        /*e930*/ 	.word	0x0006d3b0


	//   ....[4]....
        /*e934*/ 	.word	0x0006d440


	//   ....[5]....
        /*e938*/ 	.word	0x0006d490


	//   ....[6]....
        /*e93c*/ 	.word	0x0006d5b0


	//   ....[7]....
        /*e940*/ 	.word	0x0006d5d0


	//   ....[8]....
        /*e944*/ 	.word	0x0006d690


	//   ....[9]....
        /*e948*/ 	.word	0x0006d6b0


	//   ....[10]....
        /*e94c*/ 	.word	0x0006d760


	//   ....[11]....
        /*e950*/ 	.word	0x0006d790


	//   ....[12]....
        /*e954*/ 	.word	0x0006d860


	//   ....[13]....
        /*e958*/ 	.word	0x0006d8a0


	//   ....[14]....
        /*e95c*/ 	.word	0x0006d960


	//   ....[15]....
        /*e960*/ 	.word	0x0006d980


	//   ....[16]....
        /*e964*/ 	.word	0x0006da30


	//   ....[17]....
        /*e968*/ 	.word	0x0006da50


	//   ....[18]....
        /*e96c*/ 	.word	0x0006dab0


	//   ....[19]....
        /*e970*/ 	.word	0x0006dad0


	//   ....[20]....
        /*e974*/ 	.word	0x0006db60


	//   ....[21]....
        /*e978*/ 	.word	0x0006dba0


	//   ....[22]....
        /*e97c*/ 	.word	0x0006dbc0


	//   ....[23]....
        /*e980*/ 	.word	0x0006dce0


	//   ....[24]....
        /*e984*/ 	.word	0x0006ddd0


	//   ....[25]....
        /*e988*/ 	.word	0x0006de00


	//   ....[26]....
        /*e98c*/ 	.word	0x0006de30


	//   ....[27]....
        /*e990*/ 	.word	0x0006de80


	//   ....[28]....
        /*e994*/ 	.word	0x0006dea0


	//   ....[29]....
        /*e998*/ 	.word	0x0006df00


	//   ....[30]....
        /*e99c*/ 	.word	0x0006e070


	//----- nvinfo : EIATTR_VRC_CTA_INIT_COUNT
	.align		4
.L_41:
        /*e9a0*/ 	.byte	0x02, 0x4a
	.zero		1
	.zero		1


	//----- nvinfo : EIATTR_EXIT_INSTR_OFFSETS
	.align		4
        /*e9a4*/ 	.byte	0x04, 0x1c
        /*e9a6*/ 	.short	(.L_43 - .L_42)


	//   ....[0]....
.L_42:
        /*e9a8*/ 	.word	0x00076ea0


	//   ....[1]....
        /*e9ac*/ 	.word	0x00076ec0


	//----- nvinfo : EIATTR_REQNTID
	.align		4
.L_43:
        /*e9b0*/ 	.byte	0x04, 0x10
        /*e9b2*/ 	.short	(.L_45 - .L_44)
.L_44:
        /*e9b4*/ 	.word	0x00000020
        /*e9b8*/ 	.word	0x00000001
        /*e9bc*/ 	.word	0x00000001


	//----- nvinfo : EIATTR_CBANK_PARAM_SIZE
	.align		4
.L_45:
        /*e9c0*/ 	.byte	0x03, 0x19
        /*e9c2*/ 	.short	0x0050


	//----- nvinfo : EIATTR_PARAM_CBANK
	.align		4
        /*e9c4*/ 	.byte	0x04, 0x0a
        /*e9c6*/ 	.short	(.L_47 - .L_46)
	.align		4
.L_46:
        /*e9c8*/ 	.word	index@(.nv.constant0.matmul_kernel)
        /*e9cc*/ 	.short	0x0380
        /*e9ce*/ 	.short	0x0050


	//----- nvinfo : EIATTR_SW_WAR
	.align		4
.L_47:
        /*e9d0*/ 	.byte	0x04, 0x36
        /*e9d2*/ 	.short	(.L_49 - .L_48)
.L_48:
        /*e9d4*/ 	.word	0x00000008
.L_49:


//--------------------- .nv.compat                --------------------------
	.section	.nv.compat,"",@"SHT_CUDA_COMPAT_INFO"
	.align	4
        /*0000*/ 	.byte	0x02, 0x02, 0x02, 0x00, 0x02, 0x05, 0x05, 0x00, 0x02, 0x03, 0x00, 0x00, 0x02, 0x06, 0x01, 0x00


//--------------------- .nv.callgraph             --------------------------
	.section	.nv.callgraph,"",@"SHT_CUDA_CALLGRAPH"
	.align	4
	.sectionentsize	8
	.align		4
        /*0000*/ 	.word	0x00000000
	.align		4
        /*0004*/ 	.word	0xffffffff
	.align		4
        /*0008*/ 	.word	0x00000000
	.align		4
        /*000c*/ 	.word	0xfffffffe
	.align		4
        /*0010*/ 	.word	0x00000000
	.align		4
        /*0014*/ 	.word	0xfffffffd
	.align		4
        /*0018*/ 	.word	0x00000000
	.align		4
        /*001c*/ 	.word	0xfffffffc


//--------------------- .text.matmul_kernel       --------------------------
	.section	.text.matmul_kernel,"ax",@progbits
	.align	128
        .global         matmul_kernel
        .type           matmul_kernel,@function
        .size           matmul_kernel,(.L_x_3 - matmul_kernel)
        .other          matmul_kernel,@"STO_CUDA_ENTRY STV_DEFAULT"
matmul_kernel:
.text.matmul_kernel:
[----:B------:R-:W0:Y:S08]  /*0000*/  LDC R1, c[0x0][0x37c] ;  /* 0x0000df00ff017b82 */ /* 0x000e300000000800 */
[----:B------:R-:W1:Y:S01]  /*0010*/  LDC.64 R2, c[0x0][0x398] ;  /* 0x0000e600ff027b82 */ /* 0x000e620000000a00 */
[----:B0-----:R-:W-:Y:S01]  /*0020*/  VIADD R1, R1, 0xffffcc50 ;  /* 0xffffcc5001017836 */ /* 0x001fe20000000000 */
[----:B------:R-:W0:Y:S01]  /*0030*/  S2R R7, SR_CTAID.X ;  /* 0x0000000000077919 */ /* 0x000e220000002500 */
[----:B------:R-:W2:Y:S03]  /*0040*/  LDCU UR41, c[0x0][0x3a0] ;  /* 0x00007400ff2977ac */ /* 0x000ea60008000800 */
[----:B------:R-:W-:Y:S01]  /*0050*/  STL [R1+0x380], RZ ;  /* 0x000380ff01007387 */ /* 0x000fe20000100800 */
[----:B------:R-:W-:Y:S01]  /*0060*/  UMOV UR4, 0x400 ;  /* 0x0000040000047882 */ /* 0x000fe20000000000 */
[----:B------:R-:W3:Y:S01]  /*0070*/  S2UR UR5, SR_CgaCtaId ;  /* 0x00000000000579c3 */ /* 0x000ee20000008800 */
[----:B------:R-:W4:Y:S01]  /*0080*/  LDCU.64 UR42, c[0x0][0x358] ;  /* 0x00006b00ff2a77ac */ /* 0x000f220008000a00 */
[----:B------:R-:W-:Y:S04]  /*0090*/  STL [R1+0x384], RZ ;  /* 0x000384ff01007387 */ /* 0x000fe80000100800 */
[----:B------:R-:W-:Y:S04]  /*00a0*/  STL [R1+0x388], RZ ;  /* 0x000388ff01007387 */ /* 0x000fe80000100800 */
[----:B------:R-:W-:Y:S01]  /*00b0*/  STL [R1+0x38c], RZ ;  /* 0x00038cff01007387 */ /* 0x000fe20000100800 */
[----:B--2---:R-:W-:-:S03]  /*00c0*/  UIADD3 UR41, UPT, UPT, UR41, 0x7f, URZ ;  /* 0x0000007f29297890 */ /* 0x004fc6000fffe0ff */
[----:B------:R-:W-:Y:S01]  /*00d0*/  STL [R1+0x3b0], RZ ;  /* 0x0003b0ff01007387 */ /* 0x000fe20000100800 */
[----:B-1----:R-:W-:Y:S01]  /*00e0*/  VIADD R0, R3, 0x7f ;  /* 0x0000007f03007836 */ /* 0x002fe20000000000 */
[----:B------:R-:W-:Y:S02]  /*00f0*/  UISETP.GE.AND UP0, UPT, UR41, 0x80, UPT ;  /* 0x000000802900788c */ /* 0x000fe4000bf06270 */
[----:B------:R-:W-:Y:S02]  /*0100*/  STL [R1+0x3b4], RZ ;  /* 0x0003b4ff01007387 */ /* 0x000fe40000100800 */
[----:B------:R-:W-:Y:S02]  /*0110*/  SHF.R.S32.HI R5, RZ, 0x1f, R0 ;  /* 0x0000001fff057819 */ /* 0x000fe40000011400 */
[----:B------:R-:W-:Y:S01]  /*0120*/  STL [R1+0x3b8], RZ ;  /* 0x0003b8ff01007387 */ /* 0x000fe20000100800 */
[----:B---3--:R-:W-:Y:S01]  /*0130*/  ULEA UR4, UR5, UR4, 0x18 ;  /* 0x0000000405047291 */ /* 0x008fe2000f8ec0ff */
[----:B------:R-:W-:-:S02]  /*0140*/  LEA.HI R5, R5, R0, RZ, 0x7 ;  /* 0x0000000005057211 */ /* 0x000fc400078f38ff */
[----:B------:R-:W-:Y:S01]  /*0150*/  STL [R1+0x3bc], RZ ;  /* 0x0003bcff01007387 */ /* 0x000fe20000100800 */
[----:B0-----:R-:W-:Y:S02]  /*0160*/  IABS R10, R7 ;  /* 0x00000007000a7213 */ /* 0x001fe40000000000 */
[----:B------:R-:W-:Y:S01]  /*0170*/  SHF.R.S32.HI R5, RZ, 0x7, R5 ;  /* 0x00000007ff057819 */ /* 0x000fe20000011405 */
[----:B------:R-:W-:Y:S04]  /*0180*/  STL [R1+0x3c0], RZ ;  /* 0x0003c0ff01007387 */ /* 0x000fe80000100800 */
[----:B------:R-:W-:Y:S01]  /*0190*/  IMAD.SHL.U32 R6, R5, 0x8, RZ ;  /* 0x0000000805067824 */ /* 0x000fe200078e00ff */
[----:B------:R-:W-:Y:S04]  /*01a0*/  STL [R1+0x3c4], RZ ;  /* 0x0003c4ff01007387 */ /* 0x000fe80000100800 */
[-C--:B------:R-:W-:Y:S01]  /*01b0*/  IABS R9, R6.reuse ;  /* 0x0000000600097213 */ /* 0x080fe20000000000 */
[----:B------:R-:W-:Y:S01]  /*01c0*/  STL [R1+0x3c8], RZ ;  /* 0x0003c8ff01007387 */ /* 0x000fe20000100800 */
[----:B------:R-:W-:-:S02]  /*01d0*/  IABS R12, R6 ;  /* 0x00000006000c7213 */ /* 0x000fc40000000000 */
[----:B------:R-:W0:Y:S01]  /*01e0*/  I2F.RP R0, R9 ;  /* 0x0000000900007306 */ /* 0x000e220000209400 */
[----:B------:R-:W-:Y:S04]  /*01f0*/  STL [R1+0x3cc], RZ ;  /* 0x0003ccff01007387 */ /* 0x000fe80000100800 */
[----:B------:R-:W-:Y:S04]  /*0200*/  STL [R1+0x3d0], RZ ;  /* 0x0003d0ff01007387 */ /* 0x000fe80000100800 */
[----:B------:R-:W-:Y:S04]  /*0210*/  STL [R1+0x3d4], RZ ;  /* 0x0003d4ff01007387 */ /* 0x000fe80000100800 */
[----:B------:R-:W-:Y:S01]  /*0220*/  STL [R1+0x3d8], RZ ;  /* 0x0003d8ff01007387 */ /* 0x000fe20000100800 */
[----:B0-----:R-:W0:Y:S03]  /*0230*/  MUFU.RCP R0, R0 ;  /* 0x0000000000007308 */ /* 0x001e260000001000 */
[----:B------:R-:W-:Y:S04]  /*0240*/  STL [R1+0x3dc], RZ ;  /* 0x0003dcff01007387 */ /* 0x000fe80000100800 */
[----:B------:R-:W-:Y:S04]  /*0250*/  STL [R1+0x3e0], RZ ;  /* 0x0003e0ff01007387 */ /* 0x000fe80000100800 */
[----:B------:R-:W-:Y:S04]  /*0260*/  STL [R1+0x3e4], RZ ;  /* 0x0003e4ff01007387 */ /* 0x000fe80000100800 */
[----:B------:R-:W-:Y:S01]  /*0270*/  STL [R1+0x3e8], RZ ;  /* 0x0003e8ff01007387 */ /* 0x000fe20000100800 */
[----:B0-----:R-:W-:-:S03]  /*0280*/  VIADD R4, R0, 0xffffffe ;  /* 0x0ffffffe00047836 */ /* 0x001fc60000000000 */
[----:B------:R-:W-:Y:S01]  /*0290*/  STL [R1+0x3ec], RZ ;  /* 0x0003ecff01007387 */ /* 0x000fe20000100800 */
[----:B------:R-:W-:Y:S01]  /*02a0*/  IMAD.MOV R0, RZ, RZ, -R12 ;  /* 0x000000ffff007224 */ /* 0x000fe200078e0a0c */
[----:B------:R0:W1:Y:S02]  /*02b0*/  F2I.FTZ.U32.TRUNC.NTZ R5, R4 ;  /* 0x0000000400057305 */ /* 0x000064000021f000 */
[----:B------:R-:W-:Y:S04]  /*02c0*/  STL [R1+0x440], RZ ;  /* 0x000440ff01007387 */ /* 0x000fe80000100800 */
[----:B------:R-:W-:Y:S04]  /*02d0*/  STL [R1+0x444], RZ ;  /* 0x000444ff01007387 */ /* 0x000fe80000100800 */
[----:B------:R-:W-:Y:S01]  /*02e0*/  STL [R1+0x448], RZ ;  /* 0x000448ff01007387 */ /* 0x000fe20000100800 */
[----:B0-----:R-:W-:-:S03]  /*02f0*/  IMAD.MOV.U32 R4, RZ, RZ, RZ ;  /* 0x000000ffff047224 */ /* 0x001fc600078e00ff */
[----:B------:R-:W-:Y:S01]  /*0300*/  STL [R1+0x44c], RZ ;  /* 0x00044cff01007387 */ /* 0x000fe20000100800 */
[----:B-1----:R-:W-:-:S03]  /*0310*/  IMAD.MOV R8, RZ, RZ, -R5 ;  /* 0x000000ffff087224 */ /* 0x002fc600078e0a05 */
[----:B------:R-:W-:Y:S01]  /*0320*/  STL [R1+0x460], RZ ;  /* 0x000460ff01007387 */ /* 0x000fe20000100800 */
[----:B------:R-:W-:-:S03]  /*0330*/  IMAD R11, R8, R9, RZ ;  /* 0x00000009080b7224 */ /* 0x000fc600078e02ff */
[----:B------:R-:W-:Y:S01]  /*0340*/  STL [R1+0x464], RZ ;  /* 0x000464ff01007387 */ /* 0x000fe20000100800 */
[----:B------:R-:W-:Y:S02]  /*0350*/  IMAD.MOV.U32 R8, RZ, RZ, R10 ;  /* 0x000000ffff087224 */ /* 0x000fe400078e000a */
[----:B------:R-:W-:Y:S01]  /*0360*/  IMAD.HI.U32 R5, R5, R11, R4 ;  /* 0x0000000b05057227 */ /* 0x000fe200078e0004 */
[----:B------:R-:W-:Y:S04]  /*0370*/  STL [R1+0x468], RZ ;  /* 0x000468ff01007387 */ /* 0x000fe80000100800 */
[----:B------:R-:W-:Y:S01]  /*0380*/  STL [R1+0x46c], RZ ;  /* 0x00046cff01007387 */ /* 0x000fe20000100800 */
[----:B------:R-:W-:-:S03]  /*0390*/  IMAD.HI.U32 R5, R5, R8, RZ ;  /* 0x0000000805057227 */ /* 0x000fc600078e00ff */
[----:B------:R-:W-:Y:S01]  /*03a0*/  STL [R1+0x480], RZ ;  /* 0x000480ff01007387 */ /* 0x000fe20000100800 */
[----:B------:R-:W-:-:S03]  /*03b0*/  IMAD R0, R5, R0, R8 ;  /* 0x0000000005007224 */ /* 0x000fc600078e0208 */
[----:B------:R-:W-:Y:S02]  /*03c0*/  STL [R1+0x484], RZ ;  /* 0x000484ff01007387 */ /* 0x000fe40000100800 */
[----:B------:R-:W-:Y:S02]  /*03d0*/  ISETP.GT.U32.AND P1, PT, R9, R0, PT ;  /* 0x000000000900720c */ /* 0x000fe40003f24070 */
[----:B------:R-:W-:Y:S04]  /*03e0*/  STL [R1+0x488], RZ ;  /* 0x000488ff01007387 */ /* 0x000fe80000100800 */
[----:B------:R-:W-:Y:S04]  /*03f0*/  STL [R1+0x48c], RZ ;  /* 0x00048cff01007387 */ /* 0x000fe80000100800 */
[----:B------:R-:W-:Y:S03]  /*0400*/  STL [R1+0x690], RZ ;  /* 0x000690ff01007387 */ /* 0x000fe60000100800 */
[----:B------:R-:W-:Y:S01]  /*0410*/  @!P1 IMAD.IADD R0, R0, 0x1, -R9 ;  /* 0x0000000100009824 */ /* 0x000fe200078e0a09 */
[----:B------:R-:W-:Y:S01]  /*0420*/  STL [R1+0x694], RZ ;  /* 0x000694ff01007387 */ /* 0x000fe20000100800 */
[----:B------:R-:W-:Y:S01]  /*0430*/  @!P1 VIADD R5, R5, 0x1 ;  /* 0x0000000105059836 */ /* 0x000fe20000000000 */
[----:B------:R-:W-:-:S02]  /*0440*/  ISETP.NE.AND P1, PT, R6, RZ, PT ;  /* 0x000000ff0600720c */ /* 0x000fc40003f25270 */
[----:B------:R-:W-:Y:S01]  /*0450*/  STL [R1+0x698], RZ ;  /* 0x000698ff01007387 */ /* 0x000fe20000100800 */
[----:B------:R-:W-:Y:S02]  /*0460*/  ISETP.GE.U32.AND P0, PT, R0, R9, PT ;  /* 0x000000090000720c */ /* 0x000fe40003f06070 */
[----:B------:R-:W-:Y:S01]  /*0470*/  LOP3.LUT R0, R7, R6, RZ, 0x3c, !PT ;  /* 0x0000000607007212 */ /* 0x000fe200078e3cff */
[----:B------:R-:W-:Y:S03]  /*0480*/  STL [R1+0x69c], RZ ;  /* 0x00069cff01007387 */ /* 0x000fe60000100800 */
[----:B------:R-:W-:Y:S01]  /*0490*/  ISETP.GE.AND P2, PT, R0, RZ, PT ;  /* 0x000000ff0000720c */ /* 0x000fe20003f46270 */
[----:B------:R-:W-:Y:S01]  /*04a0*/  STL [R1+0x7f0], RZ ;  /* 0x0007f0ff01007387 */ /* 0x000fe20000100800 */
[----:B------:R-:W-:-:S03]  /*04b0*/  VIADD R0, R2, 0x3f ;  /* 0x0000003f02007836 */ /* 0x000fc60000000000 */
[----:B------:R-:W-:Y:S02]  /*04c0*/  STL [R1+0x7f4], RZ ;  /* 0x0007f4ff01007387 */ /* 0x000fe40000100800 */
[----:B------:R-:W-:Y:S02]  /*04d0*/  @P0 VIADD R5, R5, 0x1 ;  /* 0x0000000105050836 */ /* 0x000fe40000000000 */
[----:B------:R-:W-:Y:S02]  /*04e0*/  STL [R1+0x7f8], RZ ;  /* 0x0007f8ff01007387 */ /* 0x000fe40000100800 */
[----:B------:R-:W-:Y:S01]  /*04f0*/  IMAD.MOV.U32 R4, RZ, RZ, R5 ;  /* 0x000000ffff047224 */ /* 0x000fe200078e0005 */
[----:B------:R-:W-:Y:S01]  /*0500*/  SHF.R.S32.HI R5, RZ, 0x1f, R0 ;  /* 0x0000001fff057819 */ /* 0x000fe20000011400 */
[----:B------:R-:W-:Y:S02]  /*0510*/  STL [R1+0x7fc], RZ ;  /* 0x0007fcff01007387 */ /* 0x000fe40000100800 */
[----:B------:R-:W-:Y:S01]  /*0520*/  @!P2 IMAD.MOV R4, RZ, RZ, -R4 ;  /* 0x000000ffff04a224 */ /* 0x000fe200078e0a04 */
[----:B------:R-:W-:Y:S01]  /*0530*/  @!P1 LOP3.LUT R4, RZ, R6, RZ, 0x33, !PT ;  /* 0x00000006ff049212 */ /* 0x000fe200078e33ff */
[----:B------:R-:W-:Y:S01]  /*0540*/  STL [R1+0x7e0], RZ ;  /* 0x0007e0ff01007387 */ /* 0x000fe20000100800 */
[----:B------:R-:W-:-:S03]  /*0550*/  LEA.HI R5, R5, R0, RZ, 0x6 ;  /* 0x0000000005057211 */ /* 0x000fc600078f30ff */
[----:B------:R-:W-:Y:S01]  /*0560*/  STL [R1+0x7e4], RZ ;  /* 0x0007e4ff01007387 */ /* 0x000fe20000100800 */
[----:B------:R-:W-:Y:S02]  /*0570*/  IMAD.SHL.U32 R8, R4, 0x8, RZ ;  /* 0x0000000804087824 */ /* 0x000fe400078e00ff */
[----:B------:R-:W-:Y:S01]  /*0580*/  IMAD.MOV R4, RZ, RZ, -R4 ;  /* 0x000000ffff047224 */ /* 0x000fe200078e0a04 */
[----:B------:R-:W-:Y:S02]  /*0590*/  STL [R1+0x7e8], RZ ;  /* 0x0007e8ff01007387 */ /* 0x000fe40000100800 */
[----:B------:R-:W-:Y:S01]  /*05a0*/  LEA.HI.SX32 R5, R5, -R8, 0x1a ;  /* 0x8000000805057211 */ /* 0x000fe200078fd2ff */
[----:B------:R-:W-:Y:S01]  /*05b0*/  IMAD R6, R6, R4, R7 ;  /* 0x0000000406067224 */ /* 0x000fe200078e0207 */
[----:B------:R-:W-:Y:S02]  /*05c0*/  STL [R1+0x7ec], RZ ;  /* 0x0007ecff01007387 */ /* 0x000fe40000100800 */
[----:B------:R-:W-:-:S02]  /*05d0*/  VIMNMX R13, PT, PT, R5, 0x8, PT ;  /* 0x00000008050d7848 */ /* 0x000fc40003fe0100 */
[----:B------:R-:W-:Y:S01]  /*05e0*/  STL [R1+0x7d0], RZ ;  /* 0x0007d0ff01007387 */ /* 0x000fe20000100800 */
[----:B------:R-:W-:Y:S02]  /*05f0*/  IABS R11, R6 ;  /* 0x00000006000b7213 */ /* 0x000fe40000000000 */
[----:B------:R-:W-:Y:S01]  /*0600*/  IABS R9, R13 ;  /* 0x0000000d00097213 */ /* 0x000fe20000000000 */
[----:B------:R-:W-:Y:S03]  /*0610*/  STL [R1+0x7d4], RZ ;  /* 0x0007d4ff01007387 */ /* 0x000fe60000100800 */
        /* <DEDUP_REMOVED lines=11> */
[----:B------:R-:W-:Y:S04]  /*06d0*/  STL [R1+0x7b8], RZ ;  /* 0x0007b8ff01007387 */ /* 0x000fe80000100800 */
[----:B------:R-:W-:Y:S01]  /*06e0*/  STL [R1+0x7bc], RZ ;  /* 0x0007bcff01007387 */ /* 0x000fe20000100800 */
[----:B------:R-:W0:Y:S03]  /*06f0*/  F2I.FTZ.U32.TRUNC.NTZ R5, R5 ;  /* 0x0000000500057305 */ /* 0x000e26000021f000 */
[----:B------:R-:W-:Y:S04]  /*0700*/  STL [R1+0x780], RZ ;  /* 0x000780ff01007387 */ /* 0x000fe80000100800 */
[----:B------:R-:W-:Y:S04]  /*0710*/  STL [R1+0x784], RZ ;  /* 0x000784ff01007387 */ /* 0x000fe80000100800 */
[----:B------:R-:W-:Y:S04]  /*0720*/  STL [R1+0x788], RZ ;  /* 0x000788ff01007387 */ /* 0x000fe80000100800 */
[----:B------:R-:W-:Y:S01]  /*0730*/  STL [R1+0x78c], RZ ;  /* 0x00078cff01007387 */ /* 0x000fe20000100800 */
[----:B0-----:R-:W-:-:S03]  /*0740*/  IMAD.MOV R10, RZ, RZ, -R5 ;  /* 0x000000ffff0a7224 */ /* 0x001fc600078e0a05 */
[----:B------:R-:W-:Y:S01]  /*0750*/  STL [R1+0x810], RZ ;  /* 0x000810ff01007387 */ /* 0x000fe20000100800 */
[----:B------:R-:W-:Y:S01]  /*0760*/  IMAD.MOV.U32 R4, RZ, RZ, R10 ;  /* 0x000000ffff047224 */ /* 0x000fe200078e000a */
[----:B------:R-:W-:Y:S02]  /*0770*/  IABS R10, R13 ;  /* 0x0000000d000a7213 */ /* 0x000fe40000000000 */
[----:B------:R-:W-:Y:S01]  /*0780*/  STL [R1+0x814], RZ ;  /* 0x000814ff01007387 */ /* 0x000fe20000100800 */
[----:B------:R-:W-:Y:S02]  /*0790*/  IMAD R7, R4, R9, RZ ;  /* 0x0000000904077224 */ /* 0x000fe400078e02ff */
[----:B------:R-:W-:Y:S01]  /*07a0*/  IMAD.MOV.U32 R4, RZ, RZ, RZ ;  /* 0x000000ffff047224 */ /* 0x000fe200078e00ff */
[----:B------:R-:W-:Y:S03]  /*07b0*/  STL [R1+0x818], RZ ;  /* 0x000818ff01007387 */ /* 0x000fe60000100800 */
[----:B------:R-:W-:Y:S01]  /*07c0*/  IMAD.HI.U32 R4, R5, R7, R4 ;  /* 0x0000000705047227 */ /* 0x000fe200078e0004 */
[----:B------:R-:W-:Y:S03]  /*07d0*/  STL [R1+0x81c], RZ ;  /* 0x00081cff01007387 */ /* 0x000fe60000100800 */
[----:B------:R-:W-:Y:S01]  /*07e0*/  IMAD.MOV R5, RZ, RZ, -R10 ;  /* 0x000000ffff057224 */ /* 0x000fe200078e0a0a */
        /* <DEDUP_REMOVED lines=18> */
[----:B------:R-:W-:Y:S04]  /*0910*/  STL [R1+0x754], RZ ;  /* 0x000754ff01007387 */ /* 0x000fe80000100800 */
[----:B------:R-:W-:Y:S02]  /*0920*/  STL [R1+0x758], RZ ;  /* 0x000758ff01007387 */ /* 0x000fe40000100800 */
[----:B------:R-:W-:-:S02]  /*0930*/  @P0 VIADD R0, R0, 0x1 ;  /* 0x0000000100000836 */ /* 0x000fc40000000000 */
[----:B------:R-:W-:Y:S04]  /*0940*/  STL [R1+0x75c], RZ ;  /* 0x00075cff01007387 */ /* 0x000fe80000100800 */
[----:B------:R-:W-:Y:S01]  /*0950*/  STL [R1+0x740], RZ ;  /* 0x000740ff01007387 */ /* 0x000fe20000100800 */
[----:B------:R-:W-:Y:S01]  /*0960*/  @!P2 IMAD.MOV R0, RZ, RZ, -R0 ;  /* 0x000000ffff00a224 */ /* 0x000fe200078e0a00 */
[----:B------:R-:W-:Y:S02]  /*0970*/  @!P1 LOP3.LUT R0, RZ, R13, RZ, 0x33, !PT ;  /* 0x0000000dff009212 */ /* 0x000fe400078e33ff */
[----:B------:R-:W-:Y:S03]  /*0980*/  STL [R1+0x744], RZ ;  /* 0x000744ff01007387 */ /* 0x000fe60000100800 */
[----:B------:R-:W-:Y:S01]  /*0990*/  IMAD.MOV R4, RZ, RZ, -R0 ;  /* 0x000000ffff047224 */ /* 0x000fe200078e0a00 */
[----:B------:R-:W-:Y:S01]  /*09a0*/  STL [R1+0x748], RZ ;  /* 0x000748ff01007387 */ /* 0x000fe20000100800 */
[----:B------:R-:W-:-:S02]  /*09b0*/  IMAD.SHL.U32 R56, R0, 0x80, RZ ;  /* 0x0000008000387824 */ /* 0x000fc400078e00ff */
[----:B------:R-:W-:Y:S01]  /*09c0*/  IMAD R4, R13, R4, R6 ;  /* 0x000000040d047224 */ /* 0x000fe200078e0206 */
[----:B------:R-:W-:Y:S01]  /*09d0*/  STL [R1+0x74c], RZ ;  /* 0x00074cff01007387 */ /* 0x000fe20000100800 */
[C---:B------:R-:W-:Y:S02]  /*09e0*/  VIADD R6, R56.reuse, 0x1 ;  /* 0x0000000138067836 */ /* 0x040fe40000000000 */
[C---:B------:R-:W-:Y:S01]  /*09f0*/  VIADD R0, R56.reuse, 0x2 ;  /* 0x0000000238007836 */ /* 0x040fe20000000000 */
[----:B------:R-:W-:Y:S01]  /*0a00*/  STL [R1+0x730], RZ ;  /* 0x000730ff01007387 */ /* 0x000fe20000100800 */
[----:B------:R-:W-:Y:S02]  /*0a10*/  VIADD R7, R56, 0x3 ;  /* 0x0000000338077836 */ /* 0x000fe40000000000 */
[----:B------:R-:W-:Y:S01]  /*0a20*/  IMAD.IADD R4, R8, 0x1, R4 ;  /* 0x0000000108047824 */ /* 0x000fe200078e0204 */
[----:B------:R-:W-:Y:S01]  /*0a30*/  STL [R1+0x734], RZ ;  /* 0x000734ff01007387 */ /* 0x000fe20000100800 */
[----:B------:R-:W-:-:S02]  /*0a40*/  VIADD R50, R56, 0x30 ;  /* 0x0000003038327836 */ /* 0x000fc40000000000 */
[C---:B------:R-:W-:Y:S01]  /*0a50*/  VIADD R52, R56.reuse, 0x31 ;  /* 0x0000003138347836 */ /* 0x040fe20000000000 */
[----:B------:R-:W-:Y:S01]  /*0a60*/  STL [R1+0x738], RZ ;  /* 0x000738ff01007387 */ /* 0x000fe20000100800 */
[C---:B------:R-:W-:Y:S02]  /*0a70*/  VIADD R55, R56.reuse, 0x33 ;  /* 0x0000003338377836 */ /* 0x040fe40000000000 */
[C---:B------:R-:W-:Y:S01]  /*0a80*/  VIADD R27, R56.reuse, 0x40 ;  /* 0x00000040381b7836 */ /* 0x040fe20000000000 */
[----:B------:R-:W-:Y:S01]  /*0a90*/  STL [R1+0x73c], RZ ;  /* 0x00073cff01007387 */ /* 0x000fe20000100800 */
[C---:B------:R-:W-:Y:S02]  /*0aa0*/  VIADD R51, R56.reuse, 0x42 ;  /* 0x0000004238337836 */ /* 0x040fe40000000000 */
[C---:B------:R-:W-:Y:S01]  /*0ab0*/  VIADD R53, R56.reuse, 0x48 ;  /* 0x0000004838357836 */ /* 0x040fe20000000000 */
        /* <DEDUP_REMOVED lines=67> */
[----:B------:R-:W-:-:S03]  /*0ef0*/  VIADD R8, R56, 0x7b ;  /* 0x0000007b38087836 */ /* 0x000fc60000000000 */
[----:B------:R-:W-:Y:S04]  /*0f00*/  STL [R1+0x6dc], RZ ;  /* 0x0006dcff01007387 */ /* 0x000fe80000100800 */
        /* <DEDUP_REMOVED lines=148> */
[----:B------:R-:W-:Y:S04]  /*1850*/  STL [R1+0x7a4], R56 ;  /* 0x0007a43801007387 */ /* 0x000fe80000100800 */
[----:B------:R0:W-:Y:S04]  /*1860*/  STL [R1+0x204], R6 ;  /* 0x0002040601007387 */ /* 0x0001e80000100800 */
[----:B------:R1:W-:Y:S04]  /*1870*/  STL [R1+0x200], R0 ;  /* 0x0002000001007387 */ /* 0x0003e80000100800 */
[----:B------:R2:W-:Y:S01]  /*1880*/  STL [R1+0x1fc], R7 ;  /* 0x0001fc0701007387 */ /* 0x0005e20000100800 */
[C---:B0-----:R-:W-:Y:S01]  /*1890*/  VIADD R6, R56.reuse, 0x4 ;  /* 0x0000000438067836 */ /* 0x041fe20000000000 */
[----:B------:R-:W0:Y:S01]  /*18a0*/  S2R R14, SR_TID.X ;  /* 0x00000000000e7919 */ /* 0x000e220000002100 */
[----:B-1----:R-:W-:-:S03]  /*18b0*/  VIADD R0, R56, 0x5 ;  /* 0x0000000538007836 */ /* 0x002fc60000000000 */
[----:B------:R1:W-:Y:S01]  /*18c0*/  STL [R1+0x1f8], R6 ;  /* 0x0001f80601007387 */ /* 0x0003e20000100800 */
[----:B--2---:R-:W-:-:S03]  /*18d0*/  VIADD R7, R56, 0x6 ;  /* 0x0000000638077836 */ /* 0x004fc60000000000 */
[----:B------:R2:W-:Y:S04]  /*18e0*/  STL [R1+0x1f4], R0 ;  /* 0x0001f40001007387 */ /* 0x0005e80000100800 */
[----:B------:R3:W-:Y:S01]  /*18f0*/  STL [R1+0x1f0], R7 ;  /* 0x0001f00701007387 */ /* 0x0007e20000100800 */
[C---:B-1----:R-:W-:Y:S02]  /*1900*/  VIADD R6, R56.reuse, 0x7 ;  /* 0x0000000738067836 */ /* 0x042fe40000000000 */
[----:B--2---:R-:W-:-:S03]  /*1910*/  VIADD R0, R56, 0x8 ;  /* 0x0000000838007836 */ /* 0x004fc60000000000 */
[----:B------:R1:W-:Y:S01]  /*1920*/  STL [R1+0x1ec], R6 ;  /* 0x0001ec0601007387 */ /* 0x0003e20000100800 */
[----:B---3--:R-:W-:-:S03]  /*1930*/  VIADD R7, R56, 0x9 ;  /* 0x0000000938077836 */ /* 0x008fc60000000000 */
[----:B------:R2:W-:Y:S04]  /*1940*/  STL [R1+0x1e8], R0 ;  /* 0x0001e80001007387 */ /* 0x0005e80000100800 */
[----:B------:R3:W-:Y:S01]  /*1950*/  STL [R1+0x1e4], R7 ;  /* 0x0001e40701007387 */ /* 0x0007e20000100800 */
[----:B-1----:R-:W-:Y:S01]  /*1960*/  VIADD R6, R56, 0xa ;  /* 0x0000000a38067836 */ /* 0x002fe20000000000 */
[----:B0-----:R-:W-:Y:S01]  /*1970*/  LOP3.LUT R5, R14, 0x1f, RZ, 0xc0, !PT ;  /* 0x0000001f0e057812 */ /* 0x001fe200078ec0ff */
[----:B--2---:R-:W-:-:S03]  /*1980*/  VIADD R0, R56, 0xb ;  /* 0x0000000b38007836 */ /* 0x004fc60000000000 */
[----:B------:R0:W-:Y:S01]  /*1990*/  STL [R1+0x1e0], R6 ;  /* 0x0001e00601007387 */ /* 0x0001e20000100800 */
[----:B---3--:R-:W-:-:S03]  /*19a0*/  VIADD R7, R56, 0xc ;  /* 0x0000000c38077836 */ /* 0x008fc60000000000 */
[----:B------:R1:W-:Y:S04]  /*19b0*/  STL [R1+0x1dc], R0 ;  /* 0x0001dc0001007387 */ /* 0x0003e80000100800 */
[----:B------:R2:W-:Y:S01]  /*19c0*/  STL [R1+0x1d8], R7 ;  /* 0x0001d80701007387 */ /* 0x0005e20000100800 */
[C---:B0-----:R-:W-:Y:S02]  /*19d0*/  VIADD R6, R56.reuse, 0xd ;  /* 0x0000000d38067836 */ /* 0x041fe40000000000 */
[----:B-1----:R-:W-:-:S03]  /*19e0*/  VIADD R0, R56, 0xe ;  /* 0x0000000e38007836 */ /* 0x002fc60000000000 */
[----:B------:R0:W-:Y:S01]  /*19f0*/  STL [R1+0x1d4], R6 ;  /* 0x0001d40601007387 */ /* 0x0001e20000100800 */
[----:B--2---:R-:W-:-:S03]  /*1a00*/  VIADD R7, R56, 0xf ;  /* 0x0000000f38077836 */ /* 0x004fc60000000000 */
        /* <DEDUP_REMOVED lines=66> */
[----:B------:R1:W-:Y:S01]  /*1e30*/  STL [R1+0x14c], R0 ;  /* 0x00014c0001007387 */ /* 0x0003e20000100800 */
[C---:B0-----:R-:W-:Y:S02]  /*1e40*/  VIADD R6, R56.reuse, 0x34 ;  /* 0x0000003438067836 */ /* 0x041fe40000000000 */
[----:B-1----:R-:W-:-:S05]  /*1e50*/  VIADD R0, R56, 0x32 ;  /* 0x0000003238007836 */ /* 0x002fca0000000000 */
[----:B------:R0:W-:Y:S04]  /*1e60*/  STL [R1+0x140], R0 ;  /* 0x0001400001007387 */ /* 0x0001e80000100800 */
[----:B------:R1:W-:Y:S01]  /*1e70*/  STL [R1+0x138], R6 ;  /* 0x0001380601007387 */ /* 0x0003e20000100800 */
[C---:B0-----:R-:W-:Y:S02]  /*1e80*/  VIADD R0, R56.reuse, 0x35 ;  /* 0x0000003538007836 */ /* 0x041fe40000000000 */
[----:B-1----:R-:W-:-:S03]  /*1e90*/  VIADD R6, R56, 0x36 ;  /* 0x0000003638067836 */ /* 0x002fc60000000000 */
[----:B------:R0:W-:Y:S04]  /*1ea0*/  STL [R1+0x134], R0 ;  /* 0x0001340001007387 */ /* 0x0001e80000100800 */
        /* <DEDUP_REMOVED lines=20> */
[----:B-1----:R-:W-:-:S03]  /*1ff0*/  VIADD R6, R56, 0x43 ;  /* 0x0000004338067836 */ /* 0x002fc60000000000 */
        /* <DEDUP_REMOVED lines=10> */
[----:B--2---:R-:W-:-:S05]  /*20a0*/  VIADD R6, R56, 0x49 ;  /* 0x0000004938067836 */ /* 0x004fca0000000000 */
[----:B------:R1:W-:Y:S01]  /*20b0*/  STL [R1+0x88], R6 ;  /* 0x0000880601007387 */ /* 0x0003e20000100800 */
[----:B0-----:R-:W-:-:S05]  /*20c0*/  VIADD R0, R56, 0x4b ;  /* 0x0000004b38007836 */ /* 0x001fca0000000000 */
[----:B------:R0:W-:Y:S01]  /*20d0*/  STL [R1+0x78], R0 ;  /* 0x0000780001007387 */ /* 0x0001e20000100800 */
[C---:B-1----:R-:W-:Y:S02]  /*20e0*/  VIADD R6, R56.reuse, 0x51 ;  /* 0x0000005138067836 */ /* 0x042fe40000000000 */
[----:B0-----:R-:W-:-:S05]  /*20f0*/  VIADD R0, R56, 0x4e ;  /* 0x0000004e38007836 */ /* 0x001fca0000000000 */
[----:B------:R0:W-:Y:S04]  /*2100*/  STL [R1+0x2c], R0 ;  /* 0x00002c0001007387 */ /* 0x0001e80000100800 */
[----:B------:R1:W-:Y:S01]  /*2110*/  STL [R1+0x4], R6 ;  /* 0x0000040601007387 */ /* 0x0003e20000100800 */
[C---:B0-----:R-:W-:Y:S02]  /*2120*/  VIADD R0, R56.reuse, 0x52 ;  /* 0x0000005238007836 */ /* 0x041fe40000000000 */
[----:B-1----:R-:W-:-:S03]  /*2130*/  VIADD R6, R56, 0x7d ;  /* 0x0000007d38067836 */ /* 0x002fc60000000000 */
[----:B------:R0:W-:Y:S02]  /*2140*/  STL [R1], R0 ;  /* 0x0000000001007387 */ /* 0x0001e40000100800 */
[----:B0-----:R-:W-:-:S05]  /*2150*/  IMAD.SHL.U32 R0, R4, 0x40, RZ ;  /* 0x0000004004007824 */ /* 0x001fca00078e00ff */
[----:B------:R-:W-:Y:S01]  /*2160*/  LOP3.LUT R4, R0, 0x1f, R14, 0xf8, !PT ;  /* 0x0000001f00047812 */ /* 0x000fe200078ef80e */
[----:B------:R-:W-:Y:S01]  /*2170*/  VIADD R14, R56, 0x75 ;  /* 0x00000075380e7836 */ /* 0x000fe20000000000 */
[----:B------:R-:W-:Y:S01]  /*2180*/  LOP3.LUT R0, R0, 0x20, R5, 0xfe, !PT ;  /* 0x0000002000007812 */ /* 0x000fe200078efe05 */
[C---:B------:R-:W-:Y:S02]  /*2190*/  VIADD R5, R56.reuse, 0x7e ;  /* 0x0000007e38057836 */ /* 0x040fe40000000000 */
[----:B------:R0:W-:Y:S04]  /*21a0*/  STL [R1+0xbfc], R4 ;  /* 0x000bfc0401007387 */ /* 0x0001e80000100800 */
[----:B------:R1:W-:Y:S01]  /*21b0*/  STL [R1+0xbf8], R0 ;  /* 0x000bf80001007387 */ /* 0x0003e20000100800 */
[----:B0-----:R-:W-:Y:S01]  /*21c0*/  VIADD R4, R56, 0x7f ;  /* 0x0000007f38047836 */ /* 0x001fe20000000000 */
[----:B----4-:R-:W-:Y:S06]  /*21d0*/  BRA.U !UP0, `(.L_x_0) ;  /* 0x0000066108847547 */ /* 0x010fec000b800000 */
[----:B------:R-:W-:Y:S01]  /*21e0*/  STL [R1+0x28f0], R39 ;  /* 0x0028f02701007387 */ /* 0x000fe20000100800 */
[----:B------:R-:W-:Y:S01]  /*21f0*/  IABS R57, R3 ;  /* 0x0000000300397213 */ /* 0x000fe20000000000 */
[----:B------:R-:W0:Y:S02]  /*2200*/  LDCU.128 UR24, c[0x0][0x380] ;  /* 0x00007000ff1877ac */ /* 0x000e240008000c00 */
[----:B------:R-:W-:Y:S01]  /*2210*/  STL [R1+0x28ec], R40 ;  /* 0x0028ec2801007387 */ /* 0x000fe20000100800 */
[----:B------:R-:W-:Y:S01]  /*2220*/  ISETP.GE.AND P3, PT, R5, RZ, PT ;  /* 0x000000ff0500720c */ /* 0x000fe20003f66270 */
[----:B------:R-:W2:Y:S02]  /*2230*/  LDCU UR74, c[0x0][0x3a4] ;  /* 0x00007480ff4a77ac */ /* 0x000ea40008000800 */
[----:B------:R3:W-:Y:S01]  /*2240*/  STL [R1+0x28e8], R41 ;  /* 0x0028e82901007387 */ /* 0x0007e20000100800 */
[----:B------:R-:W-:Y:S01]  /*2250*/  ISETP.GE.AND P5, PT, R4, RZ, PT ;  /* 0x000000ff0400720c */ /* 0x000fe20003fa6270 */
[----:B------:R-:W4:Y:S01]  /*2260*/  LDCU UR76, c[0x0][0x3b0] ;  /* 0x00007600ff4c77ac */ /* 0x000f220008000800 */
[----:B------:R-:W-:Y:S01]  /*2270*/  ISETP.NE.AND P2, PT, R2, RZ, PT ;  /* 0x000000ff0200720c */ /* 0x000fe20003f45270 */
[----:B------:R-:W5:Y:S01]  /*2280*/  LDCU UR40, c[0x0][0x3a8] ;  /* 0x00007500ff2877ac */ /* 0x000f620008000800 */
[----:B---3--:R-:W3:Y:S01]  /*2290*/  LDL R41, [R1+0x7a4] ;  /* 0x0007a40001297983 */ /* 0x008ee20000100800 */
[----:B------:R-:W1:Y:S03]  /*22a0*/  LDCU UR47, c[0x0][0x3a8] ;  /* 0x00007500ff2f77ac */ /* 0x000e660008000800 */
[----:B------:R0:W-:Y:S01]  /*22b0*/  STL [R1+0x28e4], R42 ;  /* 0x0028e42a01007387 */ /* 0x0001e20000100800 */
[----:B------:R-:W1:Y:S03]  /*22c0*/  LDCU UR55, c[0x0][0x3a8] ;  /* 0x00007500ff3777ac */ /* 0x000e660008000800 */
[----:B------:R-:W-:Y:S01]  /*22d0*/  STL [R1+0x28e0], R43 ;  /* 0x0028e02b01007387 */ /* 0x000fe20000100800 */
[----:B------:R-:W1:Y:S03]  /*22e0*/  LDCU UR63, c[0x0][0x3a8] ;  /* 0x00007500ff3f77ac */ /* 0x000e660008000800 */
[----:B------:R2:W-:Y:S01]  /*22f0*/  STL [R1+0x28dc], R44 ;  /* 0x0028dc2c01007387 */ /* 0x0005e20000100800 */
[----:B------:R-:W1:Y:S03]  /*2300*/  LDCU UR70, c[0x0][0x3a8] ;  /* 0x00007500ff4677ac */ /* 0x000e660008000800 */
[----:B------:R4:W-:Y:S01]  /*2310*/  STL [R1+0x28d8], R45 ;  /* 0x0028d82d01007387 */ /* 0x0009e20000100800 */
[----:B-1----:R-:W1:Y:S01]  /*2320*/  I2F.RP R0, R57 ;  /* 0x0000003900007306 */ /* 0x002e620000209400 */
[----:B0-----:R-:W-:Y:S01]  /*2330*/  IMAD.MOV.U32 R42, RZ, RZ, R51 ;  /* 0x000000ffff2a7224 */ /* 0x001fe200078e0033 */
[----:B------:R-:W0:Y:S01]  /*2340*/  LDCU UR45, c[0x0][0x3a8] ;  /* 0x00007500ff2d77ac */ /* 0x000e220008000800 */
[----:B------:R1:W-:Y:S01]  /*2350*/  STL [R1+0x28d4], R46 ;  /* 0x0028d42e01007387 */ /* 0x0003e20000100800 */
[----:B------:R-:W-:Y:S01]  /*2360*/  IABS R5, R5 ;  /* 0x0000000500057213 */ /* 0x000fe20000000000 */
[----:B--2---:R-:W-:Y:S01]  /*2370*/  IMAD.MOV.U32 R44, RZ, RZ, R53 ;  /* 0x000000ffff2c7224 */ /* 0x004fe200078e0035 */
[----:B------:R-:W2:Y:S01]  /*2380*/  LDCU UR49, c[0x0][0x3a8] ;  /* 0x00007500ff3177ac */ /* 0x000ea20008000800 */
[----:B------:R0:W-:Y:S01]  /*2390*/  STL [R1+0x28d0], R47 ;  /* 0x0028d02f01007387 */ /* 0x0001e20000100800 */
[----:B------:R-:W-:-:S02]  /*23a0*/  IMAD.MOV.U32 R43, RZ, RZ, R52 ;  /* 0x000000ffff2b7224 */ /* 0x000fc400078e0034 */
[----:B----4-:R-:W-:Y:S01]  /*23b0*/  IMAD.MOV.U32 R45, RZ, RZ, R55 ;  /* 0x000000ffff2d7224 */ /* 0x010fe200078e0037 */
[----:B------:R-:W4:Y:S01]  /*23c0*/  LDL R39, [R1+0xbfc] ;  /* 0x000bfc0001277983 */ /* 0x000f220000100800 */
[----:B------:R-:W2:Y:S03]  /*23d0*/  LDCU UR53, c[0x0][0x3a8] ;  /* 0x00007500ff3577ac */ /* 0x000ea60008000800 */
[----:B------:R-:W2:Y:S01]  /*23e0*/  LDL R40, [R1+0xbf8] ;  /* 0x000bf80001287983 */ /* 0x000ea20000100800 */
[----:B-1----:R-:W-:Y:S01]  /*23f0*/  MUFU.RCP R0, R0 ;  /* 0x0000000000007308 */ /* 0x002fe20000001000 */
[----:B------:R-:W-:Y:S01]  /*2400*/  IMAD.MOV.U32 R46, RZ, RZ, R27 ;  /* 0x000000ffff2e7224 */ /* 0x000fe200078e001b */
[----:B------:R-:W1:Y:S01]  /*2410*/  LDCU UR57, c[0x0][0x3a8] ;  /* 0x00007500ff3977ac */ /* 0x000e620008000800 */
[----:B------:R1:W-:Y:S01]  /*2420*/  STL [R1+0x28cc], R48 ;  /* 0x0028cc3001007387 */ /* 0x0003e20000100800 */
[----:B0-----:R-:W-:Y:S01]  /*2430*/  IMAD.MOV.U32 R47, RZ, RZ, R54 ;  /* 0x000000ffff2f7224 */ /* 0x001fe200078e0036 */
[----:B------:R-:W0:Y:S02]  /*2440*/  LDCU UR61, c[0x0][0x3a8] ;  /* 0x00007500ff3d77ac */ /* 0x000e240008000800 */
[----:B------:R-:W-:Y:S01]  /*2450*/  STL [R1+0x28c8], R58 ;  /* 0x0028c83a01007387 */ /* 0x000fe20000100800 */
[----:B------:R-:W0:Y:S03]  /*2460*/  LDCU UR65, c[0x0][0x3a8] ;  /* 0x00007500ff4177ac */ /* 0x000e260008000800 */
[----:B------:R-:W-:Y:S01]  /*2470*/  STL [R1+0x28c4], R59 ;  /* 0x0028c43b01007387 */ /* 0x000fe20000100800 */
[----:B------:R-:W0:Y:S03]  /*2480*/  LDCU UR68, c[0x0][0x3a8] ;  /* 0x00007500ff4477ac */ /* 0x000e260008000800 */
[----:B------:R-:W-:Y:S01]  /*2490*/  STL [R1+0x28c0], R60 ;  /* 0x0028c03c01007387 */ /* 0x000fe20000100800 */
[----:B------:R-:W0:Y:S03]  /*24a0*/  LDCU UR72, c[0x0][0x3a8] ;  /* 0x00007500ff4877ac */ /* 0x000e260008000800 */
[----:B------:R5:W-:Y:S01]  /*24b0*/  STL [R1+0x28bc], R61 ;  /* 0x0028bc3d01007387 */ /* 0x000be20000100800 */
[----:B-1----:R-:W-:Y:S01]  /*24c0*/  IMAD.MOV.U32 R48, RZ, RZ, R26 ;  /* 0x000000ffff307224 */ /* 0x002fe200078e001a */
[----:B------:R-:W1:Y:S01]  /*24d0*/  LDCU UR44, c[0x0][0x3a8] ;  /* 0x00007500ff2c77ac */ /* 0x000e620008000800 */
[----:B------:R-:W0:Y:S01]  /*24e0*/  LDCU UR46, c[0x0][0x3a8] ;  /* 0x00007500ff2e77ac */ /* 0x000e220008000800 */
[----:B-----5:R-:W-:Y:S01]  /*24f0*/  IMAD.MOV.U32 R61, RZ, RZ, R49 ;  /* 0x000000ffff3d7224 */ /* 0x020fe200078e0031 */
[----:B------:R-:W-:Y:S01]  /*2500*/  IABS R49, R2 ;  /* 0x0000000200317213 */ /* 0x000fe20000000000 */
[----:B------:R-:W5:Y:S03]  /*2510*/  LDCU UR48, c[0x0][0x3a8] ;  /* 0x00007500ff3077ac */ /* 0x000f660008000800 */
[----:B------:R-:W0:Y:S01]  /*2520*/  I2F.RP R26, R49 ;  /* 0x00000031001a7306 */ /* 0x000e220000209400 */
[----:B------:R-:W1:Y:S01]  /*2530*/  LDCU UR50, c[0x0][0x3a8] ;  /* 0x00007500ff3277ac */ /* 0x000e620008000800 */
[----:B------:R-:W1:Y:S01]  /*2540*/  LDCU UR52, c[0x0][0x3a8] ;  /* 0x00007500ff3477ac */ /* 0x000e620008000800 */
[----:B------:R-:W1:Y:S01]  /*2550*/  LDCU UR54, c[0x0][0x3a8] ;  /* 0x00007500ff3677ac */ /* 0x000e620008000800 */
[----:B------:R-:W1:Y:S04]  /*2560*/  LDCU UR56, c[0x0][0x3a8] ;  /* 0x00007500ff3877ac */ /* 0x000e680008000800 */
[----:B0-----:R-:W0:Y:S01]  /*2570*/  MUFU.RCP R26, R26 ;  /* 0x0000001a001a7308 */ /* 0x001e220000001000 */
[----:B------:R-:W-:Y:S01]  /*2580*/  VIADD R0, R0, 0xffffffe ;  /* 0x0ffffffe00007836 */ /* 0x000fe20000000000 */
[----:B------:R-:W1:Y:S01]  /*2590*/  LDCU UR58, c[0x0][0x3a8] ;  /* 0x00007500ff3a77ac */ /* 0x000e620008000800 */
[----:B------:R-:W-:Y:S01]  /*25a0*/  IMAD.MOV.U32 R59, RZ, RZ, R29 ;  /* 0x000000ffff3b7224 */ /* 0x000fe200078e001d */
[----:B------:R-:W1:Y:S04]  /*25b0*/  LDCU UR60, c[0x0][0x3a8] ;  /* 0x00007500ff3c77ac */ /* 0x000e680008000800 */
[----:B------:R-:W1:Y:S01]  /*25c0*/  F2I.FTZ.U32.TRUNC.NTZ R29, R0 ;  /* 0x00000000001d7305 */ /* 0x000e62000021f000 */
[----:B------:R-:W2:Y:S01]  /*25d0*/  LDCU UR62, c[0x0][0x3a8] ;  /* 0x00007500ff3e77ac */ /* 0x000ea20008000800 */
[----:B------:R-:W2:Y:S01]  /*25e0*/  LDCU UR64, c[0x0][0x3a8] ;  /* 0x00007500ff4077ac */ /* 0x000ea20008000800 */
[----:B0-----:R-:W-:Y:S01]  /*25f0*/  VIADD R26, R26, 0xffffffe ;  /* 0x0ffffffe1a1a7836 */ /* 0x001fe20000000000 */
[----:B------:R-:W0:Y:S04]  /*2600*/  LDCU UR66, c[0x0][0x3a8] ;  /* 0x00007500ff4277ac */ /* 0x000e280008000800 */
[----:B------:R5:W0:Y:S01]  /*2610*/  F2I.FTZ.U32.TRUNC.NTZ R27, R26 ;  /* 0x0000001a001b7305 */ /* 0x000a22000021f000 */
[----:B------:R-:W-:Y:S01]  /*2620*/  IMAD.MOV.U32 R58, RZ, RZ, R28 ;  /* 0x000000ffff3a7224 */ /* 0x000fe200078e001c */
[----:B------:R-:W2:Y:S01]  /*2630*/  LDCU UR67, c[0x0][0x3a8] ;  /* 0x00007500ff4377ac */ /* 0x000ea20008000800 */
[----:B-1----:R-:W-:-:S02]  /*2640*/  IMAD.MOV R0, RZ, RZ, -R29 ;  /* 0x000000ffff007224 */ /* 0x002fc400078e0a1d */
[----:B------:R-:W-:Y:S01]  /*2650*/  IMAD.MOV.U32 R60, RZ, RZ, R50 ;  /* 0x000000ffff3c7224 */ /* 0x000fe200078e0032 */
[----:B------:R-:W1:Y:S01]  /*2660*/  LDCU UR69, c[0x0][0x3a8] ;  /* 0x00007500ff4577ac */ /* 0x000e620008000800 */
[----:B-----5:R-:W-:Y:S01]  /*2670*/  IMAD.MOV.U32 R26, RZ, RZ, RZ ;  /* 0x000000ffff1a7224 */ /* 0x020fe200078e00ff */
[----:B------:R-:W5:Y:S01]  /*2680*/  LDCU UR71, c[0x0][0x3a8] ;  /* 0x00007500ff4777ac */ /* 0x000f620008000800 */
[----:B------:R-:W1:Y:S01]  /*2690*/  LDCU UR51, c[0x0][0x3a8] ;  /* 0x00007500ff3377ac */ /* 0x000e620008000800 */
[--C-:B0-----:R-:W-:Y:S01]  /*26a0*/  IMAD.MOV R28, RZ, RZ, -R27.reuse ;  /* 0x000000ffff1c7224 */ /* 0x101fe200078e0a1b */
[----:B------:R-:W0:Y:S03]  /*26b0*/  LDCU UR59, c[0x0][0x3a8] ;  /* 0x00007500ff3b77ac */ /* 0x000e260008000800 */
[----:B------:R-:W-:Y:S02]  /*26c0*/  IMAD R28, R28, R49, RZ ;  /* 0x000000311c1c7224 */ /* 0x000fe400078e02ff */
[----:B------:R-:W-:Y:S01]  /*26d0*/  IMAD R0, R0, R57, RZ ;  /* 0x0000003900007224 */ /* 0x000fe200078e02ff */
[----:B------:R-:W0:Y:S01]  /*26e0*/  LDCU UR5, c[0x0][0x3a8] ;  /* 0x00007500ff0577ac */ /* 0x000e220008000800 */
[----:B------:R-:W-:Y:S01]  /*26f0*/  IMAD.HI.U32 R26, R27, R28, R26 ;  /* 0x0000001c1b1a7227 */ /* 0x000fe200078e001a */
[----:B------:R-:W0:Y:S03]  /*2700*/  LDCU UR6, c[0x0][0x3a8] ;  /* 0x00007500ff0677ac */ /* 0x000e260008000800 */
[----:B------:R-:W-:Y:S01]  /*2710*/  IMAD.MOV.U32 R28, RZ, RZ, RZ ;  /* 0x000000ffff1c7224 */ /* 0x000fe200078e00ff */
[----:B------:R-:W0:Y:S03]  /*2720*/  LDCU UR7, c[0x0][0x3a8] ;  /* 0x00007500ff0777ac */ /* 0x000e260008000800 */
[----:B------:R-:W-:Y:S01]  /*2730*/  IMAD.HI.U32 R0, R29, R0, R28 ;  /* 0x000000001d007227 */ /* 0x000fe200078e001c */
[----:B------:R-:W0:Y:S01]  /*2740*/  LDCU UR8, c[0x0][0x3a8] ;  /* 0x00007500ff0877ac */ /* 0x000e220008000800 */
        /* <DEDUP_REMOVED lines=29> */
[----:B----4-:R-:W-:-:S02]  /*2920*/  IABS R50, R39 ;  /* 0x0000002700327213 */ /* 0x010fc40000000000 */
[----:B--2---:R-:W-:-:S03]  /*2930*/  IABS R51, R40 ;  /* 0x0000002800337213 */ /* 0x004fc60000000000 */
[----:B------:R-:W-:-:S04]  /*2940*/  IMAD.HI.U32 R28, R26, R50, RZ ;  /* 0x000000321a1c7227 */ /* 0x000fc800078e00ff */
[----:B------:R-:W-:-:S04]  /*2950*/  IMAD.HI.U32 R26, R26, R51, RZ ;  /* 0x000000331a1a7227 */ /* 0x000fc800078e00ff */
[----:B------:R-:W-:-:S04]  /*2960*/  IMAD.MOV R26, RZ, RZ, -R26 ;  /* 0x000000ffff1a7224 */ /* 0x000fc800078e0a1a */
[----:B------:R-:W-:Y:S01]  /*2970*/  IMAD R26, R49, R26, R51 ;  /* 0x0000001a311a7224 */ /* 0x000fe200078e0233 */
[----:B------:R-:W-:-:S05]  /*2980*/  IABS R51, R4 ;  /* 0x0000000400337213 */ /* 0x000fca0000000000 */
[----:B------:R-:W-:-:S04]  /*2990*/  IMAD.HI.U32 R54, R0, R51, RZ ;  /* 0x0000003300367227 */ /* 0x000fc800078e00ff */
[----:B------:R-:W-:-:S04]  /*29a0*/  IMAD.MOV R54, RZ, RZ, -R54 ;  /* 0x000000ffff367224 */ /* 0x000fc800078e0a36 */
[----:B------:R-:W-:Y:S02]  /*29b0*/  IMAD R51, R57, R54, R51 ;  /* 0x0000003639337224 */ /* 0x000fe400078e0233 */
[----:B------:R-:W2:Y:S01]  /*29c0*/  LDL.LU R54, [R1+0x14c] ;  /* 0x00014c0001367983 */ /* 0x000ea20000300800 */
[----:B------:R-:W-:-:S04]  /*29d0*/  IMAD.MOV R28, RZ, RZ, -R28 ;  /* 0x000000ffff1c7224 */ /* 0x000fc800078e0a1c */
[----:B------:R-:W-:-:S05]  /*29e0*/  IMAD R28, R49, R28, R50 ;  /* 0x0000001c311c7224 */ /* 0x000fca00078e0232 */
[C---:B------:R-:W-:Y:S02]  /*29f0*/  ISETP.GT.U32.AND P0, PT, R49.reuse, R28, PT ;  /* 0x0000001c3100720c */ /* 0x040fe40003f04070 */
[----:B------:R-:W-:Y:S02]  /*2a00*/  ISETP.GT.U32.AND P1, PT, R49, R26, PT ;  /* 0x0000001a3100720c */ /* 0x000fe40003f24070 */
[----:B---3--:R-:W-:-:S09]  /*2a10*/  IABS R27, R41 ;  /* 0x00000029001b7213 */ /* 0x008fd20000000000 */
[--C-:B------:R-:W-:Y:S02]  /*2a20*/  @!P0 IMAD.IADD R28, R28, 0x1, -R49.reuse ;  /* 0x000000011c1c8824 */ /* 0x100fe400078e0a31 */
[----:B------:R-:W-:-:S03]  /*2a30*/  @!P1 IMAD.IADD R26, R26, 0x1, -R49 ;  /* 0x000000011a1a9824 */ /* 0x000fc600078e0a31 */
[C---:B------:R-:W-:Y:S01]  /*2a40*/  ISETP.GT.U32.AND P0, PT, R49.reuse, R28, PT ;  /* 0x0000001c3100720c */ /* 0x040fe20003f04070 */
[----:B------:R-:W-:Y:S01]  /*2a50*/  IMAD.HI.U32 R29, R0, R27, RZ ;  /* 0x0000001b001d7227 */ /* 0x000fe200078e00ff */
[----:B------:R-:W-:-:S03]  /*2a60*/  ISETP.GT.U32.AND P1, PT, R49, R26, PT ;  /* 0x0000001a3100720c */ /* 0x000fc60003f24070 */
[----:B------:R-:W-:Y:S01]  /*2a70*/  IMAD.MOV R29, RZ, RZ, -R29 ;  /* 0x000000ffff1d7224 */ /* 0x000fe200078e0a1d */
[----:B------:R-:W-:-:S03]  /*2a80*/  IABS R4, R6 ;  /* 0x0000000600047213 */ /* 0x000fc60000000000 */
[----:B------:R-:W-:-:S04]  /*2a90*/  IMAD R27, R57, R29, R27 ;  /* 0x0000001d391b7224 */ /* 0x000fc800078e021b */
[----:B------:R-:W-:Y:S01]  /*2aa0*/  @!P0 IMAD.IADD R28, R28, 0x1, -R49 ;  /* 0x000000011c1c8824 */ /* 0x000fe200078e0a31 */
[----:B------:R-:W-:Y:S02]  /*2ab0*/  ISETP.GE.AND P0, PT, R39, RZ, PT ;  /* 0x000000ff2700720c */ /* 0x000fe40003f06270 */
[----:B------:R-:W-:Y:S01]  /*2ac0*/  IABS R29, R7 ;  /* 0x00000007001d7213 */ /* 0x000fe20000000000 */
[C---:B------:R-:W-:Y:S01]  /*2ad0*/  IMAD.HI.U32 R53, R0.reuse, R5, RZ ;  /* 0x0000000500357227 */ /* 0x040fe200078e00ff */
[----:B------:R-:W-:Y:S01]  /*2ae0*/  ISETP.GT.U32.AND P4, PT, R57, R27, PT ;  /* 0x0000001b3900720c */ /* 0x000fe20003f84070 */
[----:B------:R-:W3:Y:S02]  /*2af0*/  LDL.LU R39, [R1+0x28f0] ;  /* 0x0028f00001277983 */ /* 0x000ee40000300800 */
[----:B------:R-:W-:-:S04]  /*2b00*/  IMAD.HI.U32 R56, R0, R4, RZ ;  /* 0x0000000400387227 */ /* 0x000fc800078e00ff */
[----:B------:R-:W-:Y:S01]  /*2b10*/  @!P1 IMAD.IADD R26, R26, 0x1, -R49 ;  /* 0x000000011a1a9824 */ /* 0x000fe200078e0a31 */
[----:B------:R-:W-:Y:S01]  /*2b20*/  ISETP.GE.AND P1, PT, R40, RZ, PT ;  /* 0x000000ff2800720c */ /* 0x000fe20003f26270 */
[----:B------:R-:W-:Y:S01]  /*2b30*/  IMAD.HI.U32 R55, R0, R29, RZ ;  /* 0x0000001d00377227 */ /* 0x000fe200078e00ff */
[----:B------:R-:W4:Y:S03]  /*2b40*/  LDL.LU R40, [R1+0x28ec] ;  /* 0x0028ec0001287983 */ /* 0x000f260000300800 */
[----:B------:R-:W-:Y:S02]  /*2b50*/  IMAD.MOV R53, RZ, RZ, -R53 ;  /* 0x000000ffff357224 */ /* 0x000fe400078e0a35 */
[----:B------:R-:W-:Y:S02]  /*2b60*/  IMAD.MOV R56, RZ, RZ, -R56 ;  /* 0x000000ffff387224 */ /* 0x000fe400078e0a38 */
[----:B------:R-:W-:-:S02]  /*2b70*/  IMAD.MOV R55, RZ, RZ, -R55 ;  /* 0x000000ffff377224 */ /* 0x000fc400078e0a37 */
[C---:B------:R-:W-:Y:S02]  /*2b80*/  IMAD R5, R57.reuse, R53, R5 ;  /* 0x0000003539057224 */ /* 0x040fe400078e0205 */
[----:B------:R-:W-:Y:S01]  /*2b90*/  @!P0 IMAD.MOV R28, RZ, RZ, -R28 ;  /* 0x000000ffff1c8224 */ /* 0x000fe200078e0a1c */
[C---:B------:R-:W-:Y:S01]  /*2ba0*/  ISETP.GT.U32.AND P0, PT, R57.reuse, R51, PT ;  /* 0x000000333900720c */ /* 0x040fe20003f04070 */
[C---:B------:R-:W-:Y:S02]  /*2bb0*/  IMAD R4, R57.reuse, R56, R4 ;  /* 0x0000003839047224 */ /* 0x040fe400078e0204 */
[----:B------:R-:W-:Y:S02]  /*2bc0*/  IMAD R29, R57, R55, R29 ;  /* 0x00000037391d7224 */ /* 0x000fe400078e021d */
[----:B------:R-:W-:Y:S02]  /*2bd0*/  IMAD.MOV.U32 R55, RZ, RZ, R26 ;  /* 0x000000ffff377224 */ /* 0x000fe400078e001a */
[----:B------:R-:W-:Y:S01]  /*2be0*/  @!P4 IMAD.IADD R27, R27, 0x1, -R57 ;  /* 0x000000011b1bc824 */ /* 0x000fe200078e0a39 */
[----:B------:R-:W-:Y:S01]  /*2bf0*/  ISETP.GT.U32.AND P4, PT, R57, R5, PT ;  /* 0x000000053900720c */ /* 0x000fe20003f84070 */
[----:B------:R-:W-:Y:S01]  /*2c00*/  @!P1 IMAD.MOV R55, RZ, RZ, -R55 ;  /* 0x000000ffff379224 */ /* 0x000fe200078e0a37 */
[----:B------:R-:W-:-:S03]  /*2c10*/  IABS R53, R9 ;  /* 0x0000000900357213 */ /* 0x000fc60000000000 */
[----:B------:R-:W-:Y:S02]  /*2c20*/  @!P0 IMAD.IADD R51, R51, 0x1, -R57 ;  /* 0x0000000133338824 */ /* 0x000fe400078e0a39 */
[----:B------:R-:W-:Y:S01]  /*2c30*/  IMAD.HI.U32 R26, R0, R53, RZ ;  /* 0x00000035001a7227 */ /* 0x000fe200078e00ff */
[----:B------:R-:W-:-:S03]  /*2c40*/  ISETP.GE.AND P0, PT, R41, RZ, PT ;  /* 0x000000ff2900720c */ /* 0x000fc60003f06270 */
[----:B------:R-:W-:Y:S02]  /*2c50*/  IMAD.MOV R26, RZ, RZ, -R26 ;  /* 0x000000ffff1a7224 */ /* 0x000fe400078e0a1a */
[----:B------:R-:W-:Y:S01]  /*2c60*/  @!P4 IMAD.IADD R5, R5, 0x1, -R57 ;  /* 0x000000010505c824 */ /* 0x000fe200078e0a39 */
[C---:B------:R-:W-:Y:S01]  /*2c70*/  ISETP.GT.U32.AND P4, PT, R57.reuse, R51, PT ;  /* 0x000000333900720c */ /* 0x040fe20003f84070 */
[C---:B------:R-:W-:Y:S01]  /*2c80*/  IMAD R26, R57.reuse, R26, R53 ;  /* 0x0000001a391a7224 */ /* 0x040fe200078e0235 */
[----:B------:R-:W-:-:S11]  /*2c90*/  ISETP.GT.U32.AND P1, PT, R57, R27, PT ;  /* 0x0000001b3900720c */ /* 0x000fd60003f24070 */
[--C-:B------:R-:W-:Y:S01]  /*2ca0*/  @!P4 IMAD.IADD R51, R51, 0x1, -R57.reuse ;  /* 0x000000013333c824 */ /* 0x100fe200078e0a39 */
[----:B------:R-:W-:Y:S01]  /*2cb0*/  ISETP.GT.U32.AND P4, PT, R57, R26, PT ;  /* 0x0000001a3900720c */ /* 0x000fe20003f84070 */
[----:B------:R-:W-:-:S04]  /*2cc0*/  @!P1 IMAD.IADD R27, R27, 0x1, -R57 ;  /* 0x000000011b1b9824 */ /* 0x000fc800078e0a39 */
[----:B------:R-:W-:-:S08]  /*2cd0*/  @!P0 IMAD.MOV R27, RZ, RZ, -R27 ;  /* 0x000000ffff1b8224 */ /* 0x000fd000078e0a1b */
[----:B------:R-:W-:Y:S01]  /*2ce0*/  @!P4 IMAD.IADD R26, R26, 0x1, -R57 ;  /* 0x000000011a1ac824 */ /* 0x000fe200078e0a39 */
[----:B------:R-:W-:Y:S01]  /*2cf0*/  ISETP.GE.AND P4, PT, R7, RZ, PT ;  /* 0x000000ff0700720c */ /* 0x000fe20003f86270 */
[----:B--2---:R-:W-:Y:S01]  /*2d00*/  IMAD.MOV.U32 R56, RZ, RZ, R54 ;  /* 0x000000ffff387224 */ /* 0x004fe200078e0036 */
[----:B------:R-:W-:Y:S02]  /*2d10*/  LOP3.LUT R54, RZ, R2, RZ, 0x33, !PT ;  /* 0x00000002ff367212 */ /* 0x000fe400078e33ff */
[----:B------:R-:W-:Y:S02]  /*2d20*/  IABS R2, R10 ;  /* 0x0000000a00027213 */ /* 0x000fe40000000000 */
[----:B------:R-:W-:-:S05]  /*2d30*/  SEL R28, R54, R28, !P2 ;  /* 0x0000001c361c7207 */ /* 0x000fca0005000000 */
[----:B------:R2:W-:Y:S02]  /*2d40*/  STL [R1+0x20c], R28 ;  /* 0x00020c1c01007387 */ /* 0x0005e40000100800 */
[----:B--2---:R-:W-:Y:S01]  /*2d50*/  SEL R28, R54, R55, !P2 ;  /* 0x00000037361c7207 */ /* 0x004fe20005000000 */
[----:B------:R-:W-:-:S04]  /*2d60*/  IMAD.HI.U32 R55, R0, R2, RZ ;  /* 0x0000000200377227 */ /* 0x000fc800078e00ff */
[----:B------:R-:W-:Y:S01]  /*2d70*/  IMAD.MOV R55, RZ, RZ, -R55 ;  /* 0x000000ffff377224 */ /* 0x000fe200078e0a37 */
[----:B------:R-:W-:Y:S03]  /*2d80*/  STL [R1+0x208], R28 ;  /* 0x0002081c01007387 */ /* 0x000fe60000100800 */
[----:B------:R-:W-:Y:S01]  /*2d90*/  IMAD R2, R57, R55, R2 ;  /* 0x0000003739027224 */ /* 0x000fe200078e0202 */
[----:B------:R-:W2:Y:S04]  /*2da0*/  LDL.LU R41, [R1+0x28e8] ;  /* 0x0028e80001297983 */ /* 0x000ea80000300800 */
[----:B------:R-:W2:Y:S04]  /*2db0*/  LDL.LU R53, [R1+0xa8] ;  /* 0x0000a80001357983 */ /* 0x000ea80000300800 */
[----:B------:R-:W2:Y:S04]  /*2dc0*/  LDL.LU R55, [R1+0x164] ;  /* 0x0001640001377983 */ /* 0x000ea80000300800 */
[----:B------:R0:W-:Y:S04]  /*2dd0*/  STL [R1+0x104], R27 ;  /* 0x0001041b01007387 */ /* 0x0001e80000100800 */
[----:B------:R-:W3:Y:S01]  /*2de0*/  LDL.LU R7, [R1+0x15c] ;  /* 0x00015c0001077983 */ /* 0x000ee20000300800 */
[----:B------:R-:W-:-:S05]  /*2df0*/  IABS R50, R8 ;  /* 0x0000000800327213 */ /* 0x000fca0000000000 */
[----:B------:R-:W-:-:S04]  /*2e00*/  IMAD.HI.U32 R52, R0, R50, RZ ;  /* 0x0000003200347227 */ /* 0x000fc800078e00ff */
[----:B------:R-:W-:Y:S01]  /*2e10*/  IMAD.MOV R52, RZ, RZ, -R52 ;  /* 0x000000ffff347224 */ /* 0x000fe200078e0a34 */
[----:B------:R-:W-:-:S03]  /*2e20*/  ISETP.GT.U32.AND P2, PT, R57, R4, PT ;  /* 0x000000043900720c */ /* 0x000fc60003f44070 */
[C---:B------:R-:W-:Y:S01]  /*2e30*/  IMAD R50, R57.reuse, R52, R50 ;  /* 0x0000003439327224 */ /* 0x040fe200078e0232 */
[----:B------:R-:W-:-:S04]  /*2e40*/  ISETP.GT.U32.AND P6, PT, R57, R29, PT ;  /* 0x0000001d3900720c */ /* 0x000fc80003fc4070 */
[----:B------:R-:W-:Y:S02]  /*2e50*/  ISETP.GT.U32.AND P1, PT, R57, R50, PT ;  /* 0x000000323900720c */ /* 0x000fe40003f24070 */
[----:B------:R-:W-:-:S03]  /*2e60*/  IABS R52, R11 ;  /* 0x0000000b00347213 */ /* 0x000fc60000000000 */
[----:B------:R-:W-:Y:S01]  /*2e70*/  @!P2 IMAD.IADD R4, R4, 0x1, -R57 ;  /* 0x000000010404a824 */ /* 0x000fe200078e0a39 */
[----:B------:R-:W-:-:S03]  /*2e80*/  ISETP.GT.U32.AND P2, PT, R57, R5, PT ;  /* 0x000000053900720c */ /* 0x000fc60003f44070 */
[----:B------:R-:W-:Y:S02]  /*2e90*/  @!P6 IMAD.IADD R29, R29, 0x1, -R57 ;  /* 0x000000011d1de824 */ /* 0x000fe400078e0a39 */
[----:B------:R-:W-:-:S04]  /*2ea0*/  IMAD.HI.U32 R54, R0, R52, RZ ;  /* 0x0000003400367227 */ /* 0x000fc800078e00ff */
[----:B------:R-:W-:Y:S01]  /*2eb0*/  @!P1 IMAD.IADD R50, R50, 0x1, -R57 ;  /* 0x0000000132329824 */ /* 0x000fe200078e0a39 */
[C---:B------:R-:W-:Y:S02]  /*2ec0*/  ISETP.GT.U32.AND P1, PT, R57.reuse, R4, PT ;  /* 0x000000043900720c */ /* 0x040fe40003f24070 */
[C---:B------:R-:W-:Y:S01]  /*2ed0*/  ISETP.GT.U32.AND P0, PT, R57.reuse, R29, PT ;  /* 0x0000001d3900720c */ /* 0x040fe20003f04070 */
[----:B------:R-:W-:Y:S01]  /*2ee0*/  IMAD.MOV R54, RZ, RZ, -R54 ;  /* 0x000000ffff367224 */ /* 0x000fe200078e0a36 */
[----:B------:R-:W-:Y:S02]  /*2ef0*/  IABS R49, R12 ;  /* 0x0000000c00317213 */ /* 0x000fe40000000000 */
[----:B0-----:R-:W-:Y:S01]  /*2f00*/  IABS R27, R14 ;  /* 0x0000000e001b7213 */ /* 0x001fe20000000000 */
[----:B------:R-:W-:Y:S02]  /*2f10*/  IMAD R52, R57, R54, R52 ;  /* 0x0000003639347224 */ /* 0x000fe400078e0234 */
[----:B------:R-:W-:-:S04]  /*2f20*/  IMAD.HI.U32 R28, R0, R49, RZ ;  /* 0x00000031001c7227 */ /* 0x000fc800078e00ff */
[--C-:B------:R-:W-:Y:S01]  /*2f30*/  @!P2 IMAD.IADD R5, R5, 0x1, -R57.reuse ;  /* 0x000000010505a824 */ /* 0x100fe200078e0a39 */
[C---:B------:R-:W-:Y:S01]  /*2f40*/  ISETP.GT.U32.AND P2, PT, R57.reuse, R2, PT ;  /* 0x000000023900720c */ /* 0x040fe20003f44070 */
[--C-:B------:R-:W-:Y:S01]  /*2f50*/  @!P1 IMAD.IADD R4, R4, 0x1, -R57.reuse ;  /* 0x0000000104049824 */ /* 0x100fe200078e0a39 */
[----:B------:R-:W-:Y:S01]  /*2f60*/  ISETP.GT.U32.AND P1, PT, R57, R52, PT ;  /* 0x000000343900720c */ /* 0x000fe20003f24070 */
[----:B------:R-:W-:Y:S02]  /*2f70*/  IMAD.MOV R28, RZ, RZ, -R28 ;  /* 0x000000ffff1c7224 */ /* 0x000fe400078e0a1c */
[----:B------:R-:W-:Y:S01]  /*2f80*/  @!P0 IMAD.IADD R29, R29, 0x1, -R57 ;  /* 0x000000011d1d8824 */ /* 0x000fe200078e0a39 */
[----:B------:R-:W-:Y:S01]  /*2f90*/  ISETP.GE.AND P0, PT, R6, RZ, PT ;  /* 0x000000ff0600720c */ /* 0x000fe20003f06270 */
[C---:B------:R-:W-:Y:S01]  /*2fa0*/  IMAD R49, R57.reuse, R28, R49 ;  /* 0x0000001c39317224 */ /* 0x040fe200078e0231 */
[----:B------:R-:W-:Y:S02]  /*2fb0*/  IABS R28, R13 ;  /* 0x0000000d001c7213 */ /* 0x000fe40000000000 */
[----:B------:R-:W-:-:S03]  /*2fc0*/  ISETP.GT.U32.AND P6, PT, R57, R50, PT ;  /* 0x000000323900720c */ /* 0x000fc60003fc4070 */
[----:B------:R-:W-:-:S04]  /*2fd0*/  IMAD.HI.U32 R6, R0, R28, RZ ;  /* 0x0000001c00067227 */ /* 0x000fc800078e00ff */
[--C-:B------:R-:W-:Y:S01]  /*2fe0*/  @!P2 IMAD.IADD R2, R2, 0x1, -R57.reuse ;  /* 0x000000010202a824 */ /* 0x100fe200078e0a39 */
[----:B------:R-:W-:Y:S01]  /*2ff0*/  ISETP.GE.AND P2, PT, R8, RZ, PT ;  /* 0x000000ff0800720c */ /* 0x000fe20003f46270 */
[--C-:B------:R-:W-:Y:S01]  /*3000*/  @!P1 IMAD.IADD R52, R52, 0x1, -R57.reuse ;  /* 0x0000000134349824 */ /* 0x100fe200078e0a39 */
[----:B------:R-:W4:Y:S01]  /*3010*/  LDL.LU R8, [R1+0x98] ;  /* 0x0000980001087983 */ /* 0x000f220000300800 */
[----:B------:R-:W-:Y:S01]  /*3020*/  ISETP.GE.AND P1, PT, R9, RZ, PT ;  /* 0x000000ff0900720c */ /* 0x000fe20003f26270 */
[----:B------:R-:W-:Y:S02]  /*3030*/  IMAD.MOV R6, RZ, RZ, -R6 ;  /* 0x000000ffff067224 */ /* 0x000fe400078e0a06 */
[----:B------:R-:W4:Y:S02]  /*3040*/  LDL.LU R9, [R1+0x9c] ;  /* 0x00009c0001097983 */ /* 0x000f240000300800 */
[----:B------:R-:W-:Y:S02]  /*3050*/  IMAD R6, R57, R6, R28 ;  /* 0x0000000639067224 */ /* 0x000fe400078e021c */
[----:B------:R-:W-:-:S02]  /*3060*/  @!P6 IMAD.IADD R50, R50, 0x1, -R57 ;  /* 0x000000013232e824 */ /* 0x000fc400078e0a39 */
[----:B--2---:R-:W-:Y:S02]  /*3070*/  IMAD.MOV.U32 R54, RZ, RZ, R55 ;  /* 0x000000ffff367224 */ /* 0x004fe400078e0037 */
[----:B------:R-:W-:Y:S02]  /*3080*/  IMAD.MOV.U32 R55, RZ, RZ, R53 ;  /* 0x000000ffff377224 */ /* 0x000fe400078e0035 */
[----:B------:R-:W-:-:S04]  /*3090*/  IMAD.HI.U32 R53, R0, R27, RZ ;  /* 0x0000001b00357227 */ /* 0x000fc800078e00ff */
[----:B------:R-:W-:-:S04]  /*30a0*/  IMAD.MOV R53, RZ, RZ, -R53 ;  /* 0x000000ffff357224 */ /* 0x000fc800078e0a35 */
[----:B------:R-:W-:Y:S02]  /*30b0*/  IMAD R27, R57, R53, R27 ;  /* 0x00000035391b7224 */ /* 0x000fe400078e021b */
[----:B------:R-:W-:Y:S02]  /*30c0*/  IMAD.MOV.U32 R53, RZ, RZ, R42 ;  /* 0x000000ffff357224 */ /* 0x000fe400078e002a */
[----:B------:R-:W-:Y:S02]  /*30d0*/  IMAD.MOV.U32 R42, RZ, RZ, R51 ;  /* 0x000000ffff2a7224 */ /* 0x000fe400078e0033 */
[----:B------:R-:W-:Y:S02]  /*30e0*/  IMAD.MOV.U32 R51, RZ, RZ, R43 ;  /* 0x000000ffff337224 */ /* 0x000fe400078e002b */
[----:B------:R-:W-:Y:S02]  /*30f0*/  IMAD.MOV.U32 R43, RZ, RZ, R5 ;  /* 0x000000ffff2b7224 */ /* 0x000fe400078e0005 */
[----:B------:R-:W-:-:S02]  /*3100*/  IMAD.MOV.U32 R5, RZ, RZ, R44 ;  /* 0x000000ffff057224 */ /* 0x000fc400078e002c */
[----:B------:R-:W-:Y:S02]  /*3110*/  IMAD.MOV.U32 R44, RZ, RZ, R4 ;  /* 0x000000ffff2c7224 */ /* 0x000fe400078e0004 */
[----:B------:R-:W-:Y:S01]  /*3120*/  @!P5 IMAD.MOV R42, RZ, RZ, -R42 ;  /* 0x000000ffff2ad224 */ /* 0x000fe200078e0a2a */
[----:B------:R-:W2:Y:S01]  /*3130*/  LDL.LU R4, [R1+0x78] ;  /* 0x0000780001047983 */ /* 0x000ea20000300800 */
[----:B------:R-:W-:Y:S02]  /*3140*/  @!P3 IMAD.MOV R43, RZ, RZ, -R43 ;  /* 0x000000ffff2bb224 */ /* 0x000fe400078e0a2b */
[----:B------:R-:W-:Y:S01]  /*3150*/  @!P0 IMAD.MOV R44, RZ, RZ, -R44 ;  /* 0x000000ffff2c8224 */ /* 0x000fe200078e0a2c */
[----:B------:R0:W-:Y:S01]  /*3160*/  STL [R1+0x110], R42 ;  /* 0x0001102a01007387 */ /* 0x0001e20000100800 */
[----:B---3--:R-:W-:Y:S01]  /*3170*/  IMAD.MOV.U32 R28, RZ, RZ, R7 ;  /* 0x000000ffff1c7224 */ /* 0x008fe200078e0007 */
[----:B------:R-:W-:Y:S02]  /*3180*/  ISETP.GT.U32.AND P3, PT, R57, R2, PT ;  /* 0x000000023900720c */ /* 0x000fe40003f64070 */
[----:B0-----:R-:W3:Y:S04]  /*3190*/  LDL.LU R42, [R1+0x28e4] ;  /* 0x0028e400012a7983 */ /* 0x001ee80000300800 */
[----:B------:R0:W-:Y:S04]  /*31a0*/  STL [R1+0x118], R43 ;  /* 0x0001182b01007387 */ /* 0x0001e80000100800 */
[----:B0-----:R-:W3:Y:S04]  /*31b0*/  LDL.LU R43, [R1+0x28e0] ;  /* 0x0028e000012b7983 */ /* 0x001ee80000300800 */
[----:B------:R0:W-:Y:S02]  /*31c0*/  STL [R1+0x120], R44 ;  /* 0x0001202c01007387 */ /* 0x0001e40000100800 */
[----:B0-----:R-:W-:-:S02]  /*31d0*/  IMAD.MOV.U32 R44, RZ, RZ, R29 ;  /* 0x000000ffff2c7224 */ /* 0x001fc400078e001d */
[----:B------:R-:W-:Y:S02]  /*31e0*/  IMAD.MOV.U32 R29, RZ, RZ, R51 ;  /* 0x000000ffff1d7224 */ /* 0x000fe400078e0033 */
[----:B------:R-:W-:Y:S02]  /*31f0*/  IMAD.MOV.U32 R51, RZ, RZ, R28 ;  /* 0x000000ffff337224 */ /* 0x000fe400078e001c */
[----:B------:R-:W-:Y:S02]  /*3200*/  IMAD.MOV.U32 R28, RZ, RZ, R45 ;  /* 0x000000ffff1c7224 */ /* 0x000fe400078e002d */
[----:B------:R-:W-:Y:S02]  /*3210*/  IMAD.MOV.U32 R45, RZ, RZ, R50 ;  /* 0x000000ffff2d7224 */ /* 0x000fe400078e0032 */
[----:B------:R-:W-:Y:S01]  /*3220*/  @!P4 IMAD.MOV R44, RZ, RZ, -R44 ;  /* 0x000000ffff2cc224 */ /* 0x000fe200078e0a2c */
[----:B------:R-:W3:Y:S01]  /*3230*/  LDL.LU R50, [R1+0xb0] ;  /* 0x0000b00001327983 */ /* 0x000ee20000300800 */
[----:B------:R-:W-:-:S03]  /*3240*/  @!P2 IMAD.MOV R45, RZ, RZ, -R45 ;  /* 0x000000ffff2da224 */ /* 0x000fc600078e0a2d */
[----:B------:R0:W-:Y:S01]  /*3250*/  STL [R1+0x11c], R44 ;  /* 0x00011c2c01007387 */ /* 0x0001e20000100800 */
[----:B------:R-:W-:Y:S01]  /*3260*/  @!P3 IMAD.IADD R2, R2, 0x1, -R57 ;  /* 0x000000010202b824 */ /* 0x000fe200078e0a39 */
[----:B------:R-:W-:Y:S02]  /*3270*/  ISETP.GE.AND P3, PT, R11, RZ, PT ;  /* 0x000000ff0b00720c */ /* 0x000fe40003f66270 */
[----:B0-----:R-:W3:Y:S04]  /*3280*/  LDL.LU R44, [R1+0x28dc] ;  /* 0x0028dc00012c7983 */ /* 0x001ee80000300800 */
[----:B------:R0:W-:Y:S04]  /*3290*/  STL [R1+0x114], R45 ;  /* 0x0001142d01007387 */ /* 0x0001e80000100800 */
[----:B0-----:R-:W3:Y:S04]  /*32a0*/  LDL.LU R45, [R1+0x28d8] ;  /* 0x0028d800012d7983 */ /* 0x001ee80000300800 */
[----:B------:R-:W3:Y:S01]  /*32b0*/  LDL.LU R11, [R1+0xb8] ;  /* 0x0000b800010b7983 */ /* 0x000ee20000300800 */
[----:B------:R-:W-:-:S13]  /*32c0*/  ISETP.GT.U32.AND P0, PT, R57, R52, PT ;  /* 0x000000343900720c */ /* 0x000fda0003f04070 */
[----:B------:R-:W-:Y:S01]  /*32d0*/  @!P0 IMAD.IADD R52, R52, 0x1, -R57 ;  /* 0x0000000134348824 */ /* 0x000fe200078e0a39 */
[----:B------:R-:W-:Y:S02]  /*32e0*/  ISETP.GE.AND P0, PT, R12, RZ, PT ;  /* 0x000000ff0c00720c */ /* 0x000fe40003f06270 */
[----:B------:R-:W4:Y:S01]  /*32f0*/  LDL.LU R12, [R1+0xa0] ;  /* 0x0000a000010c7983 */ /* 0x000f220000300800 */
[C---:B------:R-:W-:Y:S02]  /*3300*/  ISETP.GT.U32.AND P6, PT, R57.reuse, R49, PT ;  /* 0x000000313900720c */ /* 0x040fe40003fc4070 */
[----:B------:R-:W-:Y:S02]  /*3310*/  IABS R7, R15 ;  /* 0x0000000f00077213 */ /* 0x000fe40000000000 */
[----:B------:R-:W-:-:S09]  /*3320*/  ISETP.GT.U32.AND P4, PT, R57, R6, PT ;  /* 0x000000063900720c */ /* 0x000fd20003f84070 */
[----:B------:R-:W-:Y:S01]  /*3330*/  @!P6 IMAD.IADD R49, R49, 0x1, -R57 ;  /* 0x000000013131e824 */ /* 0x000fe200078e0a39 */
[----:B------:R-:W-:-:S04]  /*3340*/  ISETP.GT.U32.AND P6, PT, R57, R26, PT ;  /* 0x0000001a3900720c */ /* 0x000fc80003fc4070 */
[----:B------:R-:W-:Y:S02]  /*3350*/  ISETP.GT.U32.AND P5, PT, R57, R49, PT ;  /* 0x000000313900720c */ /* 0x000fe40003fa4070 */
[----:B------:R-:W-:Y:S01]  /*3360*/  ISETP.GE.AND P2, PT, R10, RZ, PT ;  /* 0x000000ff0a00720c */ /* 0x000fe20003f46270 */
[----:B------:R-:W-:-:S06]  /*3370*/  @!P4 IMAD.IADD R6, R6, 0x1, -R57 ;  /* 0x000000010606c824 */ /* 0x000fcc00078e0a39 */
[--C-:B------:R-:W-:Y:S01]  /*3380*/  @!P6 IMAD.IADD R26, R26, 0x1, -R57.reuse ;  /* 0x000000011a1ae824 */ /* 0x100fe200078e0a39 */
[----:B------:R-:W-:Y:S02]  /*3390*/  ISETP.GE.AND P4, PT, R14, RZ, PT ;  /* 0x000000ff0e00720c */ /* 0x000fe40003f86270 */
[----:B------:R-:W4:Y:S01]  /*33a0*/  LDL.LU R14, [R1+0x88] ;  /* 0x00008800010e7983 */ /* 0x000f220000300800 */
[----:B------:R-:W-:Y:S02]  /*33b0*/  @!P1 IMAD.MOV R26, RZ, RZ, -R26 ;  /* 0x000000ffff1a9224 */ /* 0x000fe400078e0a1a */
[----:B------:R-:W-:Y:S01]  /*33c0*/  @!P5 IMAD.IADD R49, R49, 0x1, -R57 ;  /* 0x000000013131d824 */ /* 0x000fe200078e0a39 */
[----:B------:R-:W-:Y:S01]  /*33d0*/  ISETP.GE.AND P5, PT, R13, RZ, PT ;  /* 0x000000ff0d00720c */ /* 0x000fe20003fa6270 */
[----:B------:R-:W-:Y:S01]  /*33e0*/  IMAD.MOV.U32 R13, RZ, RZ, R5 ;  /* 0x000000ffff0d7224 */ /* 0x000fe200078e0005 */
[----:B------:R0:W-:Y:S01]  /*33f0*/  STL [R1+0x10c], R26 ;  /* 0x00010c1a01007387 */ /* 0x0001e20000100800 */
[----:B--2---:R-:W-:-:S02]  /*3400*/  IMAD.MOV.U32 R10, RZ, RZ, R4 ;  /* 0x000000ffff0a7224 */ /* 0x004fc400078e0004 */
[----:B------:R-:W-:-:S04]  /*3410*/  IMAD.HI.U32 R4, R0, R7, RZ ;  /* 0x0000000700047227 */ /* 0x000fc800078e00ff */
[----:B------:R-:W-:-:S04]  /*3420*/  IMAD.MOV R4, RZ, RZ, -R4 ;  /* 0x000000ffff047224 */ /* 0x000fc800078e0a04 */
[----:B------:R-:W-:Y:S02]  /*3430*/  IMAD R4, R57, R4, R7 ;  /* 0x0000000439047224 */ /* 0x000fe400078e0207 */
[----:B------:R-:W-:-:S04]  /*3440*/  IMAD.MOV.U32 R7, RZ, RZ, R46 ;  /* 0x000000ffff077224 */ /* 0x000fc800078e002e */
[----:B0-----:R-:W-:Y:S02]  /*3450*/  IMAD.MOV.U32 R26, RZ, RZ, R7 ;  /* 0x000000ffff1a7224 */ /* 0x001fe400078e0007 */
[----:B------:R-:W-:Y:S02]  /*3460*/  IMAD.MOV.U32 R7, RZ, RZ, R13 ;  /* 0x000000ffff077224 */ /* 0x000fe400078e000d */
[----:B---3--:R-:W-:Y:S02]  /*3470*/  IMAD.MOV.U32 R13, RZ, RZ, R11 ;  /* 0x000000ffff0d7224 */ /* 0x008fe400078e000b */
[----:B------:R-:W-:Y:S02]  /*3480*/  IMAD.MOV.U32 R11, RZ, RZ, R47 ;  /* 0x000000ffff0b7224 */ /* 0x000fe400078e002f */
[----:B------:R-:W-:Y:S02]  /*3490*/  IMAD.MOV.U32 R47, RZ, RZ, R52 ;  /* 0x000000ffff2f7224 */ /* 0x000fe400078e0034 */
[----:B------:R-:W2:Y:S01]  /*34a0*/  LDL.LU R52, [R1+0x2c] ;  /* 0x00002c0001347983 */ /* 0x000ea20000300800 */
[----:B------:R-:W-:-:S02]  /*34b0*/  ISETP.GT.U32.AND P6, PT, R57, R27, PT ;  /* 0x0000001b3900720c */ /* 0x000fc40003fc4070 */
[----:B------:R-:W-:Y:S02]  /*34c0*/  ISETP.GT.U32.AND P1, PT, R57, R6, PT ;  /* 0x000000063900720c */ /* 0x000fe40003f24070 */
[----:B------:R-:W-:Y:S01]  /*34d0*/  IABS R5, R16 ;  /* 0x0000001000057213 */ /* 0x000fe20000000000 */
[----:B------:R-:W-:-:S04]  /*34e0*/  IMAD.MOV.U32 R46, RZ, RZ, R2 ;  /* 0x000000ffff2e7224 */ /* 0x000fc800078e0002 */
[----:B------:R-:W-:-:S04]  /*34f0*/  IMAD.HI.U32 R2, R0, R5, RZ ;  /* 0x0000000500027227 */ /* 0x000fc800078e00ff */
[--C-:B------:R-:W-:Y:S01]  /*3500*/  @!P6 IMAD.IADD R27, R27, 0x1, -R57.reuse ;  /* 0x000000011b1be824 */ /* 0x100fe200078e0a39 */
[C---:B------:R-:W-:Y:S01]  /*3510*/  ISETP.GT.U32.AND P6, PT, R57.reuse, R4, PT ;  /* 0x000000043900720c */ /* 0x040fe20003fc4070 */
[----:B------:R-:W-:Y:S02]  /*3520*/  IMAD.MOV R2, RZ, RZ, -R2 ;  /* 0x000000ffff027224 */ /* 0x000fe400078e0a02 */
[----:B------:R-:W-:Y:S02]  /*3530*/  @!P1 IMAD.IADD R6, R6, 0x1, -R57 ;  /* 0x0000000106069824 */ /* 0x000fe400078e0a39 */
[----:B------:R-:W-:Y:S01]  /*3540*/  @!P0 IMAD.MOV R49, RZ, RZ, -R49 ;  /* 0x000000ffff318224 */ /* 0x000fe200078e0a31 */
[----:B------:R-:W-:Y:S01]  /*3550*/  ISETP.GE.AND P0, PT, R16, RZ, PT ;  /* 0x000000ff1000720c */ /* 0x000fe20003f06270 */
[----:B------:R-:W-:Y:S02]  /*3560*/  IMAD R2, R57, R2, R5 ;  /* 0x0000000239027224 */ /* 0x000fe400078e0205 */
[----:B------:R-:W-:-:S02]  /*3570*/  IMAD.MOV.U32 R16, RZ, RZ, R6 ;  /* 0x000000ffff107224 */ /* 0x000fc400078e0006 */
[----:B------:R-:W-:Y:S01]  /*3580*/  @!P2 IMAD.MOV R46, RZ, RZ, -R46 ;  /* 0x000000ffff2ea224 */ /* 0x000fe200078e0a2e */
[----:B------:R-:W-:Y:S01]  /*3590*/  ISETP.GT.U32.AND P2, PT, R57, R27, PT ;  /* 0x0000001b3900720c */ /* 0x000fe20003f44070 */
[----:B------:R-:W-:Y:S01]  /*35a0*/  @!P3 IMAD.MOV R47, RZ, RZ, -R47 ;  /* 0x000000ffff2fb224 */ /* 0x000fe200078e0a2f */
[----:B------:R-:W-:Y:S01]  /*35b0*/  ISETP.GE.AND P3, PT, R15, RZ, PT ;  /* 0x000000ff0f00720c */ /* 0x000fe20003f66270 */
[----:B------:R-:W-:Y:S01]  /*35c0*/  @!P5 IMAD.MOV R16, RZ, RZ, -R16 ;  /* 0x000000ffff10d224 */ /* 0x000fe200078e0a10 */
[C---:B------:R-:W-:Y:S01]  /*35d0*/  ISETP.GT.U32.AND P5, PT, R57.reuse, R2, PT ;  /* 0x000000023900720c */ /* 0x040fe20003fa4070 */
[----:B------:R-:W-:Y:S01]  /*35e0*/  IMAD.MOV.U32 R15, RZ, RZ, R7 ;  /* 0x000000ffff0f7224 */ /* 0x000fe200078e0007 */
[----:B------:R0:W-:Y:S01]  /*35f0*/  STL [R1+0x108], R46 ;  /* 0x0001082e01007387 */ /* 0x0001e20000100800 */
[----:B------:R-:W-:Y:S01]  /*3600*/  IMAD.MOV.U32 R7, RZ, RZ, R11 ;  /* 0x000000ffff077224 */ /* 0x000fe200078e000b */
[----:B------:R-:W-:Y:S01]  /*3610*/  IABS R11, R17 ;  /* 0x00000011000b7213 */ /* 0x000fe20000000000 */
[----:B------:R-:W-:Y:S01]  /*3620*/  @!P6 IMAD.IADD R4, R4, 0x1, -R57 ;  /* 0x000000010404e824 */ /* 0x000fe200078e0a39 */
[----:B0-----:R-:W3:Y:S04]  /*3630*/  LDL.LU R46, [R1+0x28d4] ;  /* 0x0028d400012e7983 */ /* 0x001ee80000300800 */
[----:B------:R-:W-:Y:S01]  /*3640*/  ISETP.GT.U32.AND P6, PT, R57, R4, PT ;  /* 0x000000043900720c */ /* 0x000fe20003fc4070 */
[----:B------:R0:W-:Y:S01]  /*3650*/  STL [R1+0x100], R47 ;  /* 0x0001002f01007387 */ /* 0x0001e20000100800 */
[----:B------:R-:W-:-:S03]  /*3660*/  IMAD.HI.U32 R6, R0, R11, RZ ;  /* 0x0000000b00067227 */ /* 0x000fc600078e00ff */
[----:B0-----:R-:W3:Y:S04]  /*3670*/  LDL.LU R47, [R1+0x28d0] ;  /* 0x0028d000012f7983 */ /* 0x001ee80000300800 */
[----:B------:R0:W-:Y:S01]  /*3680*/  STL [R1+0xfc], R49 ;  /* 0x0000fc3101007387 */ /* 0x0001e20000100800 */
[----:B------:R-:W-:-:S03]  /*3690*/  @!P2 IMAD.IADD R27, R27, 0x1, -R57 ;  /* 0x000000011b1ba824 */ /* 0x000fc600078e0a39 */
[----:B------:R1:W-:Y:S01]  /*36a0*/  STL [R1+0xf8], R16 ;  /* 0x0000f81001007387 */ /* 0x0003e20000100800 */
[----:B------:R-:W-:Y:S02]  /*36b0*/  IMAD.MOV R6, RZ, RZ, -R6 ;  /* 0x000000ffff067224 */ /* 0x000fe400078e0a06 */
[----:B0-----:R-:W-:Y:S02]  /*36c0*/  IMAD.MOV.U32 R49, RZ, RZ, R13 ;  /* 0x000000ffff317224 */ /* 0x001fe400078e000d */
[----:B------:R-:W-:Y:S02]  /*36d0*/  IMAD.MOV.U32 R13, RZ, RZ, R10 ;  /* 0x000000ffff0d7224 */ /* 0x000fe400078e000a */
[----:B-1----:R-:W-:Y:S02]  /*36e0*/  IMAD.MOV.U32 R16, RZ, RZ, R49 ;  /* 0x000000ffff107224 */ /* 0x002fe400078e0031 */
[----:B------:R-:W-:Y:S01]  /*36f0*/  IMAD.MOV.U32 R49, RZ, RZ, R7 ;  /* 0x000000ffff317224 */ /* 0x000fe200078e0007 */
[----:B------:R-:W-:Y:S01]  /*3700*/  ISETP.GE.AND P1, PT, R17, RZ, PT ;  /* 0x000000ff1100720c */ /* 0x000fe20003f26270 */
[----:B------:R-:W-:-:S02]  /*3710*/  IMAD.MOV.U32 R7, RZ, RZ, R13 ;  /* 0x000000ffff077224 */ /* 0x000fc400078e000d */
[----:B------:R-:W-:Y:S01]  /*3720*/  @!P5 IMAD.IADD R2, R2, 0x1, -R57 ;  /* 0x000000010202d824 */ /* 0x000fe200078e0a39 */
[----:B------:R-:W-:Y:S01]  /*3730*/  IABS R10, R18 ;  /* 0x00000012000a7213 */ /* 0x000fe20000000000 */
[----:B----4-:R-:W-:Y:S02]  /*3740*/  IMAD.MOV.U32 R13, RZ, RZ, R12 ;  /* 0x000000ffff0d7224 */ /* 0x010fe400078e000c */
[----:B------:R-:W-:Y:S01]  /*3750*/  IMAD.MOV.U32 R12, RZ, RZ, R9 ;  /* 0x000000ffff0c7224 */ /* 0x000fe200078e0009 */
[----:B------:R-:W-:Y:S01]  /*3760*/  IABS R9, R19 ;  /* 0x0000001300097213 */ /* 0x000fe20000000000 */
[----:B------:R-:W-:Y:S02]  /*3770*/  IMAD.MOV.U32 R17, RZ, RZ, R27 ;  /* 0x000000ffff117224 */ /* 0x000fe400078e001b */
[C---:B------:R-:W-:Y:S01]  /*3780*/  IMAD R11, R57.reuse, R6, R11 ;  /* 0x00000006390b7224 */ /* 0x040fe200078e020b */
[----:B------:R-:W-:Y:S01]  /*3790*/  ISETP.GT.U32.AND P5, PT, R57, R2, PT ;  /* 0x000000023900720c */ /* 0x000fe20003fa4070 */
[----:B------:R-:W-:Y:S01]  /*37a0*/  @!P4 IMAD.MOV R17, RZ, RZ, -R17 ;  /* 0x000000ffff11c224 */ /* 0x000fe200078e0a11 */
[----:B------:R-:W-:Y:S01]  /*37b0*/  ISETP.GE.AND P2, PT, R18, RZ, PT ;  /* 0x000000ff1200720c */ /* 0x000fe20003f46270 */
[----:B------:R-:W-:Y:S01]  /*37c0*/  IMAD.MOV.U32 R18, RZ, RZ, R13 ;  /* 0x000000ffff127224 */ /* 0x000fe200078e000d */
[----:B------:R-:W-:Y:S01]  /*37d0*/  IABS R5, R20 ;  /* 0x0000001400057213 */ /* 0x000fe20000000000 */
[----:B------:R-:W-:-:S04]  /*37e0*/  IMAD.HI.U32 R6, R0, R10, RZ ;  /* 0x0000000a00067227 */ /* 0x000fc800078e00ff */
[----:B------:R-:W-:Y:S01]  /*37f0*/  @!P6 IMAD.IADD R4, R4, 0x1, -R57 ;  /* 0x000000010404e824 */ /* 0x000fe200078e0a39 */
[C---:B------:R-:W-:Y:S01]  /*3800*/  ISETP.GT.U32.AND P6, PT, R57.reuse, R11, PT ;  /* 0x0000000b3900720c */ /* 0x040fe20003fc4070 */
[----:B------:R-:W-:Y:S01]  /*3810*/  IMAD.HI.U32 R13, R0, R9, RZ ;  /* 0x00000009000d7227 */ /* 0x000fe200078e00ff */
[----:B------:R0:W-:Y:S03]  /*3820*/  STL [R1+0xf4], R17 ;  /* 0x0000f41101007387 */ /* 0x0001e60000100800 */
[----:B------:R-:W-:Y:S02]  /*3830*/  IMAD.MOV R6, RZ, RZ, -R6 ;  /* 0x000000ffff067224 */ /* 0x000fe400078e0a06 */
[----:B------:R-:W-:Y:S02]  /*3840*/  IMAD.MOV R13, RZ, RZ, -R13 ;  /* 0x000000ffff0d7224 */ /* 0x000fe400078e0a0d */
[----:B------:R-:W-:-:S02]  /*3850*/  IMAD R10, R57, R6, R10 ;  /* 0x00000006390a7224 */ /* 0x000fc400078e020a */
[----:B0-----:R-:W-:Y:S02]  /*3860*/  IMAD.MOV.U32 R17, RZ, RZ, R12 ;  /* 0x000000ffff117224 */ /* 0x001fe400078e000c */
[----:B------:R-:W-:-:S04]  /*3870*/  IMAD.HI.U32 R12, R0, R5, RZ ;  /* 0x00000005000c7227 */ /* 0x000fc800078e00ff */
[C---:B------:R-:W-:Y:S02]  /*3880*/  IMAD R9, R57.reuse, R13, R9 ;  /* 0x0000000d39097224 */ /* 0x040fe400078e0209 */
[----:B------:R-:W-:Y:S02]  /*3890*/  IMAD.MOV R12, RZ, RZ, -R12 ;  /* 0x000000ffff0c7224 */ /* 0x000fe400078e0a0c */
[----:B------:R-:W-:Y:S02]  /*38a0*/  IMAD.MOV.U32 R13, RZ, RZ, R48 ;  /* 0x000000ffff0d7224 */ /* 0x000fe400078e0030 */
[--C-:B------:R-:W-:Y:S02]  /*38b0*/  @!P5 IMAD.IADD R2, R2, 0x1, -R57.reuse ;  /* 0x000000010202d824 */ /* 0x100fe400078e0a39 */
[----:B------:R-:W-:Y:S01]  /*38c0*/  IMAD.MOV.U32 R48, RZ, RZ, R4 ;  /* 0x000000ffff307224 */ /* 0x000fe200078e0004 */
[----:B------:R-:W-:Y:S01]  /*38d0*/  ISETP.GT.U32.AND P5, PT, R57, R10, PT ;  /* 0x0000000a3900720c */ /* 0x000fe20003fa4070 */
[----:B------:R-:W-:-:S02]  /*38e0*/  @!P6 IMAD.IADD R11, R11, 0x1, -R57 ;  /* 0x000000010b0be824 */ /* 0x000fc400078e0a39 */
[C---:B------:R-:W-:Y:S02]  /*38f0*/  IMAD R5, R57.reuse, R12, R5 ;  /* 0x0000000c39057224 */ /* 0x040fe400078e0205 */
[----:B------:R-:W-:Y:S02]  /*3900*/  IMAD.MOV.U32 R12, RZ, RZ, R2 ;  /* 0x000000ffff0c7224 */ /* 0x000fe400078e0002 */
[----:B------:R-:W-:Y:S01]  /*3910*/  @!P3 IMAD.MOV R48, RZ, RZ, -R48 ;  /* 0x000000ffff30b224 */ /* 0x000fe200078e0a30 */
[C---:B------:R-:W-:Y:S01]  /*3920*/  ISETP.GT.U32.AND P3, PT, R57.reuse, R9, PT ;  /* 0x000000093900720c */ /* 0x040fe20003f64070 */
[----:B------:R-:W-:Y:S01]  /*3930*/  IMAD.MOV.U32 R27, RZ, RZ, R49 ;  /* 0x000000ffff1b7224 */ /* 0x000fe200078e0031 */
[C---:B------:R-:W-:Y:S01]  /*3940*/  ISETP.GT.U32.AND P6, PT, R57.reuse, R11, PT ;  /* 0x0000000b3900720c */ /* 0x040fe20003fc4070 */
[----:B------:R-:W-:Y:S01]  /*3950*/  IMAD.MOV.U32 R49, RZ, RZ, R8 ;  /* 0x000000ffff317224 */ /* 0x000fe200078e0008 */
[----:B------:R-:W-:Y:S01]  /*3960*/  IABS R8, R21 ;  /* 0x0000001500087213 */ /* 0x000fe20000000000 */
[----:B------:R-:W-:Y:S01]  /*3970*/  @!P0 IMAD.MOV R12, RZ, RZ, -R12 ;  /* 0x000000ffff0c8224 */ /* 0x000fe200078e0a0c */
[----:B------:R-:W-:-:S02]  /*3980*/  ISETP.GT.U32.AND P0, PT, R57, R5, PT ;  /* 0x000000053900720c */ /* 0x000fc40003f04070 */
[----:B------:R-:W-:Y:S01]  /*3990*/  ISETP.GE.AND P4, PT, R19, RZ, PT ;  /* 0x000000ff1300720c */ /* 0x000fe20003f86270 */
[----:B------:R-:W-:Y:S02]  /*39a0*/  IMAD.MOV.U32 R19, RZ, RZ, R7 ;  /* 0x000000ffff137224 */ /* 0x000fe400078e0007 */
[----:B------:R-:W-:Y:S01]  /*39b0*/  IMAD.HI.U32 R7, R0, R8, RZ ;  /* 0x0000000800077227 */ /* 0x000fe200078e00ff */
[----:B------:R-:W-:-:S03]  /*39c0*/  IABS R6, R22 ;  /* 0x0000001600067213 */ /* 0x000fc60000000000 */
[----:B------:R-:W-:Y:S02]  /*39d0*/  @!P5 IMAD.IADD R10, R10, 0x1, -R57 ;  /* 0x000000010a0ad824 */ /* 0x000fe400078e0a39 */
[----:B------:R-:W-:Y:S02]  /*39e0*/  IMAD.MOV R7, RZ, RZ, -R7 ;  /* 0x000000ffff077224 */ /* 0x000fe400078e0a07 */
[----:B------:R-:W-:Y:S01]  /*39f0*/  @!P3 IMAD.IADD R9, R9, 0x1, -R57 ;  /* 0x000000010909b824 */ /* 0x000fe200078e0a39 */
[----:B------:R-:W-:Y:S01]  /*3a00*/  ISETP.GT.U32.AND P3, PT, R57, R10, PT ;  /* 0x0000000a3900720c */ /* 0x000fe20003f64070 */
[----:B------:R-:W-:-:S04]  /*3a10*/  IMAD.HI.U32 R4, R0, R6, RZ ;  /* 0x0000000600047227 */ /* 0x000fc800078e00ff */
[----:B------:R-:W-:Y:S02]  /*3a20*/  IMAD R8, R57, R7, R8 ;  /* 0x0000000739087224 */ /* 0x000fe400078e0208 */
[--C-:B------:R-:W-:Y:S02]  /*3a30*/  @!P6 IMAD.IADD R11, R11, 0x1, -R57.reuse ;  /* 0x000000010b0be824 */ /* 0x100fe400078e0a39 */
[----:B------:R-:W-:Y:S01]  /*3a40*/  @!P0 IMAD.IADD R5, R5, 0x1, -R57 ;  /* 0x0000000105058824 */ /* 0x000fe200078e0a39 */
[C---:B------:R-:W-:Y:S01]  /*3a50*/  ISETP.GT.U32.AND P0, PT, R57.reuse, R9, PT ;  /* 0x000000093900720c */ /* 0x040fe20003f04070 */
[----:B------:R-:W-:Y:S01]  /*3a60*/  IMAD.MOV R4, RZ, RZ, -R4 ;  /* 0x000000ffff047224 */ /* 0x000fe200078e0a04 */
[----:B------:R-:W-:Y:S01]  /*3a70*/  ISETP.GE.AND P6, PT, R20, RZ, PT ;  /* 0x000000ff1400720c */ /* 0x000fe20003fc6270 */
[----:B------:R-:W-:Y:S01]  /*3a80*/  IMAD.MOV.U32 R20, RZ, RZ, R11 ;  /* 0x000000ffff147224 */ /* 0x000fe200078e000b */
[C---:B------:R-:W-:Y:S01]  /*3a90*/  ISETP.GT.U32.AND P5, PT, R57.reuse, R8, PT ;  /* 0x000000083900720c */ /* 0x040fe20003fa4070 */
[----:B------:R-:W-:-:S02]  /*3aa0*/  IMAD R2, R57, R4, R6 ;  /* 0x0000000439027224 */ /* 0x000fc400078e0206 */
[----:B------:R-:W-:Y:S01]  /*3ab0*/  @!P1 IMAD.MOV R20, RZ, RZ, -R20 ;  /* 0x000000ffff149224 */ /* 0x000fe200078e0a14 */
[----:B------:R0:W-:Y:S01]  /*3ac0*/  STL [R1+0xf0], R48 ;  /* 0x0000f03001007387 */ /* 0x0001e20000100800 */
[----:B------:R-:W-:Y:S01]  /*3ad0*/  IABS R7, R25 ;  /* 0x0000001900077213 */ /* 0x000fe20000000000 */
[--C-:B------:R-:W-:Y:S01]  /*3ae0*/  @!P3 IMAD.IADD R10, R10, 0x1, -R57.reuse ;  /* 0x000000010a0ab824 */ /* 0x100fe200078e0a39 */
[----:B------:R-:W-:Y:S02]  /*3af0*/  ISETP.GT.U32.AND P3, PT, R57, R2, PT ;  /* 0x000000023900720c */ /* 0x000fe40003f64070 */
[----:B------:R-:W-:Y:S01]  /*3b00*/  @!P0 IMAD.IADD R9, R9, 0x1, -R57 ;  /* 0x0000000109098824 */ /* 0x000fe200078e0a39 */
[----:B0-----:R-:W4:Y:S04]  /*3b10*/  LDL.LU R48, [R1+0x28cc] ;  /* 0x0028cc0001307983 */ /* 0x001f280000300800 */
[----:B------:R0:W-:Y:S01]  /*3b20*/  STL [R1+0xec], R12 ;  /* 0x0000ec0c01007387 */ /* 0x0001e20000100800 */
[----:B------:R-:W-:-:S03]  /*3b30*/  ISETP.GE.AND P0, PT, R21, RZ, PT ;  /* 0x000000ff1500720c */ /* 0x000fc60003f06270 */
[----:B------:R1:W-:Y:S01]  /*3b40*/  STL [R1+0xe8], R20 ;  /* 0x0000e81401007387 */ /* 0x0003e20000100800 */
[----:B------:R-:W-:Y:S01]  /*3b50*/  IMAD.MOV.U32 R21, RZ, RZ, R15 ;  /* 0x000000ffff157224 */ /* 0x000fe200078e000f */
[----:B------:R-:W-:Y:S01]  /*3b60*/  IABS R6, R23 ;  /* 0x0000001700067213 */ /* 0x000fe20000000000 */
[----:B------:R-:W-:Y:S01]  /*3b70*/  @!P5 IMAD.IADD R8, R8, 0x1, -R57 ;  /* 0x000000010808d824 */ /* 0x000fe200078e0a39 */
[----:B0-----:R-:W-:Y:S01]  /*3b80*/  IABS R12, R24 ;  /* 0x00000018000c7213 */ /* 0x001fe20000000000 */
[----:B-1----:R-:W-:Y:S02]  /*3b90*/  IMAD.MOV.U32 R20, RZ, RZ, R13 ;  /* 0x000000ffff147224 */ /* 0x002fe400078e000d */
[----:B------:R-:W-:Y:S01]  /*3ba0*/  IMAD.HI.U32 R13, R0, R7, RZ ;  /* 0x00000007000d7227 */ /* 0x000fe200078e00ff */
[----:B------:R-:W-:-:S03]  /*3bb0*/  ISETP.GT.U32.AND P5, PT, R57, R5, PT ;  /* 0x000000053900720c */ /* 0x000fc60003fa4070 */
[----:B------:R-:W-:Y:S02]  /*3bc0*/  IMAD.MOV R13, RZ, RZ, -R13 ;  /* 0x000000ffff0d7224 */ /* 0x000fe400078e0a0d */
[----:B------:R-:W-:-:S04]  /*3bd0*/  IMAD.HI.U32 R11, R0, R6, RZ ;  /* 0x00000006000b7227 */ /* 0x000fc800078e00ff */
[C---:B------:R-:W-:Y:S02]  /*3be0*/  IMAD R7, R57.reuse, R13, R7 ;  /* 0x0000000d39077224 */ /* 0x040fe400078e0207 */
[----:B------:R-:W-:Y:S02]  /*3bf0*/  IMAD.MOV.U32 R13, RZ, RZ, R58 ;  /* 0x000000ffff0d7224 */ /* 0x000fe400078e003a */
[----:B------:R-:W-:Y:S01]  /*3c00*/  IMAD.MOV.U32 R58, RZ, RZ, R10 ;  /* 0x000000ffff3a7224 */ /* 0x000fe200078e000a */
[----:B------:R-:W-:Y:S01]  /*3c10*/  IABS R10, R32 ;  /* 0x00000020000a7213 */ /* 0x000fe20000000000 */
[----:B------:R-:W-:Y:S01]  /*3c20*/  @!P3 IMAD.IADD R2, R2, 0x1, -R57 ;  /* 0x000000010202b824 */ /* 0x000fe200078e0a39 */
[----:B------:R-:W-:Y:S01]  /*3c30*/  IABS R4, R30 ;  /* 0x0000001e00047213 */ /* 0x000fe20000000000 */
[----:B------:R-:W-:Y:S02]  /*3c40*/  IMAD.MOV R11, RZ, RZ, -R11 ;  /* 0x000000ffff0b7224 */ /* 0x000fe400078e0a0b */
[----:B------:R-:W-:Y:S01]  /*3c50*/  @!P2 IMAD.MOV R58, RZ, RZ, -R58 ;  /* 0x000000ffff3aa224 */ /* 0x000fe200078e0a3a */
[C---:B------:R-:W-:Y:S01]  /*3c60*/  ISETP.GT.U32.AND P2, PT, R57.reuse, R2, PT ;  /* 0x000000023900720c */ /* 0x040fe20003f44070 */
[----:B------:R-:W-:-:S02]  /*3c70*/  IMAD R6, R57, R11, R6 ;  /* 0x0000000b39067224 */ /* 0x000fc400078e0206 */
[----:B------:R-:W-:-:S04]  /*3c80*/  IMAD.HI.U32 R11, R0, R4, RZ ;  /* 0x00000004000b7227 */ /* 0x000fc800078e00ff */
[----:B------:R-:W-:Y:S01]  /*3c90*/  @!P5 IMAD.IADD R5, R5, 0x1, -R57 ;  /* 0x000000010505d824 */ /* 0x000fe200078e0a39 */
[----:B------:R-:W-:Y:S01]  /*3ca0*/  ISETP.GT.U32.AND P1, PT, R57, R8, PT ;  /* 0x000000083900720c */ /* 0x000fe20003f24070 */
[----:B------:R-:W-:-:S04]  /*3cb0*/  IMAD.MOV R11, RZ, RZ, -R11 ;  /* 0x000000ffff0b7224 */ /* 0x000fc800078e0a0b */
[----:B------:R-:W-:Y:S02]  /*3cc0*/  IMAD R4, R57, R11, R4 ;  /* 0x0000000b39047224 */ /* 0x000fe400078e0204 */
[----:B------:R-:W-:-:S03]  /*3cd0*/  @!P2 IMAD.IADD R2, R2, 0x1, -R57 ;  /* 0x000000010202a824 */ /* 0x000fc600078e0a39 */
[----:B------:R-:W-:-:S03]  /*3ce0*/  ISETP.GT.U32.AND P2, PT, R57, R4, PT ;  /* 0x000000043900720c */ /* 0x000fc60003f44070 */
[--C-:B------:R-:W-:Y:S01]  /*3cf0*/  @!P1 IMAD.IADD R8, R8, 0x1, -R57.reuse ;  /* 0x0000000108089824 */ /* 0x100fe200078e0a39 */
[----:B------:R-:W-:Y:S02]  /*3d00*/  ISETP.GE.AND P1, PT, R22, RZ, PT ;  /* 0x000000ff1600720c */ /* 0x000fe40003f26270 */
[----:B------:R-:W3:Y:S01]  /*3d10*/  LDL.LU R22, [R1+0x94] ;  /* 0x0000940001167983 */ /* 0x000ee20000300800 */
[----:B------:R-:W-:Y:S01]  /*3d20*/  ISETP.GE.AND P3, PT, R23, RZ, PT ;  /* 0x000000ff1700720c */ /* 0x000fe20003f66270 */
[----:B------:R-:W-:Y:S02]  /*3d30*/  @!P0 IMAD.MOV R8, RZ, RZ, -R8 ;  /* 0x000000ffff088224 */ /* 0x000fe400078e0a08 */
[----:B------:R-:W3:Y:S04]  /*3d40*/  LDL.LU R23, [R1+0x90] ;  /* 0x0000900001177983 */ /* 0x000ee80000300800 */
[----:B------:R0:W-:Y:S01]  /*3d50*/  STL [R1+0xe4], R58 ;  /* 0x0000e43a01007387 */ /* 0x0001e20000100800 */
[----:B------:R-:W-:-:S03]  /*3d60*/  @!P2 IMAD.IADD R4, R4, 0x1, -R57 ;  /* 0x000000010404a824 */ /* 0x000fc600078e0a39 */
[----:B0-----:R-:W3:Y:S01]  /*3d70*/  LDL.LU R58, [R1+0x28c8] ;  /* 0x0028c800013a7983 */ /* 0x001ee20000300800 */
        /* <DEDUP_REMOVED lines=11> */
[----:B------:R-:W-:Y:S02]  /*3e30*/  IMAD.MOV.U32 R50, RZ, RZ, R60 ;  /* 0x000000ffff327224 */ /* 0x000fe400078e003c */
[----:B------:R-:W-:-:S04]  /*3e40*/  IMAD.MOV.U32 R60, RZ, RZ, R5 ;  /* 0x000000ffff3c7224 */ /* 0x000fc800078e0005 */
[----:B------:R-:W-:Y:S01]  /*3e50*/  @!P6 IMAD.MOV R60, RZ, RZ, -R60 ;  /* 0x000000ffff3ce224 */ /* 0x000fe200078e0a3c */
[----:B------:R-:W-:Y:S01]  /*3e60*/  ISETP.GT.U32.AND P6, PT, R57, R7, PT ;  /* 0x000000073900720c */ /* 0x000fe20003fc4070 */
[----:B------:R-:W-:-:S05]  /*3e70*/  @!P4 IMAD.MOV R59, RZ, RZ, -R59 ;  /* 0x000000ffff3bc224 */ /* 0x000fca00078e0a3b */
[----:B------:R0:W-:Y:S07]  /*3e80*/  STL [R1+0xe0], R59 ;  /* 0x0000e03b01007387 */ /* 0x0001ee0000100800 */
[----:B------:R-:W-:Y:S01]  /*3e90*/  @!P6 IMAD.IADD R7, R7, 0x1, -R57 ;  /* 0x000000010707e824 */ /* 0x000fe200078e0a39 */
[----:B0-----:R-:W2:Y:S04]  /*3ea0*/  LDL.LU R59, [R1+0x28c4] ;  /* 0x0028c400013b7983 */ /* 0x001ea80000300800 */
[----:B------:R-:W-:Y:S01]  /*3eb0*/  ISETP.GT.U32.AND P2, PT, R57, R7, PT ;  /* 0x000000073900720c */ /* 0x000fe20003f44070 */
[----:B------:R0:W-:Y:S04]  /*3ec0*/  STL [R1+0xdc], R60 ;  /* 0x0000dc3c01007387 */ /* 0x0001e80000100800 */
[----:B0-----:R-:W2:Y:S04]  /*3ed0*/  LDL.LU R60, [R1+0x28c0] ;  /* 0x0028c000013c7983 */ /* 0x001ea80000300800 */
[----:B------:R0:W-:Y:S02]  /*3ee0*/  STL [R1+0xd8], R8 ;  /* 0x0000d80801007387 */ /* 0x0001e40000100800 */
[----:B0-----:R-:W-:-:S04]  /*3ef0*/  IMAD.HI.U32 R8, R0, R9, RZ ;  /* 0x0000000900087227 */ /* 0x001fc800078e00ff */
[----:B------:R-:W-:-:S04]  /*3f00*/  IMAD.MOV R8, RZ, RZ, -R8 ;  /* 0x000000ffff087224 */ /* 0x000fc800078e0a08 */
[----:B------:R-:W-:Y:S02]  /*3f10*/  IMAD R8, R57, R8, R9 ;  /* 0x0000000839087224 */ /* 0x000fe400078e0209 */
[----:B------:R-:W-:-:S03]  /*3f20*/  @!P2 IMAD.IADD R7, R7, 0x1, -R57 ;  /* 0x000000010707a824 */ /* 0x000fc600078e0a39 */
[----:B------:R-:W-:Y:S02]  /*3f30*/  ISETP.GT.U32.AND P2, PT, R57, R8, PT ;  /* 0x000000083900720c */ /* 0x000fe40003f44070 */
[----:B------:R-:W-:Y:S01]  /*3f40*/  ISETP.GE.AND P0, PT, R24, RZ, PT ;  /* 0x000000ff1800720c */ /* 0x000fe20003f06270 */
[----:B------:R-:W-:-:S04]  /*3f50*/  IMAD.MOV.U32 R24, RZ, RZ, R2 ;  /* 0x000000ffff187224 */ /* 0x000fc800078e0002 */
[----:B------:R-:W-:-:S05]  /*3f60*/  @!P1 IMAD.MOV R24, RZ, RZ, -R24 ;  /* 0x000000ffff189224 */ /* 0x000fca00078e0a18 */
[----:B------:R-:W-:Y:S01]  /*3f70*/  STL [R1+0xd4], R24 ;  /* 0x0000d41801007387 */ /* 0x000fe20000100800 */
[----:B------:R-:W-:Y:S01]  /*3f80*/  @!P2 IMAD.IADD R8, R8, 0x1, -R57 ;  /* 0x000000010808a824 */ /* 0x000fe200078e0a39 */
[----:B------:R-:W-:Y:S02]  /*3f90*/  ISETP.GE.AND P2, PT, R32, RZ, PT ;  /* 0x000000ff2000720c */ /* 0x000fe40003f46270 */
[----:B------:R-:W2:Y:S01]  /*3fa0*/  LDL.LU R32, [R1+0x4] ;  /* 0x0000040001207983 */ /* 0x000ea20000300800 */
[C---:B------:R-:W-:Y:S02]  /*3fb0*/  ISETP.GT.U32.AND P5, PT, R57.reuse, R6, PT ;  /* 0x000000063900720c */ /* 0x040fe40003fa4070 */
[----:B------:R-:W-:-:S11]  /*3fc0*/  ISETP.GT.U32.AND P4, PT, R57, R12, PT ;  /* 0x0000000c3900720c */ /* 0x000fd60003f84070 */
[----:B------:R-:W-:-:S05]  /*3fd0*/  @!P5 IMAD.IADD R6, R6, 0x1, -R57 ;  /* 0x000000010606d824 */ /* 0x000fca00078e0a39 */
[C---:B------:R-:W-:Y:S02]  /*3fe0*/  ISETP.GT.U32.AND P5, PT, R57.reuse, R6, PT ;  /* 0x000000063900720c */ /* 0x040fe40003fa4070 */
[----:B------:R-:W-:Y:S01]  /*3ff0*/  ISETP.GT.U32.AND P1, PT, R57, R4, PT ;  /* 0x000000043900720c */ /* 0x000fe20003f24070 */
[----:B------:R-:W-:Y:S01]  /*4000*/  @!P4 IMAD.IADD R12, R12, 0x1, -R57 ;  /* 0x000000010c0cc824 */ /* 0x000fe200078e0a39 */
[----:B------:R-:W-:Y:S01]  /*4010*/  ISETP.GE.AND P4, PT, R30, RZ, PT ;  /* 0x000000ff1e00720c */ /* 0x000fe20003f86270 */
[----:B------:R-:W-:-:S08]  /*4020*/  IMAD.MOV.U32 R30, RZ, RZ, R15 ;  /* 0x000000ffff1e7224 */ /* 0x000fd000078e000f */
[--C-:B------:R-:W-:Y:S01]  /*4030*/  @!P5 IMAD.IADD R6, R6, 0x1, -R57.reuse ;  /* 0x000000010606d824 */ /* 0x100fe200078e0a39 */
[----:B------:R-:W-:Y:S01]  /*4040*/  ISETP.GE.AND P5, PT, R25, RZ, PT ;  /* 0x000000ff1900720c */ /* 0x000fe20003fa6270 */
[----:B------:R-:W-:Y:S01]  /*4050*/  IMAD.MOV.U32 R25, RZ, RZ, R10 ;  /* 0x000000ffff197224 */ /* 0x000fe200078e000a */
[----:B------:R-:W-:Y:S01]  /*4060*/  IABS R10, R34 ;  /* 0x00000022000a7213 */ /* 0x000fe20000000000 */
[----:B------:R-:W-:-:S04]  /*4070*/  @!P1 IMAD.IADD R4, R4, 0x1, -R57 ;  /* 0x0000000104049824 */ /* 0x000fc800078e0a39 */
[----:B------:R-:W-:Y:S01]  /*4080*/  IMAD.HI.U32 R15, R0, R10, RZ ;  /* 0x0000000a000f7227 */ /* 0x000fe200078e00ff */
[----:B------:R-:W-:Y:S02]  /*4090*/  IABS R11, R31 ;  /* 0x0000001f000b7213 */ /* 0x000fe40000000000 */
[----:B------:R-:W-:Y:S01]  /*40a0*/  ISETP.GE.AND P1, PT, R31, RZ, PT ;  /* 0x000000ff1f00720c */ /* 0x000fe20003f26270 */
[----:B------:R-:W-:Y:S02]  /*40b0*/  IMAD.MOV R15, RZ, RZ, -R15 ;  /* 0x000000ffff0f7224 */ /* 0x000fe400078e0a0f */
[----:B------:R-:W-:Y:S02]  /*40c0*/  IMAD.MOV.U32 R31, RZ, RZ, R14 ;  /* 0x000000ffff1f7224 */ /* 0x000fe400078e000e */
[----:B------:R-:W-:Y:S02]  /*40d0*/  IMAD R10, R57, R15, R10 ;  /* 0x0000000f390a7224 */ /* 0x000fe400078e020a */
[----:B--2---:R-:W-:-:S02]  /*40e0*/  IMAD.MOV.U32 R15, RZ, RZ, R32 ;  /* 0x000000ffff0f7224 */ /* 0x004fc400078e0020 */
[----:B------:R-:W-:Y:S02]  /*40f0*/  IMAD.MOV.U32 R32, RZ, RZ, R31 ;  /* 0x000000ffff207224 */ /* 0x000fe400078e001f */
[----:B------:R-:W-:Y:S02]  /*4100*/  IMAD.MOV.U32 R31, RZ, RZ, R30 ;  /* 0x000000ffff1f7224 */ /* 0x000fe400078e001e */
[----:B------:R-:W-:Y:S02]  /*4110*/  IMAD.MOV.U32 R30, RZ, RZ, R61 ;  /* 0x000000ffff1e7224 */ /* 0x000fe400078e003d */
[----:B------:R-:W-:Y:S02]  /*4120*/  IMAD.MOV.U32 R61, RZ, RZ, R6 ;  /* 0x000000ffff3d7224 */ /* 0x000fe400078e0006 */
[----:B------:R-:W2:Y:S02]  /*4130*/  LDL.LU R6, [R1] ;  /* 0x0000000001067983 */ /* 0x000ea40000300800 */
[----:B------:R-:W-:-:S05]  /*4140*/  @!P3 IMAD.MOV R61, RZ, RZ, -R61 ;  /* 0x000000ffff3db224 */ /* 0x000fca00078e0a3d */
[----:B------:R0:W-:Y:S04]  /*4150*/  STL [R1+0x84], R61 ;  /* 0x0000843d01007387 */ /* 0x0001e80000100800 */
[----:B0-----:R-:W3:Y:S01]  /*4160*/  LDL.LU R61, [R1+0x28bc] ;  /* 0x0028bc00013d7983 */ /* 0x001ee20000300800 */
[----:B------:R-:W-:Y:S01]  /*4170*/  ISETP.GT.U32.AND P6, PT, R57, R12, PT ;  /* 0x0000000c3900720c */ /* 0x000fe20003fc4070 */
[----:B------:R-:W-:Y:S01]  /*4180*/  IMAD.HI.U32 R5, R0, R11, RZ ;  /* 0x0000000b00057227 */ /* 0x000fe200078e00ff */
[----:B------:R-:W-:-:S03]  /*4190*/  IABS R2, R33 ;  /* 0x0000002100027213 */ /* 0x000fc60000000000 */
[----:B------:R-:W-:Y:S02]  /*41a0*/  IMAD.MOV R5, RZ, RZ, -R5 ;  /* 0x000000ffff057224 */ /* 0x000fe400078e0a05 */
[----:B------:R-:W-:Y:S02]  /*41b0*/  IMAD.MOV.U32 R9, RZ, RZ, R2 ;  /* 0x000000ffff097224 */ /* 0x000fe400078e0002 */
[C---:B------:R-:W-:Y:S02]  /*41c0*/  IMAD R11, R57.reuse, R5, R11 ;  /* 0x00000005390b7224 */ /* 0x040fe400078e020b */
[----:B------:R-:W-:Y:S02]  /*41d0*/  IMAD.MOV.U32 R24, RZ, RZ, R13 ;  /* 0x000000ffff187224 */ /* 0x000fe400078e000d */
[----:B------:R-:W-:Y:S01]  /*41e0*/  @!P6 IMAD.IADD R12, R12, 0x1, -R57 ;  /* 0x000000010c0ce824 */ /* 0x000fe200078e0a39 */
[----:B------:R-:W-:Y:S01]  /*41f0*/  ISETP.GT.U32.AND P6, PT, R57, R11, PT ;  /* 0x0000000b3900720c */ /* 0x000fe20003fc4070 */
[----:B------:R-:W-:Y:S01]  /*4200*/  IMAD.HI.U32 R13, R0, R9, RZ ;  /* 0x00000009000d7227 */ /* 0x000fe200078e00ff */
[----:B------:R-:W-:-:S03]  /*4210*/  IABS R5, R35 ;  /* 0x0000002300057213 */ /* 0x000fc60000000000 */
[----:B------:R-:W-:Y:S02]  /*4220*/  IMAD.MOV R13, RZ, RZ, -R13 ;  /* 0x000000ffff0d7224 */ /* 0x000fe400078e0a0d */
[----:B------:R-:W-:Y:S02]  /*4230*/  @!P0 IMAD.MOV R12, RZ, RZ, -R12 ;  /* 0x000000ffff0c8224 */ /* 0x000fe400078e0a0c */
[----:B------:R-:W-:Y:S02]  /*4240*/  IMAD R9, R57, R13, R9 ;  /* 0x0000000d39097224 */ /* 0x000fe400078e0209 */
[----:B------:R-:W-:Y:S01]  /*4250*/  IMAD.HI.U32 R14, R0, R5, RZ ;  /* 0x00000005000e7227 */ /* 0x000fe200078e00ff */
[----:B------:R0:W-:Y:S03]  /*4260*/  STL [R1+0x80], R12 ;  /* 0x0000800c01007387 */ /* 0x0001e60000100800 */
[----:B------:R-:W-:Y:S01]  /*4270*/  @!P6 IMAD.IADD R11, R11, 0x1, -R57 ;  /* 0x000000010b0be824 */ /* 0x000fe200078e0a39 */
[----:B------:R-:W-:Y:S01]  /*4280*/  ISETP.GT.U32.AND P6, PT, R57, R9, PT ;  /* 0x000000093900720c */ /* 0x000fe20003fc4070 */
[----:B------:R-:W-:-:S02]  /*4290*/  IMAD.MOV R14, RZ, RZ, -R14 ;  /* 0x000000ffff0e7224 */ /* 0x000fc400078e0a0e */
[----:B0-----:R-:W-:Y:S01]  /*42a0*/  IMAD.MOV.U32 R12, RZ, RZ, R7 ;  /* 0x000000ffff0c7224 */ /* 0x001fe200078e0007 */
[----:B------:R-:W-:Y:S01]  /*42b0*/  IABS R2, R36 ;  /* 0x0000002400027213 */ /* 0x000fe20000000000 */
[C---:B------:R-:W-:Y:S02]  /*42c0*/  IMAD R5, R57.reuse, R14, R5 ;  /* 0x0000000e39057224 */ /* 0x040fe400078e0205 */
[----:B------:R-:W-:Y:S02]  /*42d0*/  IMAD.MOV.U32 R7, RZ, RZ, R4 ;  /* 0x000000ffff077224 */ /* 0x000fe400078e0004 */
[----:B------:R-:W-:Y:S01]  /*42e0*/  @!P5 IMAD.MOV R12, RZ, RZ, -R12 ;  /* 0x000000ffff0cd224 */ /* 0x000fe200078e0a0c */
[C---:B------:R-:W-:Y:S01]  /*42f0*/  ISETP.GT.U32.AND P5, PT, R57.reuse, R10, PT ;  /* 0x0000000a3900720c */ /* 0x040fe20003fa4070 */
[----:B------:R-:W-:Y:S01]  /*4300*/  @!P4 IMAD.MOV R7, RZ, RZ, -R7 ;  /* 0x000000ffff07c224 */ /* 0x000fe200078e0a07 */
[C---:B------:R-:W-:Y:S01]  /*4310*/  ISETP.GT.U32.AND P4, PT, R57.reuse, R5, PT ;  /* 0x000000053900720c */ /* 0x040fe20003f84070 */
[----:B------:R-:W-:Y:S01]  /*4320*/  IMAD.HI.U32 R13, R0, R2, RZ ;  /* 0x00000002000d7227 */ /* 0x000fe200078e00ff */
[----:B------:R-:W-:-:S03]  /*4330*/  ISETP.GT.U32.AND P3, PT, R57, R11, PT ;  /* 0x0000000b3900720c */ /* 0x000fc60003f64070 */
[----:B------:R-:W-:Y:S01]  /*4340*/  @!P6 IMAD.IADD R9, R9, 0x1, -R57 ;  /* 0x000000010909e824 */ /* 0x000fe200078e0a39 */
[C---:B------:R-:W-:Y:S01]  /*4350*/  ISETP.GT.U32.AND P6, PT, R57.reuse, R8, PT ;  /* 0x000000083900720c */ /* 0x040fe20003fc4070 */
[----:B------:R-:W-:Y:S01]  /*4360*/  IMAD.MOV R13, RZ, RZ, -R13 ;  /* 0x000000ffff0d7224 */ /* 0x000fe200078e0a0d */
[----:B------:R-:W-:Y:S01]  /*4370*/  IABS R14, R37 ;  /* 0x00000025000e7213 */ /* 0x000fe20000000000 */
[----:B------:R-:W-:Y:S02]  /*4380*/  STL [R1+0x70], R12 ;  /* 0x0000700c01007387 */ /* 0x000fe40000100800 */
[C---:B------:R-:W-:Y:S01]  /*4390*/  IMAD R2, R57.reuse, R13, R2 ;  /* 0x0000000d39027224 */ /* 0x040fe200078e0202 */
[----:B------:R-:W-:Y:S01]  /*43a0*/  IABS R13, R38 ;  /* 0x00000026000d7213 */ /* 0x000fe20000000000 */
[--C-:B------:R-:W-:Y:S01]  /*43b0*/  @!P5 IMAD.IADD R10, R10, 0x1, -R57.reuse ;  /* 0x000000010a0ad824 */ /* 0x100fe200078e0a39 */
[----:B------:R-:W-:Y:S01]  /*43c0*/  ISETP.GT.U32.AND P0, PT, R57, R9, PT ;  /* 0x000000093900720c */ /* 0x000fe20003f04070 */
[----:B------:R-:W-:-:S02]  /*43d0*/  @!P4 IMAD.IADD R5, R5, 0x1, -R57 ;  /* 0x000000010505c824 */ /* 0x000fc400078e0a39 */
[----:B------:R-:W-:Y:S01]  /*43e0*/  IMAD.HI.U32 R4, R0, R13, RZ ;  /* 0x0000000d00047227 */ /* 0x000fe200078e00ff */
[----:B------:R-:W-:-:S03]  /*43f0*/  ISETP.GT.U32.AND P4, PT, R57, R10, PT ;  /* 0x0000000a3900720c */ /* 0x000fc60003f84070 */
[--C-:B------:R-:W-:Y:S01]  /*4400*/  @!P3 IMAD.IADD R11, R11, 0x1, -R57.reuse ;  /* 0x000000010b0bb824 */ /* 0x100fe200078e0a39 */
[----:B------:R0:W-:Y:S01]  /*4410*/  STL [R1+0x6c], R7 ;  /* 0x00006c0701007387 */ /* 0x0001e20000100800 */
[----:B------:R-:W-:Y:S01]  /*4420*/  @!P6 IMAD.IADD R8, R8, 0x1, -R57 ;  /* 0x000000010808e824 */ /* 0x000fe200078e0a39 */
[----:B------:R-:W-:Y:S01]  /*4430*/  ISETP.GE.AND P6, PT, R33, RZ, PT ;  /* 0x000000ff2100720c */ /* 0x000fe20003fc6270 */
[----:B------:R-:W-:Y:S01]  /*4440*/  IMAD.MOV R4, RZ, RZ, -R4 ;  /* 0x000000ffff047224 */ /* 0x000fe200078e0a04 */
[C---:B------:R-:W-:Y:S01]  /*4450*/  ISETP.GT.U32.AND P3, PT, R57.reuse, R2, PT ;  /* 0x000000023900720c */ /* 0x040fe20003f64070 */
[----:B------:R-:W-:Y:S02]  /*4460*/  @!P2 IMAD.MOV R8, RZ, RZ, -R8 ;  /* 0x000000ffff08a224 */ /* 0x000fe400078e0a08 */
[----:B0-----:R-:W-:Y:S02]  /*4470*/  IMAD.MOV.U32 R7, RZ, RZ, R11 ;  /* 0x000000ffff077224 */ /* 0x001fe400078e000b */
[----:B------:R-:W-:-:S02]  /*4480*/  IMAD R4, R57, R4, R13 ;  /* 0x0000000439047224 */ /* 0x000fc400078e020d */
[----:B------:R-:W-:Y:S02]  /*4490*/  @!P1 IMAD.MOV R7, RZ, RZ, -R7 ;  /* 0x000000ffff079224 */ /* 0x000fe400078e0a07 */
[--C-:B------:R-:W-:Y:S01]  /*44a0*/  @!P0 IMAD.IADD R9, R9, 0x1, -R57.reuse ;  /* 0x0000000109098824 */ /* 0x100fe200078e0a39 */
[----:B------:R-:W-:Y:S01]  /*44b0*/  ISETP.GE.AND P0, PT, R34, RZ, PT ;  /* 0x000000ff2200720c */ /* 0x000fe20003f06270 */
[----:B------:R-:W-:Y:S01]  /*44c0*/  @!P4 IMAD.IADD R10, R10, 0x1, -R57 ;  /* 0x000000010a0ac824 */ /* 0x000fe200078e0a39 */
[----:B------:R0:W-:Y:S01]  /*44d0*/  STL [R1+0x68], R7 ;  /* 0x0000680701007387 */ /* 0x0001e20000100800 */
[C---:B------:R-:W-:Y:S02]  /*44e0*/  ISETP.GT.U32.AND P4, PT, R57.reuse, R4, PT ;  /* 0x000000043900720c */ /* 0x040fe40003f84070 */
[----:B------:R-:W-:Y:S01]  /*44f0*/  ISETP.GT.U32.AND P1, PT, R57, R5, PT ;  /* 0x000000053900720c */ /* 0x000fe20003f24070 */
[----:B------:R-:W-:Y:S01]  /*4500*/  @!P6 IMAD.MOV R9, RZ, RZ, -R9 ;  /* 0x000000ffff09e224 */ /* 0x000fe200078e0a09 */
[----:B------:R-:W-:Y:S01]  /*4510*/  ISETP.GE.AND P5, PT, R35, RZ, PT ;  /* 0x000000ff2300720c */ /* 0x000fe20003fa6270 */
[----:B------:R1:W-:Y:S01]  /*4520*/  STL [R1+0x60], R8 ;  /* 0x0000600801007387 */ /* 0x0003e20000100800 */
[----:B0-----:R-:W-:Y:S01]  /*4530*/  IABS R7, R39 ;  /* 0x0000002700077213 */ /* 0x001fe20000000000 */
[----:B------:R-:W-:-:S02]  /*4540*/  @!P3 IMAD.IADD R2, R2, 0x1, -R57 ;  /* 0x000000010202b824 */ /* 0x000fc400078e0a39 */
[----:B------:R0:W-:Y:S01]  /*4550*/  STL [R1+0x5c], R9 ;  /* 0x00005c0901007387 */ /* 0x0001e20000100800 */
[----:B------:R-:W-:Y:S02]  /*4560*/  IMAD.MOV.U32 R13, RZ, RZ, R10 ;  /* 0x000000ffff0d7224 */ /* 0x000fe400078e000a */
[----:B-1----:R-:W-:Y:S01]  /*4570*/  IMAD.HI.U32 R8, R0, R7, RZ ;  /* 0x0000000700087227 */ /* 0x002fe200078e00ff */
[----:B------:R-:W-:-:S03]  /*4580*/  ISETP.GT.U32.AND P3, PT, R57, R2, PT ;  /* 0x000000023900720c */ /* 0x000fc60003f64070 */
[----:B------:R-:W-:Y:S01]  /*4590*/  IMAD.MOV R11, RZ, RZ, -R8 ;  /* 0x000000ffff0b7224 */ /* 0x000fe200078e0a08 */
[----:B0-----:R-:W-:Y:S01]  /*45a0*/  IABS R9, R40 ;  /* 0x0000002800097213 */ /* 0x001fe20000000000 */
[----:B------:R-:W-:Y:S02]  /*45b0*/  @!P0 IMAD.MOV R13, RZ, RZ, -R13 ;  /* 0x000000ffff0d8224 */ /* 0x000fe400078e0a0d */
[--C-:B------:R-:W-:Y:S02]  /*45c0*/  @!P4 IMAD.IADD R4, R4, 0x1, -R57.reuse ;  /* 0x000000010404c824 */ /* 0x100fe400078e0a39 */
[----:B------:R-:W-:Y:S02]  /*45d0*/  @!P1 IMAD.IADD R5, R5, 0x1, -R57 ;  /* 0x0000000105059824 */ /* 0x000fe400078e0a39 */
[----:B------:R-:W-:Y:S02]  /*45e0*/  IMAD.MOV.U32 R8, RZ, RZ, R9 ;  /* 0x000000ffff087224 */ /* 0x000fe400078e0009 */
[C---:B------:R-:W-:Y:S01]  /*45f0*/  IMAD R7, R57.reuse, R11, R7 ;  /* 0x0000000b39077224 */ /* 0x040fe200078e0207 */
[----:B------:R-:W-:Y:S01]  /*4600*/  ISETP.GT.U32.AND P4, PT, R57, R4, PT ;  /* 0x000000043900720c */ /* 0x000fe20003f84070 */
[----:B------:R-:W-:-:S04]  /*4610*/  IMAD.HI.U32 R9, R0, R8, RZ ;  /* 0x0000000800097227 */ /* 0x000fc800078e00ff */
[----:B------:R-:W-:Y:S01]  /*4620*/  @!P5 IMAD.MOV R5, RZ, RZ, -R5 ;  /* 0x000000ffff05d224 */ /* 0x000fe200078e0a05 */
[----:B------:R-:W-:Y:S01]  /*4630*/  ISETP.GT.U32.AND P5, PT, R57, R7, PT ;  /* 0x000000073900720c */ /* 0x000fe20003fa4070 */
[----:B------:R-:W-:Y:S01]  /*4640*/  IMAD.MOV R9, RZ, RZ, -R9 ;  /* 0x000000ffff097224 */ /* 0x000fe200078e0a09 */
[----:B------:R-:W-:Y:S02]  /*4650*/  ISETP.GE.AND P6, PT, R36, RZ, PT ;  /* 0x000000ff2400720c */ /* 0x000fe40003fc6270 */
[----:B------:R-:W-:Y:S01]  /*4660*/  IABS R10, R41 ;  /* 0x00000029000a7213 */ /* 0x000fe20000000000 */
[----:B------:R-:W-:Y:S01]  /*4670*/  STL [R1+0x58], R13 ;  /* 0x0000580d01007387 */ /* 0x000fe20000100800 */
[----:B------:R-:W-:Y:S01]  /*4680*/  ISETP.GE.AND P1, PT, R37, RZ, PT ;  /* 0x000000ff2500720c */ /* 0x000fe20003f26270 */
[--C-:B------:R-:W-:Y:S01]  /*4690*/  @!P3 IMAD.IADD R2, R2, 0x1, -R57.reuse ;  /* 0x000000010202b824 */ /* 0x100fe200078e0a39 */
[----:B------:R-:W-:Y:S01]  /*46a0*/  ISETP.GE.AND P3, PT, R38, RZ, PT ;  /* 0x000000ff2600720c */ /* 0x000fe20003f66270 */
[----:B------:R0:W-:Y:S01]  /*46b0*/  STL [R1+0x54], R5 ;  /* 0x0000540501007387 */ /* 0x0001e20000100800 */
[----:B------:R-:W-:-:S03]  /*46c0*/  @!P4 IMAD.IADD R4, R4, 0x1, -R57 ;  /* 0x000000010404c824 */ /* 0x000fc600078e0a39 */
[----:B------:R-:W-:Y:S02]  /*46d0*/  @!P5 IMAD.IADD R7, R7, 0x1, -R57 ;  /* 0x000000010707d824 */ /* 0x000fe400078e0a39 */
[----:B0-----:R-:W-:Y:S02]  /*46e0*/  IMAD R5, R57, R9, R8 ;  /* 0x0000000939057224 */ /* 0x001fe400078e0208 */
[----:B------:R-:W-:-:S03]  /*46f0*/  IMAD.HI.U32 R8, R0, R10, RZ ;  /* 0x0000000a00087227 */ /* 0x000fc600078e00ff */
[----:B------:R-:W-:Y:S01]  /*4700*/  ISETP.GT.U32.AND P4, PT, R57, R5, PT ;  /* 0x000000053900720c */ /* 0x000fe20003f84070 */
[----:B------:R-:W-:Y:S02]  /*4710*/  @!P6 IMAD.MOV R2, RZ, RZ, -R2 ;  /* 0x000000ffff02e224 */ /* 0x000fe400078e0a02 */
[----:B------:R-:W-:-:S03]  /*4720*/  @!P3 IMAD.MOV R4, RZ, RZ, -R4 ;  /* 0x000000ffff04b224 */ /* 0x000fc600078e0a04 */
[----:B------:R0:W-:Y:S01]  /*4730*/  STL [R1+0x50], R2 ;  /* 0x0000500201007387 */ /* 0x0001e20000100800 */
[----:B------:R-:W-:Y:S02]  /*4740*/  IABS R9, R42 ;  /* 0x0000002a00097213 */ /* 0x000fe40000000000 */
[----:B0-----:R-:W-:-:S04]  /*4750*/  IABS R2, R43 ;  /* 0x0000002b00027213 */ /* 0x001fc80000000000 */
[----:B------:R-:W-:-:S05]  /*4760*/  @!P4 IMAD.IADD R5, R5, 0x1, -R57 ;  /* 0x000000010505c824 */ /* 0x000fca00078e0a39 */
[----:B------:R-:W-:-:S13]  /*4770*/  ISETP.GT.U32.AND P4, PT, R57, R5, PT ;  /* 0x000000053900720c */ /* 0x000fda0003f84070 */
[----:B------:R-:W-:-:S04]  /*4780*/  @!P4 IMAD.IADD R5, R5, 0x1, -R57 ;  /* 0x000000010505c824 */ /* 0x000fc800078e0a39 */
[----:B------:R-:W-:Y:S02]  /*4790*/  IMAD.MOV.U32 R13, RZ, RZ, R5 ;  /* 0x000000ffff0d7224 */ /* 0x000fe400078e0005 */
[----:B--2---:R-:W-:Y:S02]  /*47a0*/  IMAD.MOV.U32 R12, RZ, RZ, R6 ;  /* 0x000000ffff0c7224 */ /* 0x004fe400078e0006 */
[----:B------:R-:W-:-:S04]  /*47b0*/  IMAD.HI.U32 R6, R0, R14, RZ ;  /* 0x0000000e00067227 */ /* 0x000fc800078e00ff */
[----:B------:R-:W-:-:S04]  /*47c0*/  IMAD.MOV R6, RZ, RZ, -R6 ;  /* 0x000000ffff067224 */ /* 0x000fc800078e0a06 */
[----:B------:R-:W-:-:S05]  /*47d0*/  IMAD R6, R57, R6, R14 ;  /* 0x0000000639067224 */ /* 0x000fca00078e020e */
[----:B------:R-:W-:-:S13]  /*47e0*/  ISETP.GT.U32.AND P2, PT, R57, R6, PT ;  /* 0x000000063900720c */ /* 0x000fda0003f44070 */
[----:B------:R-:W-:-:S05]  /*47f0*/  @!P2 IMAD.IADD R6, R6, 0x1, -R57 ;  /* 0x000000010606a824 */ /* 0x000fca00078e0a39 */
[----:B------:R-:W-:-:S13]  /*4800*/  ISETP.GT.U32.AND P0, PT, R57, R6, PT ;  /* 0x000000063900720c */ /* 0x000fda0003f04070 */
[----:B------:R-:W-:-:S04]  /*4810*/  @!P0 IMAD.IADD R6, R6, 0x1, -R57 ;  /* 0x0000000106068824 */ /* 0x000fc800078e0a39 */
[----:B------:R-:W-:Y:S02]  /*4820*/  IMAD.MOV.U32 R11, RZ, RZ, R6 ;  /* 0x000000ffff0b7224 */ /* 0x000fe400078e0006 */
[----:B------:R-:W-:Y:S02]  /*4830*/  IMAD.MOV R6, RZ, RZ, -R8 ;  /* 0x000000ffff067224 */ /* 0x000fe400078e0a08 */
[----:B------:R-:W-:Y:S02]  /*4840*/  @!P1 IMAD.MOV R11, RZ, RZ, -R11 ;  /* 0x000000ffff0b9224 */ /* 0x000fe400078e0a0b */
[C---:B------:R-:W-:Y:S01]  /*4850*/  IMAD R6, R57.reuse, R6, R10 ;  /* 0x0000000639067224 */ /* 0x040fe200078e020a */
[----:B------:R-:W-:-:S04]  /*4860*/  ISETP.GT.U32.AND P1, PT, R57, R7, PT ;  /* 0x000000073900720c */ /* 0x000fc80003f24070 */
[----:B------:R-:W-:Y:S01]  /*4870*/  ISETP.GT.U32.AND P3, PT, R57, R6, PT ;  /* 0x000000063900720c */ /* 0x000fe20003f64070 */
[----:B------:R-:W-:Y:S01]  /*4880*/  IMAD.HI.U32 R8, R0, R2, RZ ;  /* 0x0000000200087227 */ /* 0x000fe200078e00ff */
[----:B------:R-:W-:Y:S01]  /*4890*/  ISETP.GE.AND P2, PT, R39, RZ, PT ;  /* 0x000000ff2700720c */ /* 0x000fe20003f46270 */
[----:B------:R0:W-:Y:S02]  /*48a0*/  STL [R1+0x4c], R11 ;  /* 0x00004c0b01007387 */ /* 0x0001e40000100800 */
[----:B------:R-:W-:-:S04]  /*48b0*/  IMAD.MOV R8, RZ, RZ, -R8 ;  /* 0x000000ffff087224 */ /* 0x000fc800078e0a08 */
[----:B------:R-:W-:Y:S02]  /*48c0*/  @!P1 IMAD.IADD R7, R7, 0x1, -R57 ;  /* 0x0000000107079824 */ /* 0x000fe400078e0a39 */
[----:B0-----:R-:W-:Y:S01]  /*48d0*/  IMAD.HI.U32 R11, R0, R9, RZ ;  /* 0x00000009000b7227 */ /* 0x001fe200078e00ff */
[----:B------:R-:W-:-:S03]  /*48e0*/  IABS R10, R44 ;  /* 0x0000002c000a7213 */ /* 0x000fc60000000000 */
[----:B------:R-:W-:Y:S02]  /*48f0*/  @!P3 IMAD.IADD R6, R6, 0x1, -R57 ;  /* 0x000000010606b824 */ /* 0x000fe400078e0a39 */
[C---:B------:R-:W-:Y:S02]  /*4900*/  IMAD R2, R57.reuse, R8, R2 ;  /* 0x0000000839027224 */ /* 0x040fe400078e0202 */
[----:B------:R-:W-:Y:S02]  /*4910*/  IMAD.MOV.U32 R14, RZ, RZ, R7 ;  /* 0x000000ffff0e7224 */ /* 0x000fe400078e0007 */
[----:B------:R-:W-:Y:S01]  /*4920*/  IMAD.MOV R11, RZ, RZ, -R11 ;  /* 0x000000ffff0b7224 */ /* 0x000fe200078e0a0b */
[C---:B------:R-:W-:Y:S01]  /*4930*/  ISETP.GT.U32.AND P3, PT, R57.reuse, R6, PT ;  /* 0x000000063900720c */ /* 0x040fe20003f64070 */
[----:B------:R-:W-:Y:S01]  /*4940*/  @!P2 IMAD.MOV R14, RZ, RZ, -R14 ;  /* 0x000000ffff0ea224 */ /* 0x000fe200078e0a0e */
[C---:B------:R-:W-:Y:S01]  /*4950*/  ISETP.GT.U32.AND P2, PT, R57.reuse, R2, PT ;  /* 0x000000023900720c */ /* 0x040fe20003f44070 */
[----:B------:R-:W-:Y:S01]  /*4960*/  IMAD R9, R57, R11, R9 ;  /* 0x0000000b39097224 */ /* 0x000fe200078e0209 */
[----:B------:R0:W-:Y:S01]  /*4970*/  STL [R1+0x48], R4 ;  /* 0x0000480401007387 */ /* 0x0001e20000100800 */
[----:B------:R-:W-:Y:S01]  /*4980*/  IMAD.MOV.U32 R8, RZ, RZ, R10 ;  /* 0x000000ffff087224 */ /* 0x000fe200078e000a */
[----:B------:R-:W-:-:S02]  /*4990*/  ISETP.GE.AND P0, PT, R41, RZ, PT ;  /* 0x000000ff2900720c */ /* 0x000fc40003f06270 */
[----:B------:R-:W-:Y:S01]  /*49a0*/  ISETP.GT.U32.AND P4, PT, R57, R9, PT ;  /* 0x000000093900720c */ /* 0x000fe20003f84070 */
[----:B------:R-:W-:Y:S01]  /*49b0*/  IMAD.HI.U32 R10, R0, R8, RZ ;  /* 0x00000008000a7227 */ /* 0x000fe200078e00ff */
[----:B0-----:R-:W-:-:S03]  /*49c0*/  IABS R4, R45 ;  /* 0x0000002d00047213 */ /* 0x001fc60000000000 */
[----:B------:R-:W-:Y:S02]  /*49d0*/  IMAD.MOV R10, RZ, RZ, -R10 ;  /* 0x000000ffff0a7224 */ /* 0x000fe400078e0a0a */
[----:B------:R-:W-:-:S04]  /*49e0*/  IMAD.HI.U32 R7, R0, R4, RZ ;  /* 0x0000000400077227 */ /* 0x000fc800078e00ff */
[----:B------:R-:W-:Y:S02]  /*49f0*/  IMAD.MOV R5, RZ, RZ, -R7 ;  /* 0x000000ffff057224 */ /* 0x000fe400078e0a07 */
[--C-:B------:R-:W-:Y:S02]  /*4a00*/  @!P3 IMAD.IADD R6, R6, 0x1, -R57.reuse ;  /* 0x000000010606b824 */ /* 0x100fe400078e0a39 */
[C---:B------:R-:W-:Y:S01]  /*4a10*/  IMAD R7, R57.reuse, R10, R8 ;  /* 0x0000000a39077224 */ /* 0x040fe200078e0208 */
[----:B---3--:R-:W-:Y:S01]  /*4a20*/  IABS R10, R46 ;  /* 0x0000002e000a7213 */ /* 0x008fe20000000000 */
[--C-:B------:R-:W-:Y:S02]  /*4a30*/  @!P2 IMAD.IADD R2, R2, 0x1, -R57.reuse ;  /* 0x000000010202a824 */ /* 0x100fe400078e0a39 */
[C---:B------:R-:W-:Y:S02]  /*4a40*/  IMAD R4, R57.reuse, R5, R4 ;  /* 0x0000000539047224 */ /* 0x040fe400078e0204 */
[----:B------:R-:W-:Y:S01]  /*4a50*/  IMAD.MOV.U32 R11, RZ, RZ, R6 ;  /* 0x000000ffff0b7224 */ /* 0x000fe200078e0006 */
[----:B------:R-:W-:Y:S01]  /*4a60*/  ISETP.GT.U32.AND P2, PT, R57, R2, PT ;  /* 0x000000023900720c */ /* 0x000fe20003f44070 */
[----:B------:R-:W-:Y:S01]  /*4a70*/  @!P4 IMAD.IADD R9, R9, 0x1, -R57 ;  /* 0x000000010909c824 */ /* 0x000fe200078e0a39 */
[----:B------:R-:W-:Y:S01]  /*4a80*/  ISETP.GT.U32.AND P3, PT, R57, R7, PT ;  /* 0x000000073900720c */ /* 0x000fe20003f64070 */
[----:B------:R-:W-:Y:S01]  /*4a90*/  IMAD.HI.U32 R6, R0, R10, RZ ;  /* 0x0000000a00067227 */ /* 0x000fe200078e00ff */
[----:B------:R-:W-:-:S03]  /*4aa0*/  ISETP.GE.AND P6, PT, R40, RZ, PT ;  /* 0x000000ff2800720c */ /* 0x000fc60003fc6270 */
[----:B------:R-:W-:Y:S01]  /*4ab0*/  @!P0 IMAD.MOV R11, RZ, RZ, -R11 ;  /* 0x000000ffff0b8224 */ /* 0x000fe200078e0a0b */
[C---:B------:R-:W-:Y:S01]  /*4ac0*/  ISETP.GT.U32.AND P0, PT, R57.reuse, R4, PT ;  /* 0x000000043900720c */ /* 0x040fe20003f04070 */
[----:B------:R-:W-:Y:S01]  /*4ad0*/  IMAD.MOV R6, RZ, RZ, -R6 ;  /* 0x000000ffff067224 */ /* 0x000fe200078e0a06 */
[----:B------:R-:W-:-:S03]  /*4ae0*/  ISETP.GT.U32.AND P4, PT, R57, R9, PT ;  /* 0x000000093900720c */ /* 0x000fc60003f84070 */
[----:B------:R-:W-:Y:S02]  /*4af0*/  IMAD R6, R57, R6, R10 ;  /* 0x0000000639067224 */ /* 0x000fe400078e020a */
[--C-:B------:R-:W-:Y:S02]  /*4b00*/  @!P2 IMAD.IADD R2, R2, 0x1, -R57.reuse ;  /* 0x000000010202a824 */ /* 0x100fe400078e0a39 */
[----:B------:R-:W-:Y:S01]  /*4b10*/  @!P3 IMAD.IADD R7, R7, 0x1, -R57 ;  /* 0x000000010707b824 */ /* 0x000fe200078e0a39 */
[----:B------:R-:W-:Y:S01]  /*4b20*/  ISETP.GT.U32.AND P2, PT, R57, R6, PT ;  /* 0x000000063900720c */ /* 0x000fe20003f44070 */
[----:B------:R-:W-:Y:S01]  /*4b30*/  @!P6 IMAD.MOV R13, RZ, RZ, -R13 ;  /* 0x000000ffff0de224 */ /* 0x000fe200078e0a0d */
[----:B------:R-:W-:Y:S01]  /*4b40*/  IABS R5, R47 ;  /* 0x0000002f00057213 */ /* 0x000fe20000000000 */
[--C-:B------:R-:W-:Y:S01]  /*4b50*/  @!P0 IMAD.IADD R4, R4, 0x1, -R57.reuse ;  /* 0x0000000104048824 */ /* 0x100fe200078e0a39 */
[----:B----4-:R-:W-:Y:S01]  /*4b60*/  IABS R8, R48 ;  /* 0x0000003000087213 */ /* 0x010fe20000000000 */
[----:B------:R-:W-:Y:S01]  /*4b70*/  @!P4 IMAD.IADD R9, R9, 0x1, -R57 ;  /* 0x000000010909c824 */ /* 0x000fe200078e0a39 */
[----:B------:R-:W-:Y:S01]  /*4b80*/  ISETP.GT.U32.AND P3, PT, R57, R7, PT ;  /* 0x000000073900720c */ /* 0x000fe20003f64070 */
[----:B------:R-:W-:Y:S01]  /*4b90*/  STL [R1+0x44], R14 ;  /* 0x0000440e01007387 */ /* 0x000fe20000100800 */
[----:B------:R-:W-:Y:S01]  /*4ba0*/  ISETP.GE.AND P5, PT, R42, RZ, PT ;  /* 0x000000ff2a00720c */ /* 0x000fe20003fa6270 */
[----:B------:R-:W-:Y:S01]  /*4bb0*/  IMAD.HI.U32 R10, R0, R5, RZ ;  /* 0x00000005000a7227 */ /* 0x000fe200078e00ff */
[----:B------:R-:W-:Y:S01]  /*4bc0*/  ISETP.GE.AND P1, PT, R43, RZ, PT ;  /* 0x000000ff2b00720c */ /* 0x000fe20003f26270 */
[----:B------:R0:W-:Y:S01]  /*4bd0*/  STL [R1+0x40], R13 ;  /* 0x0000400d01007387 */ /* 0x0001e20000100800 */
[----:B------:R-:W-:Y:S01]  /*4be0*/  ISETP.GT.U32.AND P0, PT, R57, R4, PT ;  /* 0x000000043900720c */ /* 0x000fe20003f04070 */
[----:B------:R-:W-:-:S02]  /*4bf0*/  IMAD.MOV R10, RZ, RZ, -R10 ;  /* 0x000000ffff0a7224 */ /* 0x000fc400078e0a0a */
[----:B------:R-:W-:Y:S02]  /*4c00*/  @!P2 IMAD.IADD R6, R6, 0x1, -R57 ;  /* 0x000000010606a824 */ /* 0x000fe400078e0a39 */
[----:B0-----:R-:W-:Y:S02]  /*4c10*/  IMAD.MOV.U32 R13, RZ, RZ, R9 ;  /* 0x000000ffff0d7224 */ /* 0x001fe400078e0009 */
[----:B------:R-:W-:Y:S01]  /*4c20*/  IMAD.HI.U32 R9, R0, R8, RZ ;  /* 0x0000000800097227 */ /* 0x000fe200078e00ff */
[----:B------:R0:W-:Y:S03]  /*4c30*/  STL [R1+0x3c], R11 ;  /* 0x00003c0b01007387 */ /* 0x0001e60000100800 */
[----:B------:R-:W-:Y:S01]  /*4c40*/  IMAD.MOV R9, RZ, RZ, -R9 ;  /* 0x000000ffff097224 */ /* 0x000fe200078e0a09 */
[----:B------:R-:W-:Y:S01]  /*4c50*/  ISETP.GE.AND P6, PT, R44, RZ, PT ;  /* 0x000000ff2c00720c */ /* 0x000fe20003fc6270 */
[C---:B------:R-:W-:Y:S01]  /*4c60*/  IMAD R5, R57.reuse, R10, R5 ;  /* 0x0000000a39057224 */ /* 0x040fe200078e0205 */
[----:B------:R-:W-:Y:S01]  /*4c70*/  ISETP.GT.U32.AND P2, PT, R57, R6, PT ;  /* 0x000000063900720c */ /* 0x000fe20003f44070 */
[----:B------:R-:W-:-:S02]  /*4c80*/  @!P3 IMAD.IADD R7, R7, 0x1, -R57 ;  /* 0x000000010707b824 */ /* 0x000fc400078e0a39 */
[----:B0-----:R-:W-:Y:S02]  /*4c90*/  IMAD.MOV.U32 R11, RZ, RZ, R2 ;  /* 0x000000ffff0b7224 */ /* 0x001fe400078e0002 */
[----:B------:R-:W-:Y:S01]  /*4ca0*/  IMAD R2, R57, R9, R8 ;  /* 0x0000000939027224 */ /* 0x000fe200078e0208 */
[----:B------:R-:W-:Y:S01]  /*4cb0*/  IABS R8, R58 ;  /* 0x0000003a00087213 */ /* 0x000fe20000000000 */
[----:B------:R-:W-:Y:S01]  /*4cc0*/  @!P5 IMAD.MOV R13, RZ, RZ, -R13 ;  /* 0x000000ffff0dd224 */ /* 0x000fe200078e0a0d */
[----:B------:R-:W-:Y:S01]  /*4cd0*/  ISETP.GE.AND P4, PT, R45, RZ, PT ;  /* 0x000000ff2d00720c */ /* 0x000fe20003f86270 */
[----:B------:R-:W-:Y:S02]  /*4ce0*/  @!P1 IMAD.MOV R11, RZ, RZ, -R11 ;  /* 0x000000ffff0b9224 */ /* 0x000fe400078e0a0b */
[----:B------:R-:W-:Y:S01]  /*4cf0*/  @!P0 IMAD.IADD R4, R4, 0x1, -R57 ;  /* 0x0000000104048824 */ /* 0x000fe200078e0a39 */
[----:B------:R-:W-:Y:S01]  /*4d00*/  ISETP.GT.U32.AND P0, PT, R57, R5, PT ;  /* 0x000000053900720c */ /* 0x000fe20003f04070 */
[----:B------:R-:W-:-:S02]  /*4d10*/  IMAD.MOV.U32 R33, RZ, RZ, R12 ;  /* 0x000000ffff217224 */ /* 0x000fc400078e000c */
[----:B------:R-:W-:Y:S01]  /*4d20*/  IMAD.MOV.U32 R12, RZ, RZ, R7 ;  /* 0x000000ffff0c7224 */ /* 0x000fe200078e0007 */
[----:B------:R-:W-:Y:S01]  /*4d30*/  STL [R1+0x38], R13 ;  /* 0x0000380d01007387 */ /* 0x000fe20000100800 */
[----:B------:R-:W-:Y:S01]  /*4d40*/  IMAD.MOV.U32 R7, RZ, RZ, R8 ;  /* 0x000000ffff077224 */ /* 0x000fe200078e0008 */
[----:B------:R-:W-:Y:S02]  /*4d50*/  ISETP.GE.AND P5, PT, R46, RZ, PT ;  /* 0x000000ff2e00720c */ /* 0x000fe40003fa6270 */
[----:B------:R0:W-:Y:S01]  /*4d60*/  STL [R1+0x34], R11 ;  /* 0x0000340b01007387 */ /* 0x0001e20000100800 */
[----:B------:R-:W-:Y:S02]  /*4d70*/  @!P6 IMAD.MOV R12, RZ, RZ, -R12 ;  /* 0x000000ffff0ce224 */ /* 0x000fe400078e0a0c */
[----:B------:R-:W-:Y:S02]  /*4d80*/  @!P2 IMAD.IADD R6, R6, 0x1, -R57 ;  /* 0x000000010606a824 */ /* 0x000fe400078e0a39 */
[----:B0-----:R-:W-:-:S02]  /*4d90*/  IMAD.MOV.U32 R11, RZ, RZ, R4 ;  /* 0x000000ffff0b7224 */ /* 0x001fc400078e0004 */
[----:B------:R-:W-:Y:S01]  /*4da0*/  IMAD.HI.U32 R4, R0, R7, RZ ;  /* 0x0000000700047227 */ /* 0x000fe200078e00ff */
[----:B------:R0:W-:Y:S03]  /*4db0*/  STL [R1+0x30], R12 ;  /* 0x0000300c01007387 */ /* 0x0001e60000100800 */
[----:B------:R-:W-:Y:S02]  /*4dc0*/  IMAD.MOV R4, RZ, RZ, -R4 ;  /* 0x000000ffff047224 */ /* 0x000fe400078e0a04 */
[----:B------:R-:W-:Y:S01]  /*4dd0*/  @!P4 IMAD.MOV R11, RZ, RZ, -R11 ;  /* 0x000000ffff0bc224 */ /* 0x000fe200078e0a0b */
[----:B------:R-:W-:Y:S01]  /*4de0*/  ISETP.GT.U32.AND P4, PT, R57, R2, PT ;  /* 0x000000023900720c */ /* 0x000fe20003f84070 */
[----:B------:R-:W-:Y:S02]  /*4df0*/  @!P0 IMAD.IADD R5, R5, 0x1, -R57 ;  /* 0x0000000105058824 */ /* 0x000fe400078e0a39 */
[----:B------:R-:W-:-:S02]  /*4e00*/  IMAD R4, R57, R4, R7 ;  /* 0x0000000439047224 */ /* 0x000fc400078e0207 */
[----:B0-----:R-:W-:Y:S01]  /*4e10*/  IMAD.MOV.U32 R12, RZ, RZ, R6 ;  /* 0x000000ffff0c7224 */ /* 0x001fe200078e0006 */
[----:B------:R-:W-:-:S03]  /*4e20*/  ISETP.GT.U32.AND P0, PT, R57, R5, PT ;  /* 0x000000053900720c */ /* 0x000fc60003f04070 */
[----:B------:R-:W-:Y:S01]  /*4e30*/  @!P5 IMAD.MOV R12, RZ, RZ, -R12 ;  /* 0x000000ffff0cd224 */ /* 0x000fe200078e0a0c */
[----:B------:R-:W-:Y:S02]  /*4e40*/  ISETP.GT.U32.AND P5, PT, R57, R4, PT ;  /* 0x000000043900720c */ /* 0x000fe40003fa4070 */
[----:B------:R-:W-:Y:S01]  /*4e50*/  ISETP.GE.AND P1, PT, R47, RZ, PT ;  /* 0x000000ff2f00720c */ /* 0x000fe20003f26270 */
[--C-:B------:R-:W-:Y:S01]  /*4e60*/  @!P4 IMAD.IADD R2, R2, 0x1, -R57.reuse ;  /* 0x000000010202c824 */ /* 0x100fe200078e0a39 */
[----:B------:R-:W-:Y:S01]  /*4e70*/  IABS R8, R60 ;  /* 0x0000003c00087213 */ /* 0x000fe20000000000 */
[----:B------:R-:W-:Y:S03]  /*4e80*/  STL [R1+0x24], R11 ;  /* 0x0000240b01007387 */ /* 0x000fe60000100800 */
[----:B------:R-:W-:Y:S01]  /*4e90*/  ISETP.GT.U32.AND P4, PT, R57, R2, PT ;  /* 0x000000023900720c */ /* 0x000fe20003f84070 */
[----:B------:R-:W-:-:S02]  /*4ea0*/  @!P0 IMAD.IADD R5, R5, 0x1, -R57 ;  /* 0x0000000105058824 */ /* 0x000fc400078e0a39 */
[----:B------:R-:W-:Y:S01]  /*4eb0*/  IMAD.HI.U32 R10, R0, R8, RZ ;  /* 0x00000008000a7227 */ /* 0x000fe200078e00ff */
[----:B------:R0:W-:Y:S03]  /*4ec0*/  STL [R1+0x20], R12 ;  /* 0x0000200c01007387 */ /* 0x0001e60000100800 */
[----:B------:R-:W-:Y:S01]  /*4ed0*/  @!P5 IMAD.IADD R4, R4, 0x1, -R57 ;  /* 0x000000010404d824 */ /* 0x000fe200078e0a39 */
[----:B------:R-:W-:Y:S01]  /*4ee0*/  ISETP.GE.AND P3, PT, R48, RZ, PT ;  /* 0x000000ff3000720c */ /* 0x000fe20003f66270 */
[----:B------:R-:W-:Y:S01]  /*4ef0*/  IMAD.MOV R10, RZ, RZ, -R10 ;  /* 0x000000ffff0a7224 */ /* 0x000fe200078e0a0a */
[----:B------:R-:W-:Y:S02]  /*4f00*/  IABS R9, R59 ;  /* 0x0000003b00097213 */ /* 0x000fe40000000000 */
[----:B------:R-:W-:Y:S01]  /*4f10*/  IABS R7, R61 ;  /* 0x0000003d00077213 */ /* 0x000fe20000000000 */
[----:B0-----:R-:W-:Y:S01]  /*4f20*/  IMAD.MOV.U32 R12, RZ, RZ, R5 ;  /* 0x000000ffff0c7224 */ /* 0x001fe200078e0005 */
[C---:B------:R-:W-:Y:S01]  /*4f30*/  ISETP.GT.U32.AND P5, PT, R57.reuse, R4, PT ;  /* 0x000000043900720c */ /* 0x040fe20003fa4070 */
[----:B------:R-:W-:-:S02]  /*4f40*/  IMAD R6, R57, R10, R8 ;  /* 0x0000000a39067224 */ /* 0x000fc400078e0208 */
[----:B------:R-:W-:Y:S01]  /*4f50*/  @!P1 IMAD.MOV R12, RZ, RZ, -R12 ;  /* 0x000000ffff0c9224 */ /* 0x000fe200078e0a0c */
[----:B------:R-:W-:Y:S01]  /*4f60*/  IABS R8, R33 ;  /* 0x0000002100087213 */ /* 0x000fe20000000000 */
[----:B------:R-:W-:-:S04]  /*4f70*/  IMAD.HI.U32 R11, R0, R9, RZ ;  /* 0x00000009000b7227 */ /* 0x000fc800078e00ff */
[----:B------:R-:W-:Y:S01]  /*4f80*/  IMAD.HI.U32 R10, R0, R7, RZ ;  /* 0x00000007000a7227 */ /* 0x000fe200078e00ff */
[----:B------:R0:W-:Y:S01]  /*4f90*/  STL [R1+0x1c], R12 ;  /* 0x00001c0c01007387 */ /* 0x0001e20000100800 */
[----:B------:R-:W-:Y:S02]  /*4fa0*/  ISETP.GE.AND P6, PT, R58, RZ, PT ;  /* 0x000000ff3a00720c */ /* 0x000fe40003fc6270 */
[----:B------:R-:W-:Y:S02]  /*4fb0*/  @!P4 IMAD.IADD R2, R2, 0x1, -R57 ;  /* 0x000000010202c824 */ /* 0x000fe400078e0a39 */
[----:B------:R-:W-:Y:S02]  /*4fc0*/  IMAD.MOV R11, RZ, RZ, -R11 ;  /* 0x000000ffff0b7224 */ /* 0x000fe400078e0a0b */
[----:B------:R-:W-:Y:S02]  /*4fd0*/  @!P3 IMAD.MOV R2, RZ, RZ, -R2 ;  /* 0x000000ffff02b224 */ /* 0x000fe400078e0a02 */
[----:B0-----:R-:W-:-:S02]  /*4fe0*/  IMAD.MOV R12, RZ, RZ, -R10 ;  /* 0x000000ffff0c7224 */ /* 0x001fc400078e0a0a */
[----:B------:R-:W-:-:S04]  /*4ff0*/  IMAD.HI.U32 R10, R0, R8, RZ ;  /* 0x00000008000a7227 */ /* 0x000fc800078e00ff */
[C---:B------:R-:W-:Y:S02]  /*5000*/  IMAD R9, R57.reuse, R11, R9 ;  /* 0x0000000b39097224 */ /* 0x040fe400078e0209 */
[C---:B------:R-:W-:Y:S02]  /*5010*/  IMAD R7, R57.reuse, R12, R7 ;  /* 0x0000000c39077224 */ /* 0x040fe400078e0207 */
[----:B------:R-:W-:Y:S02]  /*5020*/  IMAD.MOV R10, RZ, RZ, -R10 ;  /* 0x000000ffff0a7224 */ /* 0x000fe400078e0a0a */
[----:B------:R-:W-:Y:S01]  /*5030*/  @!P5 IMAD.IADD R4, R4, 0x1, -R57 ;  /* 0x000000010404d824 */ /* 0x000fe200078e0a39 */
[----:B------:R0:W-:Y:S01]  /*5040*/  STL [R1+0x18], R2 ;  /* 0x0000180201007387 */ /* 0x0001e20000100800 */
[C---:B------:R-:W-:Y:S02]  /*5050*/  ISETP.GT.U32.AND P0, PT, R57.reuse, R9, PT ;  /* 0x000000093900720c */ /* 0x040fe40003f04070 */
[----:B------:R-:W-:Y:S01]  /*5060*/  IMAD.MOV.U32 R12, RZ, RZ, R4 ;  /* 0x000000ffff0c7224 */ /* 0x000fe200078e0004 */
[C---:B------:R-:W-:Y:S01]  /*5070*/  ISETP.GT.U32.AND P5, PT, R57.reuse, R7, PT ;  /* 0x000000073900720c */ /* 0x040fe20003fa4070 */
[----:B0-----:R-:W-:-:S02]  /*5080*/  IMAD R2, R57, R10, R8 ;  /* 0x0000000a39027224 */ /* 0x001fc400078e0208 */
[----:B------:R-:W-:Y:S01]  /*5090*/  @!P6 IMAD.MOV R12, RZ, RZ, -R12 ;  /* 0x000000ffff0ce224 */ /* 0x000fe200078e0a0c */
[----:B------:R-:W-:Y:S02]  /*50a0*/  IABS R11, R15 ;  /* 0x0000000f000b7213 */ /* 0x000fe40000000000 */
[C---:B------:R-:W-:Y:S02]  /*50b0*/  ISETP.GT.U32.AND P6, PT, R57.reuse, R2, PT ;  /* 0x000000023900720c */ /* 0x040fe40003fc4070 */
[----:B------:R-:W-:Y:S01]  /*50c0*/  ISETP.GT.U32.AND P4, PT, R57, R6, PT ;  /* 0x000000063900720c */ /* 0x000fe20003f84070 */
[----:B------:R-:W-:Y:S02]  /*50d0*/  IMAD.MOV.U32 R5, RZ, RZ, R11 ;  /* 0x000000ffff057224 */ /* 0x000fe400078e000b */
[--C-:B------:R-:W-:Y:S01]  /*50e0*/  @!P0 IMAD.IADD R9, R9, 0x1, -R57.reuse ;  /* 0x0000000109098824 */ /* 0x100fe200078e0a39 */
[----:B------:R-:W-:Y:S01]  /*50f0*/  ISETP.GE.AND P0, PT, R61, RZ, PT ;  /* 0x000000ff3d00720c */ /* 0x000fe20003f06270 */
[----:B------:R-:W-:Y:S01]  /*5100*/  @!P5 IMAD.IADD R7, R7, 0x1, -R57 ;  /* 0x000000010707d824 */ /* 0x000fe200078e0a39 */
[----:B------:R-:W-:Y:S01]  /*5110*/  IABS R61, R25 ;  /* 0x00000019003d7213 */ /* 0x000fe20000000000 */
[----:B------:R-:W-:Y:S01]  /*5120*/  IMAD.HI.U32 R11, R0, R5, RZ ;  /* 0x00000005000b7227 */ /* 0x000fe200078e00ff */
[----:B------:R-:W-:-:S03]  /*5130*/  ISETP.GE.AND P1, PT, R60, RZ, PT ;  /* 0x000000ff3c00720c */ /* 0x000fc60003f26270 */
[--C-:B------:R-:W-:Y:S01]  /*5140*/  @!P6 IMAD.IADD R2, R2, 0x1, -R57.reuse ;  /* 0x000000010202e824 */ /* 0x100fe200078e0a39 */
[C---:B------:R-:W-:Y:S01]  /*5150*/  ISETP.GT.U32.AND P6, PT, R57.reuse, R7, PT ;  /* 0x000000073900720c */ /* 0x040fe20003fc4070 */
[----:B------:R-:W-:Y:S01]  /*5160*/  @!P4 IMAD.IADD R6, R6, 0x1, -R57 ;  /* 0x000000010606c824 */ /* 0x000fe200078e0a39 */
[----:B------:R-:W-:Y:S01]  /*5170*/  IABS R60, R32 ;  /* 0x00000020003c7213 */ /* 0x000fe20000000000 */
[----:B------:R-:W-:Y:S01]  /*5180*/  IMAD.MOV R11, RZ, RZ, -R11 ;  /* 0x000000ffff0b7224 */ /* 0x000fe200078e0a0b */
[----:B------:R-:W-:Y:S01]  /*5190*/  ISETP.GT.U32.AND P4, PT, R57, R9, PT ;  /* 0x000000093900720c */ /* 0x000fe20003f84070 */
[----:B------:R-:W-:Y:S01]  /*51a0*/  IMAD.HI.U32 R8, R0, R61, RZ ;  /* 0x0000003d00087227 */ /* 0x000fe200078e00ff */
[----:B------:R-:W-:-:S03]  /*51b0*/  ISETP.GE.AND P2, PT, R59, RZ, PT ;  /* 0x000000ff3b00720c */ /* 0x000fc60003f46270 */
[----:B------:R-:W-:Y:S02]  /*51c0*/  IMAD R4, R57, R11, R5 ;  /* 0x0000000b39047224 */ /* 0x000fe400078e0205 */
[----:B------:R-:W-:Y:S02]  /*51d0*/  IMAD.MOV R8, RZ, RZ, -R8 ;  /* 0x000000ffff087224 */ /* 0x000fe400078e0a08 */
[----:B------:R-:W-:Y:S01]  /*51e0*/  IMAD.HI.U32 R5, R0, R60, RZ ;  /* 0x0000003c00057227 */ /* 0x000fe200078e00ff */
[----:B------:R-:W-:-:S03]  /*51f0*/  IABS R59, R31 ;  /* 0x0000001f003b7213 */ /* 0x000fc60000000000 */
[C---:B------:R-:W-:Y:S02]  /*5200*/  IMAD R61, R57.reuse, R8, R61 ;  /* 0x00000008393d7224 */ /* 0x040fe400078e023d */
[----:B------:R-:W-:Y:S01]  /*5210*/  IMAD.MOV R5, RZ, RZ, -R5 ;  /* 0x000000ffff057224 */ /* 0x000fe200078e0a05 */
[----:B------:R-:W-:Y:S01]  /*5220*/  ISETP.GT.U32.AND P3, PT, R57, R6, PT ;  /* 0x000000063900720c */ /* 0x000fe20003f64070 */
[--C-:B------:R-:W-:Y:S01]  /*5230*/  @!P6 IMAD.IADD R7, R7, 0x1, -R57.reuse ;  /* 0x000000010707e824 */ /* 0x100fe200078e0a39 */
[C---:B------:R-:W-:Y:S01]  /*5240*/  ISETP.GT.U32.AND P6, PT, R57.reuse, R61, PT ;  /* 0x0000003d3900720c */ /* 0x040fe20003fc4070 */
[----:B------:R-:W-:Y:S02]  /*5250*/  IMAD R60, R57, R5, R60 ;  /* 0x00000005393c7224 */ /* 0x000fe400078e023c */
[----:B------:R-:W-:Y:S01]  /*5260*/  @!P4 IMAD.IADD R9, R9, 0x1, -R57 ;  /* 0x000000010909c824 */ /* 0x000fe200078e0a39 */
[----:B------:R-:W-:Y:S01]  /*5270*/  ISETP.GT.U32.AND P4, PT, R57, R4, PT ;  /* 0x000000043900720c */ /* 0x000fe20003f84070 */
[----:B------:R-:W-:-:S04]  /*5280*/  IMAD.HI.U32 R5, R0, R59, RZ ;  /* 0x0000003b00057227 */ /* 0x000fc800078e00ff */
[----:B------:R-:W-:Y:S01]  /*5290*/  @!P2 IMAD.MOV R9, RZ, RZ, -R9 ;  /* 0x000000ffff09a224 */ /* 0x000fe200078e0a09 */
[C---:B------:R-:W-:Y:S01]  /*52a0*/  ISETP.GT.U32.AND P2, PT, R57.reuse, R2, PT ;  /* 0x000000023900720c */ /* 0x040fe20003f44070 */
[----:B------:R-:W-:Y:S02]  /*52b0*/  IMAD.MOV R5, RZ, RZ, -R5 ;  /* 0x000000ffff057224 */ /* 0x000fe400078e0a05 */
[----:B------:R-:W-:Y:S02]  /*52c0*/  @!P3 IMAD.IADD R6, R6, 0x1, -R57 ;  /* 0x000000010606b824 */ /* 0x000fe400078e0a39 */
[----:B------:R-:W-:Y:S02]  /*52d0*/  IMAD R59, R57, R5, R59 ;  /* 0x00000005393b7224 */ /* 0x000fe400078e023b */
[--C-:B------:R-:W-:Y:S01]  /*52e0*/  @!P6 IMAD.IADD R61, R61, 0x1, -R57.reuse ;  /* 0x000000013d3de824 */ /* 0x100fe200078e0a39 */
[----:B------:R-:W-:Y:S01]  /*52f0*/  IABS R46, R30 ;  /* 0x0000001e002e7213 */ /* 0x000fe20000000000 */
[----:B------:R-:W-:Y:S01]  /*5300*/  @!P4 IMAD.IADD R4, R4, 0x1, -R57 ;  /* 0x000000010404c824 */ /* 0x000fe200078e0a39 */
[----:B------:R-:W-:Y:S01]  /*5310*/  ISETP.GT.U32.AND P6, PT, R57, R59, PT ;  /* 0x0000003b3900720c */ /* 0x000fe20003fc4070 */
[----:B------:R-:W-:Y:S01]  /*5320*/  @!P1 IMAD.MOV R6, RZ, RZ, -R6 ;  /* 0x000000ffff069224 */ /* 0x000fe200078e0a06 */
[----:B------:R-:W-:Y:S01]  /*5330*/  ISETP.GE.AND P4, PT, R25, RZ, PT ;  /* 0x000000ff1900720c */ /* 0x000fe20003f86270 */
[----:B------:R-:W-:Y:S01]  /*5340*/  IMAD.MOV.U32 R25, RZ, RZ, R24 ;  /* 0x000000ffff197224 */ /* 0x000fe200078e0018 */
[----:B------:R-:W-:Y:S01]  /*5350*/  STL [R1+0x14], R12 ;  /* 0x0000140c01007387 */ /* 0x000fe20000100800 */
[----:B------:R-:W-:-:S02]  /*5360*/  IMAD.MOV.U32 R24, RZ, RZ, R52 ;  /* 0x000000ffff187224 */ /* 0x000fc400078e0034 */
[----:B------:R-:W-:Y:S01]  /*5370*/  IMAD.MOV.U32 R52, RZ, RZ, R53 ;  /* 0x000000ffff347224 */ /* 0x000fe200078e0035 */
[----:B------:R-:W-:Y:S01]  /*5380*/  STL [R1+0x10], R9 ;  /* 0x0000100901007387 */ /* 0x000fe20000100800 */
[----:B------:R-:W-:Y:S01]  /*5390*/  @!P2 IMAD.IADD R2, R2, 0x1, -R57 ;  /* 0x000000010202a824 */ /* 0x000fe200078e0a39 */
[----:B------:R-:W-:Y:S01]  /*53a0*/  IABS R53, R20 ;  /* 0x0000001400357213 */ /* 0x000fe20000000000 */
[----:B------:R-:W-:Y:S01]  /*53b0*/  @!P0 IMAD.MOV R7, RZ, RZ, -R7 ;  /* 0x000000ffff078224 */ /* 0x000fe200078e0a07 */
[----:B------:R0:W-:Y:S01]  /*53c0*/  STL [R1+0xc], R6 ;  /* 0x00000c0601007387 */ /* 0x0001e20000100800 */
[C---:B------:R-:W-:Y:S02]  /*53d0*/  ISETP.GT.U32.AND P2, PT, R57.reuse, R60, PT ;  /* 0x0000003c3900720c */ /* 0x040fe40003f44070 */
[----:B------:R-:W-:Y:S01]  /*53e0*/  ISETP.GT.U32.AND P0, PT, R57, R61, PT ;  /* 0x0000003d3900720c */ /* 0x000fe20003f04070 */
[----:B------:R-:W-:Y:S01]  /*53f0*/  IMAD.HI.U32 R5, R0, R53, RZ ;  /* 0x0000003500057227 */ /* 0x000fe200078e00ff */
[----:B------:R-:W-:-:S03]  /*5400*/  ISETP.GE.AND P3, PT, R33, RZ, PT ;  /* 0x000000ff2100720c */ /* 0x000fc60003f66270 */
[----:B0-----:R-:W-:Y:S01]  /*5410*/  IMAD.HI.U32 R6, R0, R46, RZ ;  /* 0x0000002e00067227 */ /* 0x001fe200078e00ff */
[----:B------:R-:W-:-:S03]  /*5420*/  IABS R36, R19 ;  /* 0x0000001300247213 */ /* 0x000fc60000000000 */
[----:B------:R-:W-:Y:S01]  /*5430*/  IMAD.MOV R6, RZ, RZ, -R6 ;  /* 0x000000ffff067224 */ /* 0x000fe200078e0a06 */
[----:B------:R0:W-:Y:S01]  /*5440*/  STL [R1+0x8], R7 ;  /* 0x0000080701007387 */ /* 0x0001e20000100800 */
[----:B------:R-:W-:Y:S02]  /*5450*/  @!P6 IMAD.IADD R59, R59, 0x1, -R57 ;  /* 0x000000013b3be824 */ /* 0x000fe400078e0a39 */
[----:B------:R-:W-:Y:S02]  /*5460*/  IMAD.MOV R5, RZ, RZ, -R5 ;  /* 0x000000ffff057224 */ /* 0x000fe400078e0a05 */
[C---:B------:R-:W-:Y:S01]  /*5470*/  IMAD R46, R57.reuse, R6, R46 ;  /* 0x00000006392e7224 */ /* 0x040fe200078e022e */
[----:B------:R-:W-:Y:S01]  /*5480*/  ISETP.GT.U32.AND P6, PT, R57, R59, PT ;  /* 0x0000003b3900720c */ /* 0x000fe20003fc4070 */
[----:B0-----:R-:W-:Y:S02]  /*5490*/  IMAD.MOV.U32 R7, RZ, RZ, R2 ;  /* 0x000000ffff077224 */ /* 0x001fe400078e0002 */
[----:B------:R-:W-:Y:S01]  /*54a0*/  IMAD.HI.U32 R2, R0, R36, RZ ;  /* 0x0000002400027227 */ /* 0x000fe200078e00ff */
[----:B------:R-:W-:-:S02]  /*54b0*/  ISETP.GE.AND P5, PT, R15, RZ, PT ;  /* 0x000000ff0f00720c */ /* 0x000fc40003fa6270 */
[----:B------:R-:W-:Y:S01]  /*54c0*/  IABS R15, R25 ;  /* 0x00000019000f7213 */ /* 0x000fe20000000000 */
[----:B------:R-:W-:Y:S02]  /*54d0*/  @!P2 IMAD.IADD R60, R60, 0x1, -R57 ;  /* 0x000000013c3ca824 */ /* 0x000fe400078e0a39 */
[----:B------:R-:W-:Y:S02]  /*54e0*/  IMAD R53, R57, R5, R53 ;  /* 0x0000000539357224 */ /* 0x000fe400078e0235 */
[----:B------:R-:W-:Y:S01]  /*54f0*/  @!P0 IMAD.IADD R61, R61, 0x1, -R57 ;  /* 0x000000013d3d8824 */ /* 0x000fe200078e0a39 */
[C---:B------:R-:W-:Y:S01]  /*5500*/  ISETP.GT.U32.AND P0, PT, R57.reuse, R46, PT ;  /* 0x0000002e3900720c */ /* 0x040fe20003f04070 */
[----:B------:R-:W-:Y:S01]  /*5510*/  IMAD.MOV R2, RZ, RZ, -R2 ;  /* 0x000000ffff027224 */ /* 0x000fe200078e0a02 */
[----:B------:R-:W-:Y:S01]  /*5520*/  ISETP.GT.U32.AND P1, PT, R57, R4, PT ;  /* 0x000000043900720c */ /* 0x000fe20003f24070 */
[----:B------:R-:W-:Y:S01]  /*5530*/  @!P3 IMAD.MOV R7, RZ, RZ, -R7 ;  /* 0x000000ffff07b224 */ /* 0x000fe200078e0a07 */
[----:B------:R-:W-:Y:S01]  /*5540*/  ISETP.GE.AND P2, PT, R31, RZ, PT ;  /* 0x000000ff1f00720c */ /* 0x000fe20003f46270 */
[----:B------:R-:W-:Y:S01]  /*5550*/  @!P4 IMAD.MOV R61, RZ, RZ, -R61 ;  /* 0x000000ffff3dc224 */ /* 0x000fe200078e0a3d */
[C---:B------:R-:W-:Y:S01]  /*5560*/  ISETP.GT.U32.AND P3, PT, R57.reuse, R60, PT ;  /* 0x0000003c3900720c */ /* 0x040fe20003f64070 */
[C---:B------:R-:W-:Y:S01]  /*5570*/  IMAD R36, R57.reuse, R2, R36 ;  /* 0x0000000239247224 */ /* 0x040fe200078e0224 */
[----:B------:R-:W-:Y:S01]  /*5580*/  ISETP.GT.U32.AND P4, PT, R57, R53, PT ;  /* 0x000000353900720c */ /* 0x000fe20003f84070 */
[----:B------:R-:W-:-:S04]  /*5590*/  IMAD.HI.U32 R2, R0, R15, RZ ;  /* 0x0000000f00027227 */ /* 0x000fc800078e00ff */
[----:B------:R-:W-:Y:S02]  /*55a0*/  IMAD.MOV R2, RZ, RZ, -R2 ;  /* 0x000000ffff027224 */ /* 0x000fe400078e0a02 */
[--C-:B------:R-:W-:Y:S01]  /*55b0*/  @!P6 IMAD.IADD R59, R59, 0x1, -R57.reuse ;  /* 0x000000013b3be824 */ /* 0x100fe200078e0a39 */
[C---:B------:R-:W-:Y:S01]  /*55c0*/  ISETP.GT.U32.AND P6, PT, R57.reuse, R36, PT ;  /* 0x000000243900720c */ /* 0x040fe20003fc4070 */
[----:B------:R-:W-:Y:S02]  /*55d0*/  @!P0 IMAD.IADD R46, R46, 0x1, -R57 ;  /* 0x000000012e2e8824 */ /* 0x000fe400078e0a39 */
[----:B------:R-:W-:Y:S02]  /*55e0*/  IMAD R15, R57, R2, R15 ;  /* 0x00000002390f7224 */ /* 0x000fe400078e020f */
[--C-:B------:R-:W-:Y:S02]  /*55f0*/  @!P1 IMAD.IADD R4, R4, 0x1, -R57.reuse ;  /* 0x0000000104049824 */ /* 0x100fe400078e0a39 */
[--C-:B------:R-:W-:Y:S01]  /*5600*/  @!P3 IMAD.IADD R60, R60, 0x1, -R57.reuse ;  /* 0x000000013c3cb824 */ /* 0x100fe200078e0a39 */
[----:B------:R-:W-:Y:S01]  /*5610*/  ISETP.GE.AND P3, PT, R20, RZ, PT ;  /* 0x000000ff1400720c */ /* 0x000fe20003f66270 */
[----:B------:R-:W-:Y:S01]  /*5620*/  @!P4 IMAD.IADD R53, R53, 0x1, -R57 ;  /* 0x000000013535c824 */ /* 0x000fe200078e0a39 */
[C---:B------:R-:W-:Y:S01]  /*5630*/  ISETP.GT.U32.AND P4, PT, R57.reuse, R46, PT ;  /* 0x0000002e3900720c */ /* 0x040fe20003f84070 */
[----:B------:R-:W-:Y:S01]  /*5640*/  @!P2 IMAD.MOV R59, RZ, RZ, -R59 ;  /* 0x000000ffff3ba224 */ /* 0x000fe200078e0a3b */
[----:B------:R-:W-:Y:S01]  /*5650*/  ISETP.GT.U32.AND P2, PT, R57, R15, PT ;  /* 0x0000000f3900720c */ /* 0x000fe20003f44070 */
[----:B------:R-:W-:-:S02]  /*5660*/  IMAD.MOV.U32 R20, RZ, RZ, R27 ;  /* 0x000000ffff147224 */ /* 0x000fc400078e001b */
[----:B------:R-:W-:Y:S02]  /*5670*/  IMAD.MOV.U32 R27, RZ, RZ, R17 ;  /* 0x000000ffff1b7224 */ /* 0x000fe400078e0011 */
[----:B------:R-:W-:Y:S01]  /*5680*/  @!P5 IMAD.MOV R4, RZ, RZ, -R4 ;  /* 0x000000ffff04d224 */ /* 0x000fe200078e0a04 */
[----:B------:R-:W-:Y:S01]  /*5690*/  ISETP.GE.AND P5, PT, R30, RZ, PT ;  /* 0x000000ff1e00720c */ /* 0x000fe20003fa6270 */
[----:B------:R-:W-:Y:S02]  /*56a0*/  IMAD.MOV.U32 R17, RZ, RZ, R52 ;  /* 0x000000ffff117224 */ /* 0x000fe400078e0034 */
[----:B------:R-:W-:Y:S01]  /*56b0*/  IMAD.MOV.U32 R52, RZ, RZ, R55 ;  /* 0x000000ffff347224 */ /* 0x000fe200078e0037 */
[----:B------:R-:W-:Y:S01]  /*56c0*/  IABS R55, R24 ;  /* 0x0000001800377213 */ /* 0x000fe20000000000 */
[----:B------:R-:W-:Y:S01]  /*56d0*/  @!P6 IMAD.IADD R36, R36, 0x1, -R57 ;  /* 0x000000012424e824 */ /* 0x000fe200078e0a39 */
[----:B------:R-:W-:Y:S02]  /*56e0*/  IABS R6, R21 ;  /* 0x0000001500067213 */ /* 0x000fe40000000000 */
[----:B------:R-:W-:Y:S01]  /*56f0*/  ISETP.GT.U32.AND P6, PT, R57, R53, PT ;  /* 0x000000353900720c */ /* 0x000fe20003fc4070 */
[----:B------:R-:W-:Y:S01]  /*5700*/  IMAD.HI.U32 R2, R0, R55, RZ ;  /* 0x0000003700027227 */ /* 0x000fe200078e00ff */
[----:B------:R-:W-:-:S03]  /*5710*/  IABS R11, R22 ;  /* 0x00000016000b7213 */ /* 0x000fc60000000000 */
[----:B------:R-:W-:Y:S02]  /*5720*/  @!P4 IMAD.IADD R46, R46, 0x1, -R57 ;  /* 0x000000012e2ec824 */ /* 0x000fe400078e0a39 */
[----:B------:R-:W-:-:S04]  /*5730*/  IMAD.HI.U32 R5, R0, R6, RZ ;  /* 0x0000000600057227 */ /* 0x000fc800078e00ff */
[----:B------:R-:W-:Y:S02]  /*5740*/  @!P2 IMAD.IADD R15, R15, 0x1, -R57 ;  /* 0x000000010f0fa824 */ /* 0x000fe400078e0a39 */
[----:B------:R-:W-:Y:S02]  /*5750*/  IMAD.MOV R2, RZ, RZ, -R2 ;  /* 0x000000ffff027224 */ /* 0x000fe400078e0a02 */
[----:B------:R-:W-:Y:S02]  /*5760*/  IMAD.MOV R5, RZ, RZ, -R5 ;  /* 0x000000ffff057224 */ /* 0x000fe400078e0a05 */
[----:B------:R-:W-:Y:S01]  /*5770*/  @!P5 IMAD.MOV R46, RZ, RZ, -R46 ;  /* 0x000000ffff2ed224 */ /* 0x000fe200078e0a2e */
[C---:B------:R-:W-:Y:S01]  /*5780*/  ISETP.GT.U32.AND P5, PT, R57.reuse, R15, PT ;  /* 0x0000000f3900720c */ /* 0x040fe20003fa4070 */
[----:B------:R-:W-:Y:S02]  /*5790*/  IMAD R55, R57, R2, R55 ;  /* 0x0000000239377224 */ /* 0x000fe400078e0237 */
[----:B------:R-:W-:Y:S01]  /*57a0*/  IMAD.HI.U32 R2, R0, R11, RZ ;  /* 0x0000000b00027227 */ /* 0x000fe200078e00ff */
[----:B------:R-:W-:-:S03]  /*57b0*/  ISETP.GE.AND P1, PT, R32, RZ, PT ;  /* 0x000000ff2000720c */ /* 0x000fc60003f26270 */
[----:B------:R-:W-:Y:S02]  /*57c0*/  @!P6 IMAD.IADD R53, R53, 0x1, -R57 ;  /* 0x000000013535e824 */ /* 0x000fe400078e0a39 */
[----:B------:R-:W-:Y:S01]  /*57d0*/  IMAD R6, R57, R5, R6 ;  /* 0x0000000539067224 */ /* 0x000fe200078e0206 */
[----:B------:R-:W-:Y:S01]  /*57e0*/  ISETP.GE.AND P0, PT, R19, RZ, PT ;  /* 0x000000ff1300720c */ /* 0x000fe20003f06270 */
[----:B------:R-:W-:Y:S02]  /*57f0*/  IMAD.MOV R2, RZ, RZ, -R2 ;  /* 0x000000ffff027224 */ /* 0x000fe400078e0a02 */
[----:B------:R-:W-:Y:S01]  /*5800*/  IMAD.MOV.U32 R19, RZ, RZ, R49 ;  /* 0x000000ffff137224 */ /* 0x000fe200078e0031 */
[----:B------:R-:W-:Y:S01]  /*5810*/  IABS R49, R23 ;  /* 0x0000001700317213 */ /* 0x000fe20000000000 */
[----:B------:R-:W-:Y:S01]  /*5820*/  @!P3 IMAD.MOV R53, RZ, RZ, -R53 ;  /* 0x000000ffff35b224 */ /* 0x000fe200078e0a35 */
[C---:B------:R-:W-:Y:S01]  /*5830*/  ISETP.GT.U32.AND P3, PT, R57.reuse, R6, PT ;  /* 0x000000063900720c */ /* 0x040fe20003f64070 */
[----:B------:R-:W-:Y:S01]  /*5840*/  IMAD R11, R57, R2, R11 ;  /* 0x00000002390b7224 */ /* 0x000fe200078e020b */
[----:B------:R-:W-:Y:S01]  /*5850*/  STL [R1+0x4], R7 ;  /* 0x0000040701007387 */ /* 0x000fe20000100800 */
[----:B------:R-:W-:-:S03]  /*5860*/  @!P5 IMAD.IADD R15, R15, 0x1, -R57 ;  /* 0x000000010f0fd824 */ /* 0x000fc600078e0a39 */
[----:B------:R0:W-:Y:S01]  /*5870*/  STL [R1], R4 ;  /* 0x0000000401007387 */ /* 0x0001e20000100800 */
[----:B------:R-:W-:Y:S01]  /*5880*/  ISETP.GT.U32.AND P5, PT, R57, R11, PT ;  /* 0x0000000b3900720c */ /* 0x000fe20003fa4070 */
[----:B------:R-:W-:Y:S01]  /*5890*/  @!P1 IMAD.MOV R60, RZ, RZ, -R60 ;  /* 0x000000ffff3c9224 */ /* 0x000fe200078e0a3c */
[----:B------:R-:W-:Y:S01]  /*58a0*/  ISETP.GE.AND P4, PT, R25, RZ, PT ;  /* 0x000000ff1900720c */ /* 0x000fe20003f86270 */
[----:B0-----:R-:W-:Y:S01]  /*58b0*/  IMAD.HI.U32 R4, R0, R49, RZ ;  /* 0x0000003100047227 */ /* 0x001fe200078e00ff */
[----:B------:R-:W-:-:S03]  /*58c0*/  ISETP.GT.U32.AND P1, PT, R57, R36, PT ;  /* 0x000000243900720c */ /* 0x000fc60003f24070 */
[----:B------:R-:W-:Y:S01]  /*58d0*/  IMAD.MOV R4, RZ, RZ, -R4 ;  /* 0x000000ffff047224 */ /* 0x000fe200078e0a04 */
[C---:B------:R-:W-:Y:S01]  /*58e0*/  ISETP.GT.U32.AND P6, PT, R57.reuse, R55, PT ;  /* 0x000000373900720c */ /* 0x040fe20003fc4070 */
[----:B------:R-:W-:Y:S02]  /*58f0*/  @!P3 IMAD.IADD R6, R6, 0x1, -R57 ;  /* 0x000000010606b824 */ /* 0x000fe400078e0a39 */
[----:B------:R-:W-:Y:S01]  /*5900*/  IMAD R49, R57, R4, R49 ;  /* 0x0000000439317224 */ /* 0x000fe200078e0231 */
[----:B------:R-:W-:Y:S01]  /*5910*/  IABS R4, R19 ;  /* 0x0000001300047213 */ /* 0x000fe20000000000 */
[----:B------:R-:W-:Y:S01]  /*5920*/  @!P5 IMAD.IADD R11, R11, 0x1, -R57 ;  /* 0x000000010b0bd824 */ /* 0x000fe200078e0a39 */
[----:B------:R-:W-:-:S03]  /*5930*/  ISETP.GT.U32.AND P3, PT, R57, R6, PT ;  /* 0x000000063900720c */ /* 0x000fc60003f64070 */
[----:B------:R-:W-:-:S04]  /*5940*/  IMAD.HI.U32 R5, R0, R4, RZ ;  /* 0x0000000400057227 */ /* 0x000fc800078e00ff */
[----:B------:R-:W-:Y:S02]  /*5950*/  IMAD.MOV R5, RZ, RZ, -R5 ;  /* 0x000000ffff057224 */ /* 0x000fe400078e0a05 */
[----:B------:R-:W-:Y:S01]  /*5960*/  @!P4 IMAD.MOV R15, RZ, RZ, -R15 ;  /* 0x000000ffff0fc224 */ /* 0x000fe200078e0a0f */
[----:B------:R-:W-:Y:S01]  /*5970*/  ISETP.GT.U32.AND P4, PT, R57, R11, PT ;  /* 0x0000000b3900720c */ /* 0x000fe20003f84070 */
[--C-:B------:R-:W-:Y:S02]  /*5980*/  @!P1 IMAD.IADD R36, R36, 0x1, -R57.reuse ;  /* 0x0000000124249824 */ /* 0x100fe400078e0a39 */
[--C-:B------:R-:W-:Y:S02]  /*5990*/  @!P6 IMAD.IADD R55, R55, 0x1, -R57.reuse ;  /* 0x000000013737e824 */ /* 0x100fe400078e0a39 */
[C---:B------:R-:W-:Y:S02]  /*59a0*/  IMAD R4, R57.reuse, R5, R4 ;  /* 0x0000000539047224 */ /* 0x040fe400078e0204 */
[----:B------:R-:W-:Y:S01]  /*59b0*/  @!P0 IMAD.MOV R36, RZ, RZ, -R36 ;  /* 0x000000ffff248224 */ /* 0x000fe200078e0a24 */
[C---:B------:R-:W-:Y:S01]  /*59c0*/  ISETP.GT.U32.AND P0, PT, R57.reuse, R49, PT ;  /* 0x000000313900720c */ /* 0x040fe20003f04070 */
[----:B------:R-:W-:Y:S01]  /*59d0*/  @!P3 IMAD.IADD R6, R6, 0x1, -R57 ;  /* 0x000000010606b824 */ /* 0x000fe200078e0a39 */
[----:B------:R-:W-:Y:S01]  /*59e0*/  STL [R1+0x2860], R61 ;  /* 0x0028603d01007387 */ /* 0x000fe20000100800 */
[----:B------:R-:W-:-:S02]  /*59f0*/  ISETP.GT.U32.AND P6, PT, R57, R55, PT ;  /* 0x000000373900720c */ /* 0x000fc40003fc4070 */
[----:B------:R-:W-:Y:S01]  /*5a00*/  ISETP.GT.U32.AND P3, PT, R57, R4, PT ;  /* 0x000000043900720c */ /* 0x000fe20003f64070 */
[----:B------:R-:W-:Y:S01]  /*5a10*/  STL [R1+0x2864], R60 ;  /* 0x0028643c01007387 */ /* 0x000fe20000100800 */
[----:B------:R-:W-:-:S03]  /*5a20*/  ISETP.GE.AND P1, PT, R24, RZ, PT ;  /* 0x000000ff1800720c */ /* 0x000fc60003f26270 */
[----:B------:R-:W-:Y:S01]  /*5a30*/  STL [R1+0x2868], R59 ;  /* 0x0028683b01007387 */ /* 0x000fe20000100800 */
[----:B------:R-:W-:-:S03]  /*5a40*/  @!P4 IMAD.IADD R11, R11, 0x1, -R57 ;  /* 0x000000010b0bc824 */ /* 0x000fc600078e0a39 */
[----:B------:R-:W-:Y:S01]  /*5a50*/  STL [R1+0x286c], R46 ;  /* 0x00286c2e01007387 */ /* 0x000fe20000100800 */
[----:B------:R-:W-:-:S03]  /*5a60*/  ISETP.GE.AND P4, PT, R19, RZ, PT ;  /* 0x000000ff1300720c */ /* 0x000fc60003f86270 */
[----:B------:R-:W-:Y:S04]  /*5a70*/  STL [R1+0x2870], R53 ;  /* 0x0028703501007387 */ /* 0x000fe80000100800 */
[----:B------:R-:W-:Y:S04]  /*5a80*/  STL [R1+0x2874], R36 ;  /* 0x0028742401007387 */ /* 0x000fe80000100800 */
[----:B------:R-:W-:Y:S04]  /*5a90*/  STL [R1+0x2878], R15 ;  /* 0x0028780f01007387 */ /* 0x000fe80000100800 */
[----:B------:R-:W2:Y:S01]  /*5aa0*/  LDL.LU R19, [R1+0xb4] ;  /* 0x0000b40001137983 */ /* 0x000ea20000300800 */
[----:B------:R-:W-:-:S02]  /*5ab0*/  @!P0 IMAD.IADD R49, R49, 0x1, -R57 ;  /* 0x0000000131318824 */ /* 0x000fc400078e0a39 */
[--C-:B------:R-:W-:Y:S02]  /*5ac0*/  @!P6 IMAD.IADD R55, R55, 0x1, -R57.reuse ;  /* 0x000000013737e824 */ /* 0x100fe400078e0a39 */
[----:B------:R-:W-:Y:S01]  /*5ad0*/  @!P3 IMAD.IADD R4, R4, 0x1, -R57 ;  /* 0x000000010404b824 */ /* 0x000fe200078e0a39 */
[----:B------:R-:W-:Y:S01]  /*5ae0*/  ISETP.GT.U32.AND P0, PT, R57, R49, PT ;  /* 0x000000313900720c */ /* 0x000fe20003f04070 */
[----:B------:R-:W-:Y:S01]  /*5af0*/  @!P1 IMAD.MOV R55, RZ, RZ, -R55 ;  /* 0x000000ffff379224 */ /* 0x000fe200078e0a37 */
[----:B------:R-:W-:Y:S02]  /*5b00*/  ISETP.GE.AND P2, PT, R21, RZ, PT ;  /* 0x000000ff1500720c */ /* 0x000fe40003f46270 */
[----:B------:R-:W-:Y:S02]  /*5b10*/  ISETP.GT.U32.AND P1, PT, R57, R4, PT ;  /* 0x000000043900720c */ /* 0x000fe40003f24070 */
[----:B------:R-:W-:Y:S02]  /*5b20*/  ISETP.GE.AND P6, PT, R23, RZ, PT ;  /* 0x000000ff1700720c */ /* 0x000fe40003fc6270 */
[----:B------:R-:W-:-:S02]  /*5b30*/  ISETP.GE.AND P5, PT, R22, RZ, PT ;  /* 0x000000ff1600720c */ /* 0x000fc40003fa6270 */
[----:B------:R-:W-:-:S03]  /*5b40*/  IABS R12, R27 ;  /* 0x0000001b000c7213 */ /* 0x000fc60000000000 */
[----:B------:R-:W-:Y:S02]  /*5b50*/  @!P0 IMAD.IADD R49, R49, 0x1, -R57 ;  /* 0x0000000131318824 */ /* 0x000fe400078e0a39 */
[----:B------:R-:W-:-:S04]  /*5b60*/  IMAD.HI.U32 R2, R0, R12, RZ ;  /* 0x0000000c00027227 */ /* 0x000fc800078e00ff */
[----:B------:R-:W-:Y:S02]  /*5b70*/  @!P1 IMAD.IADD R4, R4, 0x1, -R57 ;  /* 0x0000000104049824 */ /* 0x000fe400078e0a39 */
[----:B------:R-:W-:Y:S02]  /*5b80*/  @!P2 IMAD.MOV R6, RZ, RZ, -R6 ;  /* 0x000000ffff06a224 */ /* 0x000fe400078e0a06 */
[----:B------:R-:W-:Y:S02]  /*5b90*/  @!P6 IMAD.MOV R49, RZ, RZ, -R49 ;  /* 0x000000ffff31e224 */ /* 0x000fe400078e0a31 */
[----:B------:R-:W-:Y:S01]  /*5ba0*/  @!P5 IMAD.MOV R11, RZ, RZ, -R11 ;  /* 0x000000ffff0bd224 */ /* 0x000fe200078e0a0b */
[----:B------:R-:W-:Y:S01]  /*5bb0*/  STL [R1+0x287c], R55 ;  /* 0x00287c3701007387 */ /* 0x000fe20000100800 */
[----:B------:R-:W-:Y:S02]  /*5bc0*/  @!P4 IMAD.MOV R4, RZ, RZ, -R4 ;  /* 0x000000ffff04c224 */ /* 0x000fe400078e0a04 */
[----:B------:R-:W-:Y:S01]  /*5bd0*/  IMAD.MOV R2, RZ, RZ, -R2 ;  /* 0x000000ffff027224 */ /* 0x000fe200078e0a02 */
[----:B------:R-:W-:Y:S01]  /*5be0*/  STL [R1+0x2880], R6 ;  /* 0x0028800601007387 */ /* 0x000fe20000100800 */
[----:B------:R-:W-:Y:S01]  /*5bf0*/  IMAD.MOV.U32 R21, RZ, RZ, R20 ;  /* 0x000000ffff157224 */ /* 0x000fe200078e0014 */
[----:B------:R-:W-:-:S02]  /*5c00*/  IABS R20, R18 ;  /* 0x0000001200147213 */ /* 0x000fc40000000000 */
[----:B------:R-:W-:Y:S01]  /*5c10*/  STL [R1+0x2884], R49 ;  /* 0x0028843101007387 */ /* 0x000fe20000100800 */
[----:B------:R-:W-:Y:S01]  /*5c20*/  IMAD R12, R57, R2, R12 ;  /* 0x00000002390c7224 */ /* 0x000fe200078e020c */
[----:B------:R-:W-:Y:S02]  /*5c30*/  ISETP.GE.AND P5, PT, R18, RZ, PT ;  /* 0x000000ff1200720c */ /* 0x000fe40003fa6270 */
[----:B------:R-:W-:Y:S01]  /*5c40*/  STL [R1+0x2888], R11 ;  /* 0x0028880b01007387 */ /* 0x000fe20000100800 */
[----:B------:R-:W-:Y:S02]  /*5c50*/  IABS R2, R52 ;  /* 0x0000003400027213 */ /* 0x000fe40000000000 */
[----:B------:R-:W-:Y:S01]  /*5c60*/  ISETP.GE.AND P4, PT, R52, RZ, PT ;  /* 0x000000ff3400720c */ /* 0x000fe20003f86270 */
[----:B------:R0:W-:Y:S04]  /*5c70*/  STL [R1+0x288c], R4 ;  /* 0x00288c0401007387 */ /* 0x0001e80000100800 */
[----:B------:R-:W3:Y:S04]  /*5c80*/  LDL.LU R18, [R1+0xbc] ;  /* 0x0000bc0001127983 */ /* 0x000ee80000300800 */
[----:B------:R-:W4:Y:S01]  /*5c90*/  LDL.LU R52, [R1+0xc0] ;  /* 0x0000c00001347983 */ /* 0x000f220000300800 */
[----:B------:R-:W-:-:S03]  /*5ca0*/  IMAD.HI.U32 R5, R0, R20, RZ ;  /* 0x0000001400057227 */ /* 0x000fc600078e00ff */
[----:B------:R-:W5:Y:S01]  /*5cb0*/  LDL.LU R22, [R1+0xcc] ;  /* 0x0000cc0001167983 */ /* 0x000f620000300800 */
[----:B------:R-:W-:-:S04]  /*5cc0*/  IMAD.MOV R5, RZ, RZ, -R5 ;  /* 0x000000ffff057224 */ /* 0x000fc800078e0a05 */
[----:B------:R-:W-:Y:S02]  /*5cd0*/  IMAD R20, R57, R5, R20 ;  /* 0x0000000539147224 */ /* 0x000fe400078e0214 */
[----:B------:R-:W-:-:S04]  /*5ce0*/  IMAD.HI.U32 R5, R0, R2, RZ ;  /* 0x0000000200057227 */ /* 0x000fc800078e00ff */
[----:B------:R-:W-:-:S04]  /*5cf0*/  IMAD.MOV R5, RZ, RZ, -R5 ;  /* 0x000000ffff057224 */ /* 0x000fc800078e0a05 */
[----:B------:R-:W-:-:S05]  /*5d00*/  IMAD R2, R57, R5, R2 ;  /* 0x0000000539027224 */ /* 0x000fca00078e0202 */
[----:B------:R-:W-:Y:S02]  /*5d10*/  ISETP.GT.U32.AND P1, PT, R57, R2, PT ;  /* 0x000000023900720c */ /* 0x000fe40003f24070 */
[----:B------:R-:W-:-:S11]  /*5d20*/  IABS R14, R26 ;  /* 0x0000001a000e7213 */ /* 0x000fd60000000000 */
[----:B------:R-:W-:Y:S01]  /*5d30*/  @!P1 IMAD.IADD R2, R2, 0x1, -R57 ;  /* 0x0000000102029824 */ /* 0x000fe200078e0a39 */
[----:B------:R-:W-:Y:S02]  /*5d40*/  ISETP.GE.AND P1, PT, R26, RZ, PT ;  /* 0x000000ff1a00720c */ /* 0x000fe40003f26270 */
[----:B------:R-:W5:Y:S01]  /*5d50*/  LDL.LU R26, [R1+0x124] ;  /* 0x00012400011a7983 */ /* 0x000f620000300800 */
[----:B------:R-:W-:Y:S02]  /*5d60*/  IABS R25, R17 ;  /* 0x0000001100197213 */ /* 0x000fe40000000000 */
[----:B------:R-:W-:-:S03]  /*5d70*/  ISETP.GT.U32.AND P0, PT, R57, R12, PT ;  /* 0x0000000c3900720c */ /* 0x000fc60003f04070 */
[----:B------:R-:W-:Y:S01]  /*5d80*/  IMAD.HI.U32 R7, R0, R25, RZ ;  /* 0x0000001900077227 */ /* 0x000fe200078e00ff */
[----:B------:R-:W-:-:S03]  /*5d90*/  ISETP.GT.U32.AND P3, PT, R57, R20, PT ;  /* 0x000000143900720c */ /* 0x000fc60003f64070 */
[----:B------:R-:W-:-:S04]  /*5da0*/  IMAD.MOV R7, RZ, RZ, -R7 ;  /* 0x000000ffff077224 */ /* 0x000fc800078e0a07 */
[----:B------:R-:W-:Y:S02]  /*5db0*/  IMAD R25, R57, R7, R25 ;  /* 0x0000000739197224 */ /* 0x000fe400078e0219 */
[----:B------:R-:W-:-:S03]  /*5dc0*/  @!P0 IMAD.IADD R12, R12, 0x1, -R57 ;  /* 0x000000010c0c8824 */ /* 0x000fc600078e0a39 */
[C---:B------:R-:W-:Y:S01]  /*5dd0*/  ISETP.GT.U32.AND P6, PT, R57.reuse, R25, PT ;  /* 0x000000193900720c */ /* 0x040fe20003fc4070 */
[----:B------:R-:W-:Y:S01]  /*5de0*/  @!P3 IMAD.IADD R20, R20, 0x1, -R57 ;  /* 0x000000011414b824 */ /* 0x000fe200078e0a39 */
[----:B------:R-:W-:-:S04]  /*5df0*/  ISETP.GT.U32.AND P3, PT, R57, R12, PT ;  /* 0x0000000c3900720c */ /* 0x000fc80003f64070 */
[----:B------:R-:W-:-:S07]  /*5e00*/  ISETP.GT.U32.AND P2, PT, R57, R20, PT ;  /* 0x000000143900720c */ /* 0x000fce0003f44070 */
[--C-:B------:R-:W-:Y:S01]  /*5e10*/  @!P6 IMAD.IADD R25, R25, 0x1, -R57.reuse ;  /* 0x000000011919e824 */ /* 0x100fe200078e0a39 */
[----:B------:R-:W-:Y:S01]  /*5e20*/  ISETP.GE.AND P0, PT, R27, RZ, PT ;  /* 0x000000ff1b00720c */ /* 0x000fe20003f06270 */
[----:B------:R-:W-:-:S03]  /*5e30*/  @!P3 IMAD.IADD R12, R12, 0x1, -R57 ;  /* 0x000000010c0cb824 */ /* 0x000fc600078e0a39 */
[----:B------:R-:W-:Y:S02]  /*5e40*/  ISETP.GT.U32.AND P6, PT, R57, R25, PT ;  /* 0x000000193900720c */ /* 0x000fe40003fc4070 */
[----:B------:R-:W-:Y:S01]  /*5e50*/  ISETP.GE.AND P3, PT, R17, RZ, PT ;  /* 0x000000ff1100720c */ /* 0x000fe20003f66270 */
[----:B------:R-:W-:Y:S02]  /*5e60*/  @!P2 IMAD.IADD R20, R20, 0x1, -R57 ;  /* 0x000000011414a824 */ /* 0x000fe400078e0a39 */
[----:B------:R-:W-:-:S04]  /*5e70*/  IMAD.HI.U32 R5, R0, R14, RZ ;  /* 0x0000000e00057227 */ /* 0x000fc800078e00ff */
[----:B------:R-:W-:-:S04]  /*5e80*/  @!P0 IMAD.MOV R12, RZ, RZ, -R12 ;  /* 0x000000ffff0c8224 */ /* 0x000fc800078e0a0c */
[----:B------:R-:W-:Y:S02]  /*5e90*/  @!P6 IMAD.IADD R25, R25, 0x1, -R57 ;  /* 0x000000011919e824 */ /* 0x000fe400078e0a39 */
[----:B------:R-:W-:Y:S02]  /*5ea0*/  @!P5 IMAD.MOV R20, RZ, RZ, -R20 ;  /* 0x000000ffff14d224 */ /* 0x000fe400078e0a14 */
[----:B------:R-:W-:Y:S01]  /*5eb0*/  @!P3 IMAD.MOV R25, RZ, RZ, -R25 ;  /* 0x000000ffff19b224 */ /* 0x000fe200078e0a19 */
[----:B------:R-:W-:Y:S01]  /*5ec0*/  STL [R1+0x2890], R12 ;  /* 0x0028900c01007387 */ /* 0x000fe20000100800 */
[----:B------:R-:W-:Y:S01]  /*5ed0*/  IMAD.MOV R5, RZ, RZ, -R5 ;  /* 0x000000ffff057224 */ /* 0x000fe200078e0a05 */
[----:B------:R-:W-:Y:S01]  /*5ee0*/  ISETP.GE.AND P5, PT, R21, RZ, PT ;  /* 0x000000ff1500720c */ /* 0x000fe20003fa6270 */
[----:B------:R-:W-:Y:S01]  /*5ef0*/  IMAD.MOV.U32 R27, RZ, RZ, R16 ;  /* 0x000000ffff1b7224 */ /* 0x000fe200078e0010 */
[----:B------:R-:W-:Y:S01]  /*5f00*/  STL [R1+0x2894], R20 ;  /* 0x0028941401007387 */ /* 0x000fe20000100800 */
[----:B------:R-:W-:Y:S01]  /*5f10*/  IABS R16, R21 ;  /* 0x0000001500107213 */ /* 0x000fe20000000000 */
[----:B------:R-:W-:-:S02]  /*5f20*/  IMAD R14, R57, R5, R14 ;  /* 0x00000005390e7224 */ /* 0x000fc400078e020e */
[----:B------:R-:W-:Y:S01]  /*5f30*/  STL [R1+0x2898], R25 ;  /* 0x0028981901007387 */ /* 0x000fe20000100800 */
[----:B------:R-:W-:-:S03]  /*5f40*/  ISETP.GT.U32.AND P0, PT, R57, R2, PT ;  /* 0x000000023900720c */ /* 0x000fc60003f04070 */
[----:B------:R-:W5:Y:S01]  /*5f50*/  LDL.LU R21, [R1+0x128] ;  /* 0x0001280001157983 */ /* 0x000f620000300800 */
[----:B------:R-:W-:Y:S01]  /*5f60*/  ISETP.GT.U32.AND P2, PT, R57, R14, PT ;  /* 0x0000000e3900720c */ /* 0x000fe20003f44070 */
[----:B------:R-:W-:-:S04]  /*5f70*/  IMAD.HI.U32 R5, R0, R16, RZ ;  /* 0x0000001000057227 */ /* 0x000fc800078e00ff */
[----:B------:R-:W-:-:S04]  /*5f80*/  IMAD.MOV R5, RZ, RZ, -R5 ;  /* 0x000000ffff057224 */ /* 0x000fc800078e0a05 */
[--C-:B------:R-:W-:Y:S02]  /*5f90*/  @!P0 IMAD.IADD R2, R2, 0x1, -R57.reuse ;  /* 0x0000000102028824 */ /* 0x100fe400078e0a39 */
[C---:B------:R-:W-:Y:S02]  /*5fa0*/  IMAD R16, R57.reuse, R5, R16 ;  /* 0x0000000539107224 */ /* 0x040fe400078e0210 */
[----:B0-----:R-:W-:Y:S02]  /*5fb0*/  IMAD.MOV.U32 R4, RZ, RZ, R2 ;  /* 0x000000ffff047224 */ /* 0x001fe400078e0002 */
[----:B------:R-:W-:Y:S01]  /*5fc0*/  @!P2 IMAD.IADD R14, R14, 0x1, -R57 ;  /* 0x000000010e0ea824 */ /* 0x000fe200078e0a39 */
[----:B------:R-:W-:Y:S01]  /*5fd0*/  ISETP.GT.U32.AND P6, PT, R57, R16, PT ;  /* 0x000000103900720c */ /* 0x000fe20003fc4070 */
[----:B------:R-:W-:-:S03]  /*5fe0*/  @!P4 IMAD.MOV R4, RZ, RZ, -R4 ;  /* 0x000000ffff04c224 */ /* 0x000fc600078e0a04 */
[----:B------:R-:W-:Y:S02]  /*5ff0*/  ISETP.GT.U32.AND P2, PT, R57, R14, PT ;  /* 0x0000000e3900720c */ /* 0x000fe40003f44070 */
[----:B------:R-:W-:Y:S02]  /*6000*/  IABS R17, R27 ;  /* 0x0000001b00117213 */ /* 0x000fe40000000000 */
[----:B------:R-:W-:-:S03]  /*6010*/  ISETP.GE.AND P0, PT, R27, RZ, PT ;  /* 0x000000ff1b00720c */ /* 0x000fc60003f06270 */
[----:B------:R-:W-:-:S04]  /*6020*/  IMAD.HI.U32 R5, R0, R17, RZ ;  /* 0x0000001100057227 */ /* 0x000fc800078e00ff */
[----:B------:R-:W-:Y:S02]  /*6030*/  @!P6 IMAD.IADD R16, R16, 0x1, -R57 ;  /* 0x000000011010e824 */ /* 0x000fe400078e0a39 */
[----:B------:R-:W-:Y:S02]  /*6040*/  IMAD.MOV R5, RZ, RZ, -R5 ;  /* 0x000000ffff057224 */ /* 0x000fe400078e0a05 */
[----:B------:R-:W-:Y:S01]  /*6050*/  @!P2 IMAD.IADD R14, R14, 0x1, -R57 ;  /* 0x000000010e0ea824 */ /* 0x000fe200078e0a39 */
[C---:B------:R-:W-:Y:S01]  /*6060*/  ISETP.GT.U32.AND P4, PT, R57.reuse, R16, PT ;  /* 0x000000103900720c */ /* 0x040fe20003f84070 */
[----:B------:R-:W-:-:S12]  /*6070*/  IMAD R17, R57, R5, R17 ;  /* 0x0000000539117224 */ /* 0x000fd800078e0211 */
[----:B------:R-:W-:Y:S01]  /*6080*/  @!P4 IMAD.IADD R16, R16, 0x1, -R57 ;  /* 0x000000011010c824 */ /* 0x000fe200078e0a39 */
[----:B--2---:R-:W-:Y:S02]  /*6090*/  IABS R9, R19 ;  /* 0x0000001300097213 */ /* 0x004fe40000000000 */
[----:B------:R-:W-:Y:S02]  /*60a0*/  ISETP.GE.AND P3, PT, R19, RZ, PT ;  /* 0x000000ff1300720c */ /* 0x000fe40003f66270 */
[----:B------:R-:W2:Y:S04]  /*60b0*/  LDL.LU R19, [R1+0x12c] ;  /* 0x00012c0001137983 */ /* 0x000ea80000300800 */
[----:B------:R0:W-:Y:S04]  /*60c0*/  STL [R1+0x8c], R4 ;  /* 0x00008c0401007387 */ /* 0x0001e80000100800 */
[----:B------:R-:W2:Y:S01]  /*60d0*/  LDL.LU R27, [R1+0x130] ;  /* 0x00013000011b7983 */ /* 0x000ea20000300800 */
[----:B------:R-:W-:-:S04]  /*60e0*/  IMAD.HI.U32 R7, R0, R9, RZ ;  /* 0x0000000900077227 */ /* 0x000fc800078e00ff */
[----:B0-----:R-:W-:Y:S02]  /*60f0*/  IMAD.MOV.U32 R4, RZ, RZ, R14 ;  /* 0x000000ffff047224 */ /* 0x001fe400078e000e */
[----:B------:R-:W-:Y:S02]  /*6100*/  IMAD.MOV R7, RZ, RZ, -R7 ;  /* 0x000000ffff077224 */ /* 0x000fe400078e0a07 */
[----:B------:R-:W-:Y:S01]  /*6110*/  @!P1 IMAD.MOV R4, RZ, RZ, -R4 ;  /* 0x000000ffff049224 */ /* 0x000fe200078e0a04 */
[C---:B------:R-:W-:Y:S01]  /*6120*/  ISETP.GT.U32.AND P1, PT, R57.reuse, R17, PT ;  /* 0x000000113900720c */ /* 0x040fe20003f24070 */
[----:B------:R-:W-:-:S03]  /*6130*/  IMAD R9, R57, R7, R9 ;  /* 0x0000000739097224 */ /* 0x000fc600078e0209 */
[----:B------:R0:W-:Y:S02]  /*6140*/  STL [R1+0xd0], R4 ;  /* 0x0000d00401007387 */ /* 0x0001e40000100800 */
[----:B------:R-:W-:Y:S01]  /*6150*/  ISETP.GT.U32.AND P2, PT, R57, R9, PT ;  /* 0x000000093900720c */ /* 0x000fe20003f44070 */
[----:B0-----:R-:W-:-:S06]  /*6160*/  IMAD.MOV.U32 R4, RZ, RZ, R16 ;  /* 0x000000ffff047224 */ /* 0x001fcc00078e0010 */
[----:B------:R-:W-:Y:S02]  /*6170*/  @!P1 IMAD.IADD R17, R17, 0x1, -R57 ;  /* 0x0000000111119824 */ /* 0x000fe400078e0a39 */
[----:B------:R-:W-:-:S04]  /*6180*/  @!P5 IMAD.MOV R4, RZ, RZ, -R4 ;  /* 0x000000ffff04d224 */ /* 0x000fc800078e0a04 */
[----:B------:R-:W-:Y:S01]  /*6190*/  @!P2 IMAD.IADD R9, R9, 0x1, -R57 ;  /* 0x000000010909a824 */ /* 0x000fe200078e0a39 */
[----:B---3--:R-:W-:Y:S02]  /*61a0*/  ISETP.GE.AND P6, PT, R18, RZ, PT ;  /* 0x000000ff1200720c */ /* 0x008fe40003fc6270 */
[----:B----4-:R-:W-:Y:S02]  /*61b0*/  IABS R5, R52 ;  /* 0x0000003400057213 */ /* 0x010fe40000000000 */
[----:B------:R-:W-:Y:S02]  /*61c0*/  ISETP.GE.AND P1, PT, R52, RZ, PT ;  /* 0x000000ff3400720c */ /* 0x000fe40003f26270 */
[----:B------:R-:W3:Y:S01]  /*61d0*/  LDL.LU R52, [R1+0x134] ;  /* 0x0001340001347983 */ /* 0x000ee20000300800 */
[----:B------:R-:W-:-:S03]  /*61e0*/  IABS R7, R18 ;  /* 0x0000001200077213 */ /* 0x000fc60000000000 */
[----:B------:R0:W-:Y:S04]  /*61f0*/  STL [R1+0xc4], R4 ;  /* 0x0000c40401007387 */ /* 0x0001e80000100800 */
[----:B------:R-:W4:Y:S01]  /*6200*/  LDL.LU R18, [R1+0x138] ;  /* 0x0001380001127983 */ /* 0x000f220000300800 */
[----:B------:R-:W-:Y:S02]  /*6210*/  ISETP.GT.U32.AND P2, PT, R57, R9, PT ;  /* 0x000000093900720c */ /* 0x000fe40003f44070 */
[----:B-----5:R-:W-:-:S05]  /*6220*/  IABS R8, R22 ;  /* 0x0000001600087213 */ /* 0x020fca0000000000 */
[----:B------:R-:W-:-:S04]  /*6230*/  IMAD.HI.U32 R14, R0, R8, RZ ;  /* 0x00000008000e7227 */ /* 0x000fc800078e00ff */
[----:B------:R-:W-:Y:S02]  /*6240*/  IMAD.MOV R14, RZ, RZ, -R14 ;  /* 0x000000ffff0e7224 */ /* 0x000fe400078e0a0e */
[----:B------:R-:W-:Y:S02]  /*6250*/  @!P2 IMAD.IADD R9, R9, 0x1, -R57 ;  /* 0x000000010909a824 */ /* 0x000fe400078e0a39 */
[----:B------:R-:W-:Y:S02]  /*6260*/  IMAD R8, R57, R14, R8 ;  /* 0x0000000e39087224 */ /* 0x000fe400078e0208 */
[----:B0-----:R-:W-:-:S04]  /*6270*/  IMAD.MOV.U32 R4, RZ, RZ, R9 ;  /* 0x000000ffff047224 */ /* 0x001fc800078e0009 */
[----:B------:R-:W-:Y:S01]  /*6280*/  @!P3 IMAD.MOV R4, RZ, RZ, -R4 ;  /* 0x000000ffff04b224 */ /* 0x000fe200078e0a04 */
[----:B------:R-:W-:-:S04]  /*6290*/  ISETP.GT.U32.AND P3, PT, R57, R8, PT ;  /* 0x000000083900720c */ /* 0x000fc80003f64070 */
[----:B------:R0:W-:Y:S01]  /*62a0*/  STL [R1+0xc8], R4 ;  /* 0x0000c80401007387 */ /* 0x0001e20000100800 */
[----:B------:R-:W-:-:S08]  /*62b0*/  IABS R10, R26 ;  /* 0x0000001a000a7213 */ /* 0x000fd00000000000 */
[----:B------:R-:W-:Y:S01]  /*62c0*/  @!P3 IMAD.IADD R8, R8, 0x1, -R57 ;  /* 0x000000010808b824 */ /* 0x000fe200078e0a39 */
[----:B------:R-:W-:Y:S01]  /*62d0*/  ISETP.GE.AND P3, PT, R26, RZ, PT ;  /* 0x000000ff1a00720c */ /* 0x000fe20003f66270 */
[----:B------:R-:W-:Y:S02]  /*62e0*/  IMAD.MOV.U32 R26, RZ, RZ, R56 ;  /* 0x000000ffff1a7224 */ /* 0x000fe400078e0038 */
[----:B------:R-:W5:Y:S01]  /*62f0*/  LDL.LU R56, [R1+0x140] ;  /* 0x0001400001387983 */ /* 0x000f620000300800 */
[----:B------:R-:W-:-:S04]  /*6300*/  IMAD.HI.U32 R13, R0, R7, RZ ;  /* 0x00000007000d7227 */ /* 0x000fc800078e00ff */
[----:B------:R-:W-:-:S04]  /*6310*/  IMAD.MOV R13, RZ, RZ, -R13 ;  /* 0x000000ffff0d7224 */ /* 0x000fc800078e0a0d */
[----:B------:R-:W-:Y:S02]  /*6320*/  IMAD R7, R57, R13, R7 ;  /* 0x0000000d39077224 */ /* 0x000fe400078e0207 */
[----:B------:R-:W-:-:S03]  /*6330*/  IMAD.HI.U32 R2, R0, R5, RZ ;  /* 0x0000000500027227 */ /* 0x000fc600078e00ff */
[----:B------:R-:W-:Y:S01]  /*6340*/  ISETP.GT.U32.AND P4, PT, R57, R7, PT ;  /* 0x000000073900720c */ /* 0x000fe20003f84070 */
[----:B------:R-:W-:-:S04]  /*6350*/  IMAD.MOV R2, RZ, RZ, -R2 ;  /* 0x000000ffff027224 */ /* 0x000fc800078e0a02 */
[----:B------:R-:W-:Y:S02]  /*6360*/  IMAD R5, R57, R2, R5 ;  /* 0x0000000239057224 */ /* 0x000fe400078e0205 */
[----:B------:R-:W-:-:S04]  /*6370*/  IMAD.HI.U32 R2, R0, R10, RZ ;  /* 0x0000000a00027227 */ /* 0x000fc800078e00ff */
[----:B------:R-:W-:Y:S02]  /*6380*/  IMAD.MOV R2, RZ, RZ, -R2 ;  /* 0x000000ffff027224 */ /* 0x000fe400078e0a02 */
[----:B------:R-:W-:Y:S01]  /*6390*/  @!P4 IMAD.IADD R7, R7, 0x1, -R57 ;  /* 0x000000010707c824 */ /* 0x000fe200078e0a39 */
[C---:B------:R-:W-:Y:S01]  /*63a0*/  ISETP.GT.U32.AND P4, PT, R57.reuse, R17, PT ;  /* 0x000000113900720c */ /* 0x040fe20003f84070 */
[----:B------:R-:W-:-:S03]  /*63b0*/  IMAD R10, R57, R2, R10 ;  /* 0x00000002390a7224 */ /* 0x000fc600078e020a */
[C---:B------:R-:W-:Y:S02]  /*63c0*/  ISETP.GT.U32.AND P5, PT, R57.reuse, R7, PT ;  /* 0x000000073900720c */ /* 0x040fe40003fa4070 */
[----:B------:R-:W-:-:S07]  /*63d0*/  ISETP.GT.U32.AND P2, PT, R57, R5, PT ;  /* 0x000000053900720c */ /* 0x000fce0003f44070 */
[----:B------:R-:W-:Y:S01]  /*63e0*/  @!P4 IMAD.IADD R17, R17, 0x1, -R57 ;  /* 0x000000011111c824 */ /* 0x000fe200078e0a39 */
[----:B------:R-:W-:-:S05]  /*63f0*/  IABS R13, R21 ;  /* 0x00000015000d7213 */ /* 0x000fca0000000000 */
[----:B------:R-:W-:-:S04]  /*6400*/  IMAD.HI.U32 R2, R0, R13, RZ ;  /* 0x0000000d00027227 */ /* 0x000fc800078e00ff */
[----:B------:R-:W-:Y:S01]  /*6410*/  IMAD.MOV R2, RZ, RZ, -R2 ;  /* 0x000000ffff027224 */ /* 0x000fe200078e0a02 */
[----:B------:R-:W-:-:S03]  /*6420*/  ISETP.GT.U32.AND P4, PT, R57, R10, PT ;  /* 0x0000000a3900720c */ /* 0x000fc60003f84070 */
[----:B------:R-:W-:Y:S02]  /*6430*/  IMAD R13, R57, R2, R13 ;  /* 0x00000002390d7224 */ /* 0x000fe400078e020d */
[----:B------:R-:W-:-:S03]  /*6440*/  @!P5 IMAD.IADD R7, R7, 0x1, -R57 ;  /* 0x000000010707d824 */ /* 0x000fc600078e0a39 */
[----:B------:R-:W-:Y:S01]  /*6450*/  ISETP.GT.U32.AND P5, PT, R57, R13, PT ;  /* 0x0000000d3900720c */ /* 0x000fe20003fa4070 */
[----:B------:R-:W-:-:S04]  /*6460*/  @!P2 IMAD.IADD R5, R5, 0x1, -R57 ;  /* 0x000000010505a824 */ /* 0x000fc800078e0a39 */
[----:B------:R-:W-:Y:S01]  /*6470*/  @!P4 IMAD.IADD R10, R10, 0x1, -R57 ;  /* 0x000000010a0ac824 */ /* 0x000fe200078e0a39 */
[----:B------:R-:W-:Y:S01]  /*6480*/  ISETP.GT.U32.AND P2, PT, R57, R5, PT ;  /* 0x000000053900720c */ /* 0x000fe20003f44070 */
[----:B0-----:R-:W-:-:S06]  /*6490*/  IMAD.MOV.U32 R4, RZ, RZ, R17 ;  /* 0x000000ffff047224 */ /* 0x001fcc00078e0011 */
[----:B------:R-:W-:Y:S01]  /*64a0*/  @!P5 IMAD.IADD R13, R13, 0x1, -R57 ;  /* 0x000000010d0dd824 */ /* 0x000fe200078e0a39 */
[C---:B------:R-:W-:Y:S01]  /*64b0*/  ISETP.GT.U32.AND P5, PT, R57.reuse, R10, PT ;  /* 0x0000000a3900720c */ /* 0x040fe20003fa4070 */
[----:B------:R-:W-:Y:S01]  /*64c0*/  @!P0 IMAD.MOV R4, RZ, RZ, -R4 ;  /* 0x000000ffff048224 */ /* 0x000fe200078e0a04 */
[----:B------:R-:W-:-:S03]  /*64d0*/  ISETP.GT.U32.AND P4, PT, R57, R8, PT ;  /* 0x000000083900720c */ /* 0x000fc60003f84070 */
[----:B------:R-:W-:Y:S01]  /*64e0*/  @!P2 IMAD.IADD R5, R5, 0x1, -R57 ;  /* 0x000000010505a824 */ /* 0x000fe200078e0a39 */
[----:B------:R0:W-:Y:S01]  /*64f0*/  STL [R1+0xac], R4 ;  /* 0x0000ac0401007387 */ /* 0x0001e20000100800 */
[----:B------:R-:W-:Y:S01]  /*6500*/  IMAD.MOV.U32 R6, RZ, RZ, R7 ;  /* 0x000000ffff067224 */ /* 0x000fe200078e0007 */
[----:B------:R-:W-:-:S05]  /*6510*/  ISETP.GE.AND P2, PT, R22, RZ, PT ;  /* 0x000000ff1600720c */ /* 0x000fca0003f46270 */
[----:B------:R-:W-:Y:S02]  /*6520*/  @!P5 IMAD.IADD R10, R10, 0x1, -R57 ;  /* 0x000000010a0ad824 */ /* 0x000fe400078e0a39 */
[----:B0-----:R-:W-:Y:S01]  /*6530*/  IMAD.MOV.U32 R4, RZ, RZ, R5 ;  /* 0x000000ffff047224 */ /* 0x001fe200078e0005 */
[----:B------:R-:W-:-:S03]  /*6540*/  ISETP.GT.U32.AND P0, PT, R57, R13, PT ;  /* 0x0000000d3900720c */ /* 0x000fc60003f04070 */
[----:B------:R-:W-:Y:S02]  /*6550*/  @!P1 IMAD.MOV R4, RZ, RZ, -R4 ;  /* 0x000000ffff049224 */ /* 0x000fe400078e0a04 */
[----:B------:R-:W-:Y:S02]  /*6560*/  @!P6 IMAD.MOV R6, RZ, RZ, -R6 ;  /* 0x000000ffff06e224 */ /* 0x000fe400078e0a06 */
[----:B------:R-:W-:-:S03]  /*6570*/  @!P4 IMAD.IADD R8, R8, 0x1, -R57 ;  /* 0x000000010808c824 */ /* 0x000fc600078e0a39 */
[----:B------:R0:W-:Y:S01]  /*6580*/  STL [R1+0xbc], R6 ;  /* 0x0000bc0601007387 */ /* 0x0001e20000100800 */
[----:B------:R-:W-:-:S03]  /*6590*/  ISETP.GE.AND P6, PT, R21, RZ, PT ;  /* 0x000000ff1500720c */ /* 0x000fc60003fc6270 */
[----:B------:R1:W-:Y:S01]  /*65a0*/  STL [R1+0xc0], R4 ;  /* 0x0000c00401007387 */ /* 0x0003e20000100800 */
[----:B0-----:R-:W-:Y:S02]  /*65b0*/  IMAD.MOV.U32 R6, RZ, RZ, R8 ;  /* 0x000000ffff067224 */ /* 0x001fe400078e0008 */
[----:B-1----:R-:W-:Y:S02]  /*65c0*/  IMAD.MOV.U32 R4, RZ, RZ, R10 ;  /* 0x000000ffff047224 */ /* 0x002fe400078e000a */
[----:B------:R-:W-:Y:S02]  /*65d0*/  @!P2 IMAD.MOV R6, RZ, RZ, -R6 ;  /* 0x000000ffff06a224 */ /* 0x000fe400078e0a06 */
[----:B------:R-:W-:Y:S02]  /*65e0*/  @!P3 IMAD.MOV R4, RZ, RZ, -R4 ;  /* 0x000000ffff04b224 */ /* 0x000fe400078e0a04 */
[----:B------:R-:W-:Y:S01]  /*65f0*/  @!P0 IMAD.IADD R13, R13, 0x1, -R57 ;  /* 0x000000010d0d8824 */ /* 0x000fe200078e0a39 */
[----:B------:R-:W-:-:S02]  /*6600*/  IABS R7, R28 ;  /* 0x0000001c00077213 */ /* 0x000fc40000000000 */
[----:B--2---:R-:W-:Y:S02]  /*6610*/  IABS R14, R19 ;  /* 0x00000013000e7213 */ /* 0x004fe40000000000 */
[----:B------:R-:W-:-:S05]  /*6620*/  IABS R16, R27 ;  /* 0x0000001b00107213 */ /* 0x000fca0000000000 */
[----:B------:R-:W-:-:S04]  /*6630*/  IMAD.HI.U32 R2, R0, R16, RZ ;  /* 0x0000001000027227 */ /* 0x000fc800078e00ff */
[----:B------:R-:W-:Y:S02]  /*6640*/  IMAD.MOV R2, RZ, RZ, -R2 ;  /* 0x000000ffff027224 */ /* 0x000fe400078e0a02 */
[----:B------:R-:W-:-:S04]  /*6650*/  IMAD.HI.U32 R9, R0, R14, RZ ;  /* 0x0000000e00097227 */ /* 0x000fc800078e00ff */
[----:B------:R-:W-:Y:S02]  /*6660*/  IMAD R16, R57, R2, R16 ;  /* 0x0000000239107224 */ /* 0x000fe400078e0210 */
[----:B------:R-:W-:-:S03]  /*6670*/  IMAD.MOV R9, RZ, RZ, -R9 ;  /* 0x000000ffff097224 */ /* 0x000fc600078e0a09 */
[C---:B------:R-:W-:Y:S01]  /*6680*/  ISETP.GT.U32.AND P5, PT, R57.reuse, R16, PT ;  /* 0x000000103900720c */ /* 0x040fe20003fa4070 */
[----:B------:R-:W-:-:S05]  /*6690*/  IMAD R14, R57, R9, R14 ;  /* 0x00000009390e7224 */ /* 0x000fca00078e020e */
[----:B------:R-:W-:-:S07]  /*66a0*/  ISETP.GT.U32.AND P1, PT, R57, R14, PT ;  /* 0x0000000e3900720c */ /* 0x000fce0003f24070 */
[----:B------:R-:W-:-:S05]  /*66b0*/  @!P5 IMAD.IADD R16, R16, 0x1, -R57 ;  /* 0x000000011010d824 */ /* 0x000fca00078e0a39 */
[----:B------:R-:W-:Y:S01]  /*66c0*/  ISETP.GT.U32.AND P5, PT, R57, R16, PT ;  /* 0x000000103900720c */ /* 0x000fe20003fa4070 */
[----:B------:R-:W-:Y:S01]  /*66d0*/  @!P1 IMAD.IADD R14, R14, 0x1, -R57 ;  /* 0x000000010e0e9824 */ /* 0x000fe200078e0a39 */
[----:B---3--:R-:W-:Y:S02]  /*66e0*/  IABS R9, R52 ;  /* 0x0000003400097213 */ /* 0x008fe40000000000 */
[----:B------:R-:W-:Y:S01]  /*66f0*/  ISETP.GE.AND P1, PT, R52, RZ, PT ;  /* 0x000000ff3400720c */ /* 0x000fe20003f26270 */
[----:B------:R-:W-:Y:S02]  /*6700*/  IMAD.MOV.U32 R52, RZ, RZ, R29 ;  /* 0x000000ffff347224 */ /* 0x000fe400078e001d */
[----:B------:R-:W-:Y:S01]  /*6710*/  IMAD.HI.U32 R5, R0, R9, RZ ;  /* 0x0000000900057227 */ /* 0x000fe200078e00ff */
[----:B------:R-:W2:Y:S01]  /*6720*/  LDL.LU R29, [R1+0x150] ;  /* 0x00015000011d7983 */ /* 0x000ea20000300800 */
[----:B----4-:R-:W-:-:S03]  /*6730*/  IABS R2, R18 ;  /* 0x0000001200027213 */ /* 0x010fc60000000000 */
[----:B------:R-:W-:Y:S01]  /*6740*/  STL [R1+0xb8], R6 ;  /* 0x0000b80601007387 */ /* 0x000fe20000100800 */
[----:B------:R-:W-:Y:S01]  /*6750*/  ISETP.GT.U32.AND P2, PT, R57, R14, PT ;  /* 0x0000000e3900720c */ /* 0x000fe20003f44070 */
[----:B------:R-:W-:Y:S02]  /*6760*/  IMAD.MOV R5, RZ, RZ, -R5 ;  /* 0x000000ffff057224 */ /* 0x000fe400078e0a05 */
[----:B------:R0:W-:Y:S01]  /*6770*/  STL [R1+0xb0], R4 ;  /* 0x0000b00401007387 */ /* 0x0001e20000100800 */
[----:B------:R-:W-:-:S04]  /*6780*/  IMAD.HI.U32 R17, R0, R2, RZ ;  /* 0x0000000200117227 */ /* 0x000fc800078e00ff */
[C---:B------:R-:W-:Y:S02]  /*6790*/  IMAD R9, R57.reuse, R5, R9 ;  /* 0x0000000539097224 */ /* 0x040fe400078e0209 */
[----:B0-----:R-:W-:Y:S02]  /*67a0*/  IMAD.MOV.U32 R4, RZ, RZ, R13 ;  /* 0x000000ffff047224 */ /* 0x001fe400078e000d */
[----:B------:R-:W-:Y:S02]  /*67b0*/  IMAD.MOV R10, RZ, RZ, -R17 ;  /* 0x000000ffff0a7224 */ /* 0x000fe400078e0a11 */
[----:B------:R-:W-:Y:S02]  /*67c0*/  @!P6 IMAD.MOV R4, RZ, RZ, -R4 ;  /* 0x000000ffff04e224 */ /* 0x000fe400078e0a04 */
[----:B------:R-:W-:Y:S01]  /*67d0*/  @!P5 IMAD.IADD R16, R16, 0x1, -R57 ;  /* 0x000000011010d824 */ /* 0x000fe200078e0a39 */
[----:B------:R-:W-:Y:S01]  /*67e0*/  ISETP.GE.AND P5, PT, R28, RZ, PT ;  /* 0x000000ff1c00720c */ /* 0x000fe20003fa6270 */
[C---:B------:R-:W-:Y:S01]  /*67f0*/  IMAD R2, R57.reuse, R10, R2 ;  /* 0x0000000a39027224 */ /* 0x040fe200078e0202 */
[----:B------:R-:W-:Y:S01]  /*6800*/  ISETP.GT.U32.AND P3, PT, R57, R9, PT ;  /* 0x000000093900720c */ /* 0x000fe20003f64070 */
[----:B------:R0:W-:Y:S01]  /*6810*/  STL [R1+0xa8], R4 ;  /* 0x0000a80401007387 */ /* 0x0001e20000100800 */
[----:B------:R-:W-:-:S03]  /*6820*/  IMAD.MOV.U32 R28, RZ, RZ, R54 ;  /* 0x000000ffff1c7224 */ /* 0x000fc600078e0036 */
[----:B------:R-:W3:Y:S01]  /*6830*/  LDL.LU R54, [R1+0x154] ;  /* 0x0001540001367983 */ /* 0x000ee20000300800 */
[--C-:B------:R-:W-:Y:S01]  /*6840*/  @!P2 IMAD.IADD R14, R14, 0x1, -R57.reuse ;  /* 0x000000010e0ea824 */ /* 0x100fe200078e0a39 */
[----:B------:R-:W-:Y:S02]  /*6850*/  ISETP.GE.AND P4, PT, R19, RZ, PT ;  /* 0x000000ff1300720c */ /* 0x000fe40003f86270 */
[----:B------:R-:W-:Y:S01]  /*6860*/  ISETP.GT.U32.AND P2, PT, R57, R2, PT ;  /* 0x000000023900720c */ /* 0x000fe20003f44070 */
[----:B0-----:R-:W-:Y:S01]  /*6870*/  IMAD.MOV.U32 R4, RZ, RZ, R14 ;  /* 0x000000ffff047224 */ /* 0x001fe200078e000e */
[----:B------:R-:W-:Y:S02]  /*6880*/  ISETP.GE.AND P0, PT, R27, RZ, PT ;  /* 0x000000ff1b00720c */ /* 0x000fe40003f06270 */
[----:B------:R-:W-:-:S07]  /*6890*/  @!P3 IMAD.IADD R9, R9, 0x1, -R57 ;  /* 0x000000010909b824 */ /* 0x000fce00078e0a39 */
[----:B------:R-:W-:Y:S02]  /*68a0*/  @!P4 IMAD.MOV R4, RZ, RZ, -R4 ;  /* 0x000000ffff04c224 */ /* 0x000fe400078e0a04 */
[----:B------:R-:W-:Y:S01]  /*68b0*/  @!P2 IMAD.IADD R2, R2, 0x1, -R57 ;  /* 0x000000010202a824 */ /* 0x000fe200078e0a39 */
[----:B------:R-:W-:Y:S02]  /*68c0*/  ISETP.GT.U32.AND P2, PT, R57, R9, PT ;  /* 0x000000093900720c */ /* 0x000fe40003f44070 */
[----:B------:R0:W-:Y:S01]  /*68d0*/  STL [R1+0xa4], R4 ;  /* 0x0000a40401007387 */ /* 0x0001e20000100800 */
[----:B-----5:R-:W-:Y:S01]  /*68e0*/  IABS R5, R56 ;  /* 0x0000003800057213 */ /* 0x020fe20000000000 */
[----:B0-----:R-:W-:-:S04]  /*68f0*/  IMAD.MOV.U32 R4, RZ, RZ, R16 ;  /* 0x000000ffff047224 */ /* 0x001fc800078e0010 */
[----:B------:R-:W-:-:S05]  /*6900*/  @!P0 IMAD.MOV R4, RZ, RZ, -R4 ;  /* 0x000000ffff048224 */ /* 0x000fca00078e0a04 */
[----:B------:R-:W-:Y:S01]  /*6910*/  @!P2 IMAD.IADD R9, R9, 0x1, -R57 ;  /* 0x000000010909a824 */ /* 0x000fe200078e0a39 */
[----:B------:R-:W-:Y:S01]  /*6920*/  ISETP.GE.AND P2, PT, R56, RZ, PT ;  /* 0x000000ff3800720c */ /* 0x000fe20003f46270 */
[----:B------:R0:W-:Y:S04]  /*6930*/  STL [R1+0xa0], R4 ;  /* 0x0000a00401007387 */ /* 0x0001e80000100800 */
[----:B------:R-:W4:Y:S01]  /*6940*/  LDL.LU R56, [R1+0x158] ;  /* 0x0001580001387983 */ /* 0x000f220000300800 */
[----:B------:R-:W-:-:S04]  /*6950*/  IMAD.HI.U32 R8, R0, R7, RZ ;  /* 0x0000000700087227 */ /* 0x000fc800078e00ff */
[----:B------:R-:W-:-:S04]  /*6960*/  IMAD.MOV R8, RZ, RZ, -R8 ;  /* 0x000000ffff087224 */ /* 0x000fc800078e0a08 */
[C---:B------:R-:W-:Y:S01]  /*6970*/  IMAD R7, R57.reuse, R8, R7 ;  /* 0x0000000839077224 */ /* 0x040fe200078e0207 */
[----:B------:R-:W-:Y:S01]  /*6980*/  IABS R8, R52 ;  /* 0x0000003400087213 */ /* 0x000fe20000000000 */
[----:B------:R-:W-:Y:S01]  /*6990*/  IMAD.HI.U32 R10, R0, R5, RZ ;  /* 0x00000005000a7227 */ /* 0x000fe200078e00ff */
[----:B------:R-:W-:-:S03]  /*69a0*/  ISETP.GT.U32.AND P4, PT, R57, R2, PT ;  /* 0x000000023900720c */ /* 0x000fc60003f84070 */
[----:B------:R-:W-:-:S04]  /*69b0*/  IMAD.HI.U32 R17, R0, R8, RZ ;  /* 0x0000000800117227 */ /* 0x000fc800078e00ff */
[----:B------:R-:W-:Y:S02]  /*69c0*/  IMAD.MOV R10, RZ, RZ, -R10 ;  /* 0x000000ffff0a7224 */ /* 0x000fe400078e0a0a */
[----:B------:R-:W-:Y:S02]  /*69d0*/  IMAD.MOV R17, RZ, RZ, -R17 ;  /* 0x000000ffff117224 */ /* 0x000fe400078e0a11 */
[C---:B------:R-:W-:Y:S02]  /*69e0*/  IMAD R5, R57.reuse, R10, R5 ;  /* 0x0000000a39057224 */ /* 0x040fe400078e0205 */
[C---:B------:R-:W-:Y:S02]  /*69f0*/  IMAD R8, R57.reuse, R17, R8 ;  /* 0x0000001139087224 */ /* 0x040fe400078e0208 */
[----:B------:R-:W-:Y:S01]  /*6a00*/  @!P4 IMAD.IADD R2, R2, 0x1, -R57 ;  /* 0x000000010202c824 */ /* 0x000fe200078e0a39 */
[C---:B------:R-:W-:Y:S02]  /*6a10*/  ISETP.GT.U32.AND P0, PT, R57.reuse, R5, PT ;  /* 0x000000053900720c */ /* 0x040fe40003f04070 */
[----:B------:R-:W-:-:S02]  /*6a20*/  ISETP.GT.U32.AND P4, PT, R57, R8, PT ;  /* 0x000000083900720c */ /* 0x000fc40003f84070 */
[----:B------:R-:W-:Y:S01]  /*6a30*/  ISETP.GT.U32.AND P3, PT, R57, R7, PT ;  /* 0x000000073900720c */ /* 0x000fe20003f64070 */
[----:B0-----:R-:W-:Y:S01]  /*6a40*/  IMAD.MOV.U32 R4, RZ, RZ, R9 ;  /* 0x000000ffff047224 */ /* 0x001fe200078e0009 */
[----:B------:R-:W-:-:S03]  /*6a50*/  ISETP.GE.AND P6, PT, R18, RZ, PT ;  /* 0x000000ff1200720c */ /* 0x000fc60003fc6270 */
[----:B------:R-:W-:Y:S01]  /*6a60*/  @!P1 IMAD.MOV R4, RZ, RZ, -R4 ;  /* 0x000000ffff049224 */ /* 0x000fe200078e0a04 */
[----:B------:R-:W-:Y:S02]  /*6a70*/  IABS R10, R50 ;  /* 0x00000032000a7213 */ /* 0x000fe40000000000 */
[----:B------:R-:W-:Y:S01]  /*6a80*/  IABS R27, R26 ;  /* 0x0000001a001b7213 */ /* 0x000fe20000000000 */
[--C-:B------:R-:W-:Y:S01]  /*6a90*/  @!P0 IMAD.IADD R5, R5, 0x1, -R57.reuse ;  /* 0x0000000105058824 */ /* 0x100fe200078e0a39 */
[----:B------:R0:W-:Y:S01]  /*6aa0*/  STL [R1+0x94], R4 ;  /* 0x0000940401007387 */ /* 0x0001e20000100800 */
[--C-:B------:R-:W-:Y:S01]  /*6ab0*/  @!P4 IMAD.IADD R8, R8, 0x1, -R57.reuse ;  /* 0x000000010808c824 */ /* 0x100fe200078e0a39 */
[----:B------:R-:W-:Y:S01]  /*6ac0*/  ISETP.GE.AND P4, PT, R50, RZ, PT ;  /* 0x000000ff3200720c */ /* 0x000fe20003f86270 */
[----:B------:R-:W-:Y:S01]  /*6ad0*/  @!P3 IMAD.IADD R7, R7, 0x1, -R57 ;  /* 0x000000010707b824 */ /* 0x000fe200078e0a39 */
[----:B------:R-:W5:Y:S01]  /*6ae0*/  LDL.LU R50, [R1+0x160] ;  /* 0x0001600001327983 */ /* 0x000f620000300800 */
[----:B------:R-:W-:Y:S01]  /*6af0*/  ISETP.GT.U32.AND P0, PT, R57, R5, PT ;  /* 0x000000053900720c */ /* 0x000fe20003f04070 */
[----:B------:R-:W-:-:S02]  /*6b00*/  IMAD.HI.U32 R16, R0, R27, RZ ;  /* 0x0000001b00107227 */ /* 0x000fc400078e00ff */
[C---:B------:R-:W-:Y:S02]  /*6b10*/  ISETP.GT.U32.AND P3, PT, R57.reuse, R7, PT ;  /* 0x000000073900720c */ /* 0x040fe40003f64070 */
[----:B------:R-:W-:Y:S01]  /*6b20*/  @!P6 IMAD.MOV R2, RZ, RZ, -R2 ;  /* 0x000000ffff02e224 */ /* 0x000fe200078e0a02 */
[----:B------:R-:W-:Y:S01]  /*6b30*/  ISETP.GT.U32.AND P6, PT, R57, R8, PT ;  /* 0x000000083900720c */ /* 0x000fe20003fc4070 */
[----:B------:R-:W-:Y:S02]  /*6b40*/  IMAD.MOV R16, RZ, RZ, -R16 ;  /* 0x000000ffff107224 */ /* 0x000fe400078e0a10 */
[----:B------:R-:W-:Y:S01]  /*6b50*/  IMAD.HI.U32 R14, R0, R10, RZ ;  /* 0x0000000a000e7227 */ /* 0x000fe200078e00ff */
[----:B------:R-:W-:-:S03]  /*6b60*/  ISETP.GE.AND P1, PT, R52, RZ, PT ;  /* 0x000000ff3400720c */ /* 0x000fc60003f26270 */
[----:B------:R-:W-:Y:S02]  /*6b70*/  IMAD R27, R57, R16, R27 ;  /* 0x00000010391b7224 */ /* 0x000fe400078e021b */
[----:B------:R-:W-:Y:S02]  /*6b80*/  IMAD.MOV R14, RZ, RZ, -R14 ;  /* 0x000000ffff0e7224 */ /* 0x000fe400078e0a0e */
[--C-:B------:R-:W-:Y:S01]  /*6b90*/  @!P0 IMAD.IADD R5, R5, 0x1, -R57.reuse ;  /* 0x0000000105058824 */ /* 0x100fe200078e0a39 */
[C---:B------:R-:W-:Y:S01]  /*6ba0*/  ISETP.GT.U32.AND P0, PT, R57.reuse, R27, PT ;  /* 0x0000001b3900720c */ /* 0x040fe20003f04070 */
[----:B------:R-:W-:Y:S02]  /*6bb0*/  IMAD R10, R57, R14, R10 ;  /* 0x0000000e390a7224 */ /* 0x000fe400078e020a */
[--C-:B------:R-:W-:Y:S02]  /*6bc0*/  @!P6 IMAD.IADD R8, R8, 0x1, -R57.reuse ;  /* 0x000000010808e824 */ /* 0x100fe400078e0a39 */
[----:B------:R-:W-:Y:S01]  /*6bd0*/  @!P3 IMAD.IADD R7, R7, 0x1, -R57 ;  /* 0x000000010707b824 */ /* 0x000fe200078e0a39 */
[----:B------:R1:W-:Y:S01]  /*6be0*/  STL [R1+0x2848], R2 ;  /* 0x0028480201007387 */ /* 0x0003e20000100800 */
[----:B0-----:R-:W-:Y:S01]  /*6bf0*/  IMAD.MOV.U32 R4, RZ, RZ, R5 ;  /* 0x000000ffff047224 */ /* 0x001fe200078e0005 */
[----:B------:R-:W-:Y:S01]  /*6c00*/  ISETP.GT.U32.AND P3, PT, R57, R10, PT ;  /* 0x0000000a3900720c */ /* 0x000fe20003f64070 */
[----:B------:R-:W-:-:S02]  /*6c10*/  @!P5 IMAD.MOV R7, RZ, RZ, -R7 ;  /* 0x000000ffff07d224 */ /* 0x000fc400078e0a07 */
[----:B------:R-:W-:Y:S02]  /*6c20*/  @!P2 IMAD.MOV R4, RZ, RZ, -R4 ;  /* 0x000000ffff04a224 */ /* 0x000fe400078e0a04 */
[----:B-1----:R-:W-:Y:S01]  /*6c30*/  IMAD.MOV.U32 R2, RZ, RZ, R8 ;  /* 0x000000ffff027224 */ /* 0x002fe200078e0008 */
[----:B------:R-:W-:Y:S03]  /*6c40*/  STL [R1+0x284c], R7 ;  /* 0x00284c0701007387 */ /* 0x000fe60000100800 */
[----:B------:R-:W-:Y:S01]  /*6c50*/  @!P1 IMAD.MOV R2, RZ, RZ, -R2 ;  /* 0x000000ffff029224 */ /* 0x000fe200078e0a02 */
[----:B------:R-:W-:Y:S01]  /*6c60*/  STL [R1+0x88], R4 ;  /* 0x0000880401007387 */ /* 0x000fe20000100800 */
[--C-:B------:R-:W-:Y:S02]  /*6c70*/  @!P0 IMAD.IADD R27, R27, 0x1, -R57.reuse ;  /* 0x000000011b1b8824 */ /* 0x100fe400078e0a39 */
[----:B------:R-:W-:-:S05]  /*6c80*/  @!P3 IMAD.IADD R10, R10, 0x1, -R57 ;  /* 0x000000010a0ab824 */ /* 0x000fca00078e0a39 */
[----:B------:R-:W-:-:S13]  /*6c90*/  ISETP.GT.U32.AND P3, PT, R57, R10, PT ;  /* 0x0000000a3900720c */ /* 0x000fda0003f64070 */
[----:B------:R-:W-:Y:S01]  /*6ca0*/  @!P3 IMAD.IADD R10, R10, 0x1, -R57 ;  /* 0x000000010a0ab824 */ /* 0x000fe200078e0a39 */
[----:B--2---:R-:W-:Y:S02]  /*6cb0*/  IABS R13, R29 ;  /* 0x0000001d000d7213 */ /* 0x004fe40000000000 */
[----:B------:R-:W-:Y:S01]  /*6cc0*/  ISETP.GE.AND P6, PT, R29, RZ, PT ;  /* 0x000000ff1d00720c */ /* 0x000fe20003fc6270 */
[----:B------:R-:W-:Y:S02]  /*6cd0*/  IMAD.MOV.U32 R29, RZ, RZ, R28 ;  /* 0x000000ffff1d7224 */ /* 0x000fe400078e001c */
[----:B------:R-:W2:Y:S04]  /*6ce0*/  LDL.LU R28, [R1+0x168] ;  /* 0x00016800011c7983 */ /* 0x000ea80000300800 */
[----:B------:R0:W-:Y:S01]  /*6cf0*/  STL [R1+0xcc], R2 ;  /* 0x0000cc0201007387 */ /* 0x0001e20000100800 */
[----:B---3--:R-:W-:-:S02]  /*6d00*/  IABS R9, R54 ;  /* 0x0000003600097213 */ /* 0x008fc40000000000 */
[----:B------:R-:W-:Y:S02]  /*6d10*/  ISETP.GE.AND P0, PT, R54, RZ, PT ;  /* 0x000000ff3600720c */ /* 0x000fe40003f06270 */
[----:B------:R-:W3:Y:S01]  /*6d20*/  LDL.LU R54, [R1+0x16c] ;  /* 0x00016c0001367983 */ /* 0x000ee20000300800 */
[----:B0-----:R-:W-:-:S04]  /*6d30*/  IMAD.MOV.U32 R2, RZ, RZ, R10 ;  /* 0x000000ffff027224 */ /* 0x001fc800078e000a */
[----:B------:R-:W-:Y:S01]  /*6d40*/  @!P4 IMAD.MOV R2, RZ, RZ, -R2 ;  /* 0x000000ffff02c224 */ /* 0x000fe200078e0a02 */
[----:B----4-:R-:W-:Y:S02]  /*6d50*/  IABS R5, R56 ;  /* 0x0000003800057213 */ /* 0x010fe40000000000 */
[----:B------:R-:W-:Y:S02]  /*6d60*/  ISETP.GE.AND P4, PT, R56, RZ, PT ;  /* 0x000000ff3800720c */ /* 0x000fe40003f86270 */
[----:B------:R-:W4:Y:S01]  /*6d70*/  LDL.LU R56, [R1+0x170] ;  /* 0x0001700001387983 */ /* 0x000f220000300800 */
[----:B------:R-:W-:-:S04]  /*6d80*/  IMAD.HI.U32 R14, R0, R13, RZ ;  /* 0x0000000d000e7227 */ /* 0x000fc800078e00ff */
[----:B------:R-:W-:-:S04]  /*6d90*/  IMAD.MOV R14, RZ, RZ, -R14 ;  /* 0x000000ffff0e7224 */ /* 0x000fc800078e0a0e */
[----:B------:R-:W-:-:S05]  /*6da0*/  IMAD R13, R57, R14, R13 ;  /* 0x0000000e390d7224 */ /* 0x000fca00078e020d */
[----:B------:R-:W-:Y:S01]  /*6db0*/  ISETP.GT.U32.AND P2, PT, R57, R13, PT ;  /* 0x0000000d3900720c */ /* 0x000fe20003f44070 */
[----:B------:R-:W-:-:S04]  /*6dc0*/  IMAD.HI.U32 R14, R0, R9, RZ ;  /* 0x00000009000e7227 */ /* 0x000fc800078e00ff */
[----:B------:R-:W-:Y:S02]  /*6dd0*/  IMAD.MOV R14, RZ, RZ, -R14 ;  /* 0x000000ffff0e7224 */ /* 0x000fe400078e0a0e */
[----:B------:R-:W-:-:S04]  /*6de0*/  IMAD.HI.U32 R8, R0, R5, RZ ;  /* 0x0000000500087227 */ /* 0x000fc800078e00ff */
[----:B------:R-:W-:Y:S02]  /*6df0*/  IMAD R9, R57, R14, R9 ;  /* 0x0000000e39097224 */ /* 0x000fe400078e0209 */
[----:B------:R-:W-:Y:S01]  /*6e00*/  @!P2 IMAD.IADD R13, R13, 0x1, -R57 ;  /* 0x000000010d0da824 */ /* 0x000fe200078e0a39 */
[C---:B------:R-:W-:Y:S01]  /*6e10*/  ISETP.GT.U32.AND P2, PT, R57.reuse, R27, PT ;  /* 0x0000001b3900720c */ /* 0x040fe20003f44070 */
[----:B------:R-:W-:Y:S01]  /*6e20*/  IMAD.MOV R8, RZ, RZ, -R8 ;  /* 0x000000ffff087224 */ /* 0x000fe200078e0a08 */
[----:B------:R-:W-:-:S03]  /*6e30*/  ISETP.GT.U32.AND P3, PT, R57, R9, PT ;  /* 0x000000093900720c */ /* 0x000fc60003f64070 */
[C---:B------:R-:W-:Y:S01]  /*6e40*/  IMAD R5, R57.reuse, R8, R5 ;  /* 0x0000000839057224 */ /* 0x040fe200078e0205 */
[----:B------:R-:W-:Y:S02]  /*6e50*/  ISETP.GT.U32.AND P1, PT, R57, R13, PT ;  /* 0x0000000d3900720c */ /* 0x000fe40003f24070 */
[----:B------:R-:W-:-:S05]  /*6e60*/  ISETP.GE.AND P5, PT, R26, RZ, PT ;  /* 0x000000ff1a00720c */ /* 0x000fca0003fa6270 */
[--C-:B------:R-:W-:Y:S01]  /*6e70*/  @!P2 IMAD.IADD R27, R27, 0x1, -R57.reuse ;  /* 0x000000011b1ba824 */ /* 0x100fe200078e0a39 */
[----:B------:R-:W-:Y:S01]  /*6e80*/  ISETP.GT.U32.AND P2, PT, R57, R5, PT ;  /* 0x000000053900720c */ /* 0x000fe20003f44070 */
[----:B------:R-:W-:Y:S01]  /*6e90*/  @!P3 IMAD.IADD R9, R9, 0x1, -R57 ;  /* 0x000000010909b824 */ /* 0x000fe200078e0a39 */
[----:B-----5:R-:W-:Y:S02]  /*6ea0*/  IABS R47, R50 ;  /* 0x00000032002f7213 */ /* 0x020fe40000000000 */
[----:B------:R-:W-:Y:S02]  /*6eb0*/  IABS R43, R51 ;  /* 0x00000033002b7213 */ /* 0x000fe40000000000 */
[----:B------:R-:W-:Y:S01]  /*6ec0*/  ISETP.GT.U32.AND P3, PT, R57, R9, PT ;  /* 0x000000093900720c */ /* 0x000fe20003f64070 */
[----:B------:R-:W-:-:S04]  /*6ed0*/  IMAD.HI.U32 R8, R0, R47, RZ ;  /* 0x0000002f00087227 */ /* 0x000fc800078e00ff */
[--C-:B------:R-:W-:Y:S02]  /*6ee0*/  @!P1 IMAD.IADD R13, R13, 0x1, -R57.reuse ;  /* 0x000000010d0d9824 */ /* 0x100fe400078e0a39 */
[----:B------:R-:W-:Y:S02]  /*6ef0*/  IMAD.MOV R8, RZ, RZ, -R8 ;  /* 0x000000ffff087224 */ /* 0x000fe400078e0a08 */
[----:B------:R-:W-:Y:S02]  /*6f00*/  @!P2 IMAD.IADD R5, R5, 0x1, -R57 ;  /* 0x000000010505a824 */ /* 0x000fe400078e0a39 */
[----:B------:R-:W-:Y:S01]  /*6f10*/  IMAD.HI.U32 R10, R0, R43, RZ ;  /* 0x0000002b000a7227 */ /* 0x000fe200078e00ff */
[----:B------:R0:W-:Y:S03]  /*6f20*/  STL [R1+0xb4], R2 ;  /* 0x0000b40201007387 */ /* 0x0001e60000100800 */
[C---:B------:R-:W-:Y:S01]  /*6f30*/  IMAD R47, R57.reuse, R8, R47 ;  /* 0x00000008392f7224 */ /* 0x040fe200078e022f */
[----:B------:R-:W5:Y:S01]  /*6f40*/  LDL.LU R26, [R1+0x174] ;  /* 0x00017400011a7983 */ /* 0x000f620000300800 */
[----:B------:R-:W-:Y:S01]  /*6f50*/  @!P5 IMAD.MOV R27, RZ, RZ, -R27 ;  /* 0x000000ffff1bd224 */ /* 0x000fe200078e0a1b */
[----:B------:R-:W-:Y:S01]  /*6f60*/  ISETP.GT.U32.AND P5, PT, R57, R5, PT ;  /* 0x000000053900720c */ /* 0x000fe20003fa4070 */
[----:B------:R-:W-:-:S02]  /*6f70*/  IMAD.MOV.U32 R4, RZ, RZ, R13 ;  /* 0x000000ffff047224 */ /* 0x000fc400078e000d */
[----:B------:R-:W-:Y:S02]  /*6f80*/  IMAD.MOV R10, RZ, RZ, -R10 ;  /* 0x000000ffff0a7224 */ /* 0x000fe400078e0a0a */
[----:B------:R-:W-:Y:S02]  /*6f90*/  @!P3 IMAD.IADD R9, R9, 0x1, -R57 ;  /* 0x000000010909b824 */ /* 0x000fe400078e0a39 */
[----:B------:R-:W-:Y:S01]  /*6fa0*/  @!P6 IMAD.MOV R4, RZ, RZ, -R4 ;  /* 0x000000ffff04e224 */ /* 0x000fe200078e0a04 */
[C---:B------:R-:W-:Y:S01]  /*6fb0*/  ISETP.GT.U32.AND P6, PT, R57.reuse, R47, PT ;  /* 0x0000002f3900720c */ /* 0x040fe20003fc4070 */
[----:B------:R-:W-:Y:S02]  /*6fc0*/  IMAD R43, R57, R10, R43 ;  /* 0x0000000a392b7224 */ /* 0x000fe400078e022b */
[----:B0-----:R-:W-:-:S03]  /*6fd0*/  IMAD.MOV.U32 R2, RZ, RZ, R9 ;  /* 0x000000ffff027224 */ /* 0x001fc600078e0009 */
[----:B------:R-:W-:Y:S01]  /*6fe0*/  ISETP.GT.U32.AND P2, PT, R57, R43, PT ;  /* 0x0000002b3900720c */ /* 0x000fe20003f44070 */
[----:B------:R-:W-:Y:S01]  /*6ff0*/  @!P0 IMAD.MOV R2, RZ, RZ, -R2 ;  /* 0x000000ffff028224 */ /* 0x000fe200078e0a02 */
[----:B------:R-:W-:Y:S01]  /*7000*/  STL [R1+0x2850], R27 ;  /* 0x0028501b01007387 */ /* 0x000fe20000100800 */
[----:B------:R-:W-:-:S03]  /*7010*/  @!P5 IMAD.IADD R5, R5, 0x1, -R57 ;  /* 0x000000010505d824 */ /* 0x000fc600078e0a39 */
[----:B------:R-:W5:Y:S01]  /*7020*/  LDL.LU R52, [R1+0x178] ;  /* 0x0001780001347983 */ /* 0x000f620000300800 */
[----:B------:R-:W-:-:S03]  /*7030*/  @!P6 IMAD.IADD R47, R47, 0x1, -R57 ;  /* 0x000000012f2fe824 */ /* 0x000fc600078e0a39 */
[----:B------:R-:W-:Y:S04]  /*7040*/  STL [R1+0x98], R4 ;  /* 0x0000980401007387 */ /* 0x000fe80000100800 */
[----:B------:R0:W-:Y:S01]  /*7050*/  STL [R1+0x9c], R2 ;  /* 0x00009c0201007387 */ /* 0x0001e20000100800 */
[----:B------:R-:W-:Y:S02]  /*7060*/  @!P2 IMAD.IADD R43, R43, 0x1, -R57 ;  /* 0x000000012b2ba824 */ /* 0x000fe400078e0a39 */
[----:B0-----:R-:W-:-:S04]  /*7070*/  IMAD.MOV.U32 R2, RZ, RZ, R5 ;  /* 0x000000ffff027224 */ /* 0x001fc800078e0005 */
[----:B------:R-:W-:Y:S01]  /*7080*/  @!P4 IMAD.MOV R2, RZ, RZ, -R2 ;  /* 0x000000ffff02c224 */ /* 0x000fe200078e0a02 */
[C---:B------:R-:W-:Y:S02]  /*7090*/  ISETP.GT.U32.AND P4, PT, R57.reuse, R47, PT ;  /* 0x0000002f3900720c */ /* 0x040fe40003f84070 */
[----:B------:R-:W-:Y:S02]  /*70a0*/  ISETP.GT.U32.AND P2, PT, R57, R43, PT ;  /* 0x0000002b3900720c */ /* 0x000fe40003f44070 */
[----:B------:R-:W-:Y:S02]  /*70b0*/  ISETP.GE.AND P1, PT, R51, RZ, PT ;  /* 0x000000ff3300720c */ /* 0x000fe40003f26270 */
[----:B------:R-:W-:-:S07]  /*70c0*/  IABS R51, R29 ;  /* 0x0000001d00337213 */ /* 0x000fce0000000000 */
[--C-:B------:R-:W-:Y:S02]  /*70d0*/  @!P4 IMAD.IADD R47, R47, 0x1, -R57.reuse ;  /* 0x000000012f2fc824 */ /* 0x100fe400078e0a39 */
[----:B------:R-:W-:Y:S02]  /*70e0*/  @!P2 IMAD.IADD R43, R43, 0x1, -R57 ;  /* 0x000000012b2ba824 */ /* 0x000fe400078e0a39 */
[----:B------:R-:W-:Y:S01]  /*70f0*/  IMAD.HI.U32 R8, R0, R51, RZ ;  /* 0x0000003300087227 */ /* 0x000fe200078e00ff */
[----:B------:R-:W-:Y:S02]  /*7100*/  ISETP.GE.AND P3, PT, R50, RZ, PT ;  /* 0x000000ff3200720c */ /* 0x000fe40003f66270 */
[----:B------:R-:W5:Y:S01]  /*7110*/  LDL.LU R50, [R1+0x17c] ;  /* 0x00017c0001327983 */ /* 0x000f620000300800 */
[----:B------:R-:W-:Y:S02]  /*7120*/  @!P1 IMAD.MOV R43, RZ, RZ, -R43 ;  /* 0x000000ffff2b9224 */ /* 0x000fe400078e0a2b */
[----:B------:R-:W-:Y:S01]  /*7130*/  IMAD.MOV R8, RZ, RZ, -R8 ;  /* 0x000000ffff087224 */ /* 0x000fe200078e0a08 */
[----:B------:R0:W-:Y:S01]  /*7140*/  STL [R1+0x90], R2 ;  /* 0x0000900201007387 */ /* 0x0001e20000100800 */
[----:B------:R-:W-:-:S02]  /*7150*/  ISETP.GE.AND P0, PT, R29, RZ, PT ;  /* 0x000000ff1d00720c */ /* 0x000fc40003f06270 */
[----:B------:R-:W-:Y:S01]  /*7160*/  IMAD R51, R57, R8, R51 ;  /* 0x0000000839337224 */ /* 0x000fe200078e0233 */
[----:B------:R-:W-:Y:S04]  /*7170*/  STL [R1+0x2854], R43 ;  /* 0x0028542b01007387 */ /* 0x000fe80000100800 */
[----:B------:R-:W5:Y:S01]  /*7180*/  LDL.LU R29, [R1+0x180] ;  /* 0x00018000011d7983 */ /* 0x000f620000300800 */
[----:B---3--:R-:W-:-:S05]  /*7190*/  IABS R9, R54 ;  /* 0x0000003600097213 */ /* 0x008fca0000000000 */
[----:B------:R-:W-:-:S04]  /*71a0*/  IMAD.HI.U32 R5, R0, R9, RZ ;  /* 0x0000000900057227 */ /* 0x000fc800078e00ff */
[----:B------:R-:W-:-:S04]  /*71b0*/  IMAD.MOV R5, RZ, RZ, -R5 ;  /* 0x000000ffff057224 */ /* 0x000fc800078e0a05 */
[----:B------:R-:W-:-:S05]  /*71c0*/  IMAD R9, R57, R5, R9 ;  /* 0x0000000539097224 */ /* 0x000fca00078e0209 */
[----:B------:R-:W-:-:S13]  /*71d0*/  ISETP.GT.U32.AND P4, PT, R57, R9, PT ;  /* 0x000000093900720c */ /* 0x000fda0003f84070 */
[----:B------:R-:W-:Y:S01]  /*71e0*/  @!P4 IMAD.IADD R9, R9, 0x1, -R57 ;  /* 0x000000010909c824 */ /* 0x000fe200078e0a39 */
[----:B----4-:R-:W-:Y:S02]  /*71f0*/  IABS R8, R56 ;  /* 0x0000003800087213 */ /* 0x010fe40000000000 */
[----:B------:R-:W-:Y:S02]  /*7200*/  ISETP.GE.AND P4, PT, R56, RZ, PT ;  /* 0x000000ff3800720c */ /* 0x000fe40003f86270 */
[----:B------:R-:W3:Y:S01]  /*7210*/  LDL.LU R56, [R1+0x184] ;  /* 0x0001840001387983 */ /* 0x000ee20000300800 */
[----:B--2---:R-:W-:Y:S02]  /*7220*/  IABS R10, R28 ;  /* 0x0000001c000a7213 */ /* 0x004fe40000000000 */
[----:B------:R-:W-:-:S03]  /*7230*/  ISETP.GT.U32.AND P5, PT, R57, R51, PT ;  /* 0x000000333900720c */ /* 0x000fc60003fa4070 */
[----:B------:R-:W-:-:S04]  /*7240*/  IMAD.HI.U32 R13, R0, R10, RZ ;  /* 0x0000000a000d7227 */ /* 0x000fc800078e00ff */
[----:B------:R-:W-:-:S04]  /*7250*/  IMAD.MOV R13, RZ, RZ, -R13 ;  /* 0x000000ffff0d7224 */ /* 0x000fc800078e0a0d */
[----:B------:R-:W-:Y:S02]  /*7260*/  IMAD R10, R57, R13, R10 ;  /* 0x0000000d390a7224 */ /* 0x000fe400078e020a */
[----:B------:R-:W-:-:S03]  /*7270*/  @!P5 IMAD.IADD R51, R51, 0x1, -R57 ;  /* 0x000000013333d824 */ /* 0x000fc600078e0a39 */
[C---:B------:R-:W-:Y:S01]  /*7280*/  ISETP.GT.U32.AND P2, PT, R57.reuse, R10, PT ;  /* 0x0000000a3900720c */ /* 0x040fe20003f44070 */
[----:B------:R-:W-:Y:S01]  /*7290*/  IMAD.HI.U32 R13, R0, R8, RZ ;  /* 0x00000008000d7227 */ /* 0x000fe200078e00ff */
[----:B------:R-:W-:-:S03]  /*72a0*/  ISETP.GT.U32.AND P5, PT, R57, R51, PT ;  /* 0x000000333900720c */ /* 0x000fc60003fa4070 */
[----:B------:R-:W-:-:S04]  /*72b0*/  IMAD.MOV R13, RZ, RZ, -R13 ;  /* 0x000000ffff0d7224 */ /* 0x000fc800078e0a0d */
[----:B------:R-:W-:-:S04]  /*72c0*/  IMAD R8, R57, R13, R8 ;  /* 0x0000000d39087224 */ /* 0x000fc800078e0208 */
[--C-:B------:R-:W-:Y:S02]  /*72d0*/  @!P2 IMAD.IADD R10, R10, 0x1, -R57.reuse ;  /* 0x000000010a0aa824 */ /* 0x100fe400078e0a39 */
[----:B------:R-:W-:Y:S01]  /*72e0*/  @!P5 IMAD.IADD R51, R51, 0x1, -R57 ;  /* 0x000000013333d824 */ /* 0x000fe200078e0a39 */
[C---:B------:R-:W-:Y:S02]  /*72f0*/  ISETP.GT.U32.AND P5, PT, R57.reuse, R8, PT ;  /* 0x000000083900720c */ /* 0x040fe40003fa4070 */
[----:B------:R-:W-:Y:S01]  /*7300*/  ISETP.GT.U32.AND P2, PT, R57, R10, PT ;  /* 0x0000000a3900720c */ /* 0x000fe20003f44070 */
[----:B------:R-:W-:Y:S02]  /*7310*/  @!P3 IMAD.MOV R47, RZ, RZ, -R47 ;  /* 0x000000ffff2fb224 */ /* 0x000fe400078e0a2f */
[----:B------:R-:W-:Y:S01]  /*7320*/  @!P0 IMAD.MOV R51, RZ, RZ, -R51 ;  /* 0x000000ffff338224 */ /* 0x000fe200078e0a33 */
[----:B------:R-:W-:Y:S02]  /*7330*/  ISETP.GE.AND P6, PT, R28, RZ, PT ;  /* 0x000000ff1c00720c */ /* 0x000fe40003fc6270 */
[----:B------:R-:W-:Y:S01]  /*7340*/  STL [R1+0x2858], R47 ;  /* 0x0028582f01007387 */ /* 0x000fe20000100800 */
[----:B-----5:R-:W-:-:S05]  /*7350*/  IABS R14, R26 ;  /* 0x0000001a000e7213 */ /* 0x020fca0000000000 */
[----:B------:R-:W-:-:S04]  /*7360*/  IMAD.HI.U32 R16, R0, R14, RZ ;  /* 0x0000000e00107227 */ /* 0x000fc800078e00ff */
[----:B------:R-:W-:-:S04]  /*7370*/  IMAD.MOV R16, RZ, RZ, -R16 ;  /* 0x000000ffff107224 */ /* 0x000fc800078e0a10 */
[C---:B------:R-:W-:Y:S01]  /*7380*/  IMAD R14, R57.reuse, R16, R14 ;  /* 0x00000010390e7224 */ /* 0x040fe200078e020e */
[----:B------:R-:W-:Y:S01]  /*7390*/  STL [R1+0x285c], R51 ;  /* 0x00285c3301007387 */ /* 0x000fe20000100800 */
[--C-:B------:R-:W-:Y:S02]  /*73a0*/  @!P2 IMAD.IADD R10, R10, 0x1, -R57.reuse ;  /* 0x000000010a0aa824 */ /* 0x100fe400078e0a39 */
[----:B------:R-:W-:Y:S01]  /*73b0*/  @!P5 IMAD.IADD R8, R8, 0x1, -R57 ;  /* 0x000000010808d824 */ /* 0x000fe200078e0a39 */
[C---:B------:R-:W-:Y:S01]  /*73c0*/  ISETP.GT.U32.AND P2, PT, R57.reuse, R14, PT ;  /* 0x0000000e3900720c */ /* 0x040fe20003f44070 */
[----:B------:R-:W2:Y:S01]  /*73d0*/  LDL.LU R28, [R1+0x188] ;  /* 0x00018800011c7983 */ /* 0x000ea20000300800 */
[C---:B------:R-:W-:Y:S02]  /*73e0*/  ISETP.GT.U32.AND P3, PT, R57.reuse, R9, PT ;  /* 0x000000093900720c */ /* 0x040fe40003f64070 */
[----:B------:R-:W-:Y:S01]  /*73f0*/  ISETP.GT.U32.AND P5, PT, R57, R8, PT ;  /* 0x000000083900720c */ /* 0x000fe20003fa4070 */
[----:B0-----:R-:W-:Y:S01]  /*7400*/  IMAD.MOV.U32 R2, RZ, RZ, R10 ;  /* 0x000000ffff027224 */ /* 0x001fe200078e000a */
[----:B------:R-:W-:-:S02]  /*7410*/  ISETP.GE.AND P1, PT, R54, RZ, PT ;  /* 0x000000ff3600720c */ /* 0x000fc40003f26270 */
[----:B------:R-:W4:Y:S01]  /*7420*/  LDL.LU R54, [R1+0x18c] ;  /* 0x00018c0001367983 */ /* 0x000f220000300800 */
[----:B------:R-:W-:-:S04]  /*7430*/  @!P6 IMAD.MOV R2, RZ, RZ, -R2 ;  /* 0x000000ffff02e224 */ /* 0x000fc800078e0a02 */
[--C-:B------:R-:W-:Y:S02]  /*7440*/  @!P2 IMAD.IADD R14, R14, 0x1, -R57.reuse ;  /* 0x000000010e0ea824 */ /* 0x100fe400078e0a39 */
[--C-:B------:R-:W-:Y:S02]  /*7450*/  @!P3 IMAD.IADD R9, R9, 0x1, -R57.reuse ;  /* 0x000000010909b824 */ /* 0x100fe400078e0a39 */
[----:B------:R-:W-:Y:S01]  /*7460*/  @!P5 IMAD.IADD R8, R8, 0x1, -R57 ;  /* 0x000000010808d824 */ /* 0x000fe200078e0a39 */
[----:B------:R-:W-:Y:S01]  /*7470*/  ISETP.GT.U32.AND P2, PT, R57, R14, PT ;  /* 0x0000000e3900720c */ /* 0x000fe20003f44070 */
[----:B------:R0:W-:Y:S01]  /*7480*/  STL [R1+0x7c], R2 ;  /* 0x00007c0201007387 */ /* 0x0001e20000100800 */
[----:B------:R-:W-:Y:S01]  /*7490*/  IMAD.MOV.U32 R4, RZ, RZ, R9 ;  /* 0x000000ffff047224 */ /* 0x000fe200078e0009 */
[----:B------:R-:W-:Y:S02]  /*74a0*/  ISETP.GE.AND P6, PT, R26, RZ, PT ;  /* 0x000000ff1a00720c */ /* 0x000fe40003fc6270 */
[----:B------:R-:W5:Y:S01]  /*74b0*/  LDL.LU R26, [R1+0x190] ;  /* 0x00019000011a7983 */ /* 0x000f620000300800 */
[----:B------:R-:W-:-:S02]  /*74c0*/  @!P1 IMAD.MOV R4, RZ, RZ, -R4 ;  /* 0x000000ffff049224 */ /* 0x000fc400078e0a04 */
[----:B0-----:R-:W-:-:S04]  /*74d0*/  IMAD.MOV.U32 R2, RZ, RZ, R8 ;  /* 0x000000ffff027224 */ /* 0x001fc800078e0008 */
[----:B------:R-:W-:Y:S01]  /*74e0*/  @!P4 IMAD.MOV R2, RZ, RZ, -R2 ;  /* 0x000000ffff02c224 */ /* 0x000fe200078e0a02 */
[----:B------:R-:W-:Y:S01]  /*74f0*/  STL [R1+0x78], R4 ;  /* 0x0000780401007387 */ /* 0x000fe20000100800 */
[----:B------:R-:W-:-:S03]  /*7500*/  @!P2 IMAD.IADD R14, R14, 0x1, -R57 ;  /* 0x000000010e0ea824 */ /* 0x000fc600078e0a39 */
[----:B------:R0:W-:Y:S01]  /*7510*/  STL [R1+0x74], R2 ;  /* 0x0000740201007387 */ /* 0x0001e20000100800 */
[----:B------:R-:W-:Y:S02]  /*7520*/  IABS R5, R52 ;  /* 0x0000003400057213 */ /* 0x000fe40000000000 */
[----:B---3--:R-:W-:Y:S02]  /*7530*/  IABS R17, R56 ;  /* 0x0000003800117213 */ /* 0x008fe40000000000 */
[----:B------:R-:W-:Y:S02]  /*7540*/  ISETP.GE.AND P2, PT, R56, RZ, PT ;  /* 0x000000ff3800720c */ /* 0x000fe40003f46270 */
[----:B------:R-:W3:Y:S01]  /*7550*/  LDL.LU R56, [R1+0x194] ;  /* 0x0001940001387983 */ /* 0x000ee20000300800 */
[----:B------:R-:W-:-:S04]  /*7560*/  IMAD.HI.U32 R13, R0, R5, RZ ;  /* 0x00000005000d7227 */ /* 0x000fc800078e00ff */
[----:B------:R-:W-:-:S04]  /*7570*/  IMAD.MOV R13, RZ, RZ, -R13 ;  /* 0x000000ffff0d7224 */ /* 0x000fc800078e0a0d */
[----:B------:R-:W-:-:S05]  /*7580*/  IMAD R5, R57, R13, R5 ;  /* 0x0000000d39057224 */ /* 0x000fca00078e0205 */
[----:B------:R-:W-:-:S13]  /*7590*/  ISETP.GT.U32.AND P0, PT, R57, R5, PT ;  /* 0x000000053900720c */ /* 0x000fda0003f04070 */
[----:B------:R-:W-:-:S05]  /*75a0*/  @!P0 IMAD.IADD R5, R5, 0x1, -R57 ;  /* 0x0000000105058824 */ /* 0x000fca00078e0a39 */
[----:B------:R-:W-:Y:S02]  /*75b0*/  ISETP.GT.U32.AND P0, PT, R57, R5, PT ;  /* 0x000000053900720c */ /* 0x000fe40003f04070 */
[----:B------:R-:W-:Y:S01]  /*75c0*/  ISETP.GE.AND P3, PT, R52, RZ, PT ;  /* 0x000000ff3400720c */ /* 0x000fe20003f66270 */
[----:B------:R-:W-:-:S10]  /*75d0*/  @!P6 IMAD.MOV R14, RZ, RZ, -R14 ;  /* 0x000000ffff0ee224 */ /* 0x000fd400078e0a0e */
[----:B------:R-:W-:-:S04]  /*75e0*/  @!P0 IMAD.IADD R5, R5, 0x1, -R57 ;  /* 0x0000000105058824 */ /* 0x000fc800078e0a39 */
[----:B0-----:R-:W-:Y:S01]  /*75f0*/  IMAD.MOV.U32 R2, RZ, RZ, R5 ;  /* 0x000000ffff027224 */ /* 0x001fe200078e0005 */
[----:B------:R-:W-:-:S03]  /*7600*/  IABS R37, R29 ;  /* 0x0000001d00257213 */ /* 0x000fc60000000000 */
[----:B------:R-:W-:Y:S01]  /*7610*/  @!P3 IMAD.MOV R2, RZ, RZ, -R2 ;  /* 0x000000ffff02b224 */ /* 0x000fe200078e0a02 */
[----:B------:R0:W-:Y:S01]  /*7620*/  STL [R1+0x289c], R14 ;  /* 0x00289c0e01007387 */ /* 0x0001e20000100800 */
[----:B------:R-:W-:Y:S02]  /*7630*/  IABS R41, R50 ;  /* 0x0000003200297213 */ /* 0x000fe40000000000 */
[----:B------:R-:W-:Y:S01]  /*7640*/  ISETP.GE.AND P5, PT, R50, RZ, PT ;  /* 0x000000ff3200720c */ /* 0x000fe20003fa6270 */
[----:B------:R1:W-:Y:S01]  /*7650*/  STL [R1+0x64], R2 ;  /* 0x0000640201007387 */ /* 0x0003e20000100800 */
[----:B------:R-:W-:-:S03]  /*7660*/  IMAD.HI.U32 R9, R0, R37, RZ ;  /* 0x0000002500097227 */ /* 0x000fc600078e00ff */
[----:B------:R-:W3:Y:S01]  /*7670*/  LDL.LU R50, [R1+0x198] ;  /* 0x0001980001327983 */ /* 0x000ee20000300800 */
[----:B------:R-:W-:Y:S01]  /*7680*/  IMAD.MOV R9, RZ, RZ, -R9 ;  /* 0x000000ffff097224 */ /* 0x000fe200078e0a09 */
[----:B--2---:R-:W-:Y:S01]  /*7690*/  IABS R22, R28 ;  /* 0x0000001c00167213 */ /* 0x004fe20000000000 */
[----:B------:R-:W-:Y:S01]  /*76a0*/  IMAD.HI.U32 R10, R0, R41, RZ ;  /* 0x00000029000a7227 */ /* 0x000fe200078e00ff */
[----:B------:R-:W-:Y:S01]  /*76b0*/  ISETP.GE.AND P1, PT, R29, RZ, PT ;  /* 0x000000ff1d00720c */ /* 0x000fe20003f26270 */
[----:B0-----:R-:W0:Y:S02]  /*76c0*/  LDC R14, c[0x0][0x3ac] ;  /* 0x0000eb00ff0e7b82 */ /* 0x001e240000000800 */
[----:B------:R-:W-:Y:S02]  /*76d0*/  IMAD R37, R57, R9, R37 ;  /* 0x0000000939257224 */ /* 0x000fe400078e0225 */
[----:B------:R-:W-:-:S03]  /*76e0*/  IMAD.MOV R10, RZ, RZ, -R10 ;  /* 0x000000ffff0a7224 */ /* 0x000fc600078e0a0a */
[C---:B------:R-:W-:Y:S01]  /*76f0*/  ISETP.GT.U32.AND P0, PT, R57.reuse, R37, PT ;  /* 0x000000253900720c */ /* 0x040fe20003f04070 */
[----:B------:R-:W-:-:S05]  /*7700*/  IMAD R41, R57, R10, R41 ;  /* 0x0000000a39297224 */ /* 0x000fca00078e0229 */
[----:B------:R-:W-:Y:S01]  /*7710*/  ISETP.GT.U32.AND P4, PT, R57, R41, PT ;  /* 0x000000293900720c */ /* 0x000fe20003f84070 */
[----:B------:R-:W-:-:S06]  /*7720*/  IMAD.HI.U32 R9, R0, R22, RZ ;  /* 0x0000001600097227 */ /* 0x000fcc00078e00ff */
[--C-:B------:R-:W-:Y:S01]  /*7730*/  @!P0 IMAD.IADD R37, R37, 0x1, -R57.reuse ;  /* 0x0000000125258824 */ /* 0x100fe200078e0a39 */
[----:B------:R-:W-:Y:S02]  /*7740*/  ISETP.GE.AND P0, PT, R28, RZ, PT ;  /* 0x000000ff1c00720c */ /* 0x000fe40003f06270 */
[----:B------:R-:W2:Y:S02]  /*7750*/  LDL.LU R28, [R1+0x19c] ;  /* 0x00019c00011c7983 */ /* 0x000ea40000300800 */
[----:B------:R-:W-:Y:S01]  /*7760*/  ISETP.GT.U32.AND P3, PT, R57, R37, PT ;  /* 0x000000253900720c */ /* 0x000fe20003f64070 */
[----:B------:R-:W-:Y:S02]  /*7770*/  @!P4 IMAD.IADD R41, R41, 0x1, -R57 ;  /* 0x000000012929c824 */ /* 0x000fe400078e0a39 */
[----:B------:R-:W-:-:S03]  /*7780*/  IMAD.MOV R9, RZ, RZ, -R9 ;  /* 0x000000ffff097224 */ /* 0x000fc600078e0a09 */
[C---:B------:R-:W-:Y:S01]  /*7790*/  ISETP.GT.U32.AND P4, PT, R57.reuse, R41, PT ;  /* 0x000000293900720c */ /* 0x040fe20003f84070 */
[----:B------:R-:W-:-:S06]  /*77a0*/  IMAD R22, R57, R9, R22 ;  /* 0x0000000939167224 */ /* 0x000fcc00078e0216 */
[----:B------:R-:W-:Y:S01]  /*77b0*/  @!P3 IMAD.IADD R37, R37, 0x1, -R57 ;  /* 0x000000012525b824 */ /* 0x000fe200078e0a39 */
[----:B------:R-:W-:Y:S02]  /*77c0*/  ISETP.GT.U32.AND P3, PT, R57, R22, PT ;  /* 0x000000163900720c */ /* 0x000fe40003f64070 */
[----:B----4-:R-:W-:-:S03]  /*77d0*/  IABS R23, R54 ;  /* 0x0000003600177213 */ /* 0x010fc60000000000 */
[----:B------:R-:W-:Y:S01]  /*77e0*/  @!P4 IMAD.IADD R41, R41, 0x1, -R57 ;  /* 0x000000012929c824 */ /* 0x000fe200078e0a39 */
[----:B------:R-:W-:Y:S02]  /*77f0*/  ISETP.GE.AND P4, PT, R54, RZ, PT ;  /* 0x000000ff3600720c */ /* 0x000fe40003f86270 */
[----:B------:R-:W4:Y:S01]  /*7800*/  LDL.LU R54, [R1+0x1a0] ;  /* 0x0001a00001367983 */ /* 0x000f220000300800 */
[----:B------:R-:W-:Y:S02]  /*7810*/  @!P5 IMAD.MOV R41, RZ, RZ, -R41 ;  /* 0x000000ffff29d224 */ /* 0x000fe400078e0a29 */
[----:B------:R-:W-:Y:S02]  /*7820*/  @!P1 IMAD.MOV R37, RZ, RZ, -R37 ;  /* 0x000000ffff259224 */ /* 0x000fe400078e0a25 */
[----:B------:R-:W-:Y:S01]  /*7830*/  IMAD.HI.U32 R8, R0, R17, RZ ;  /* 0x0000001100087227 */ /* 0x000fe200078e00ff */
[----:B------:R-:W-:Y:S03]  /*7840*/  STL [R1+0x28a0], R41 ;  /* 0x0028a02901007387 */ /* 0x000fe60000100800 */
[----:B------:R-:W-:Y:S01]  /*7850*/  @!P3 IMAD.IADD R22, R22, 0x1, -R57 ;  /* 0x000000011616b824 */ /* 0x000fe200078e0a39 */
[----:B------:R-:W-:Y:S01]  /*7860*/  STL [R1+0x28a4], R37 ;  /* 0x0028a42501007387 */ /* 0x000fe20000100800 */
[----:B------:R-:W-:-:S04]  /*7870*/  IMAD.MOV R8, RZ, RZ, -R8 ;  /* 0x000000ffff087224 */ /* 0x000fc800078e0a08 */
[----:B------:R-:W-:-:S05]  /*7880*/  IMAD R17, R57, R8, R17 ;  /* 0x0000000839117224 */ /* 0x000fca00078e0211 */
[----:B------:R-:W-:-:S13]  /*7890*/  ISETP.GT.U32.AND P6, PT, R57, R17, PT ;  /* 0x000000113900720c */ /* 0x000fda0003fc4070 */
[----:B------:R-:W-:-:S05]  /*78a0*/  @!P6 IMAD.IADD R17, R17, 0x1, -R57 ;  /* 0x000000011111e824 */ /* 0x000fca00078e0a39 */
[----:B------:R-:W-:Y:S02]  /*78b0*/  ISETP.GT.U32.AND P6, PT, R57, R17, PT ;  /* 0x000000113900720c */ /* 0x000fe40003fc4070 */
[----:B-----5:R-:W-:Y:S02]  /*78c0*/  IABS R16, R26 ;  /* 0x0000001a00107213 */ /* 0x020fe40000000000 */
[----:B------:R-:W-:-:S09]  /*78d0*/  ISETP.GE.AND P1, PT, R26, RZ, PT ;  /* 0x000000ff1a00720c */ /* 0x000fd20003f26270 */
[----:B------:R-:W-:-:S04]  /*78e0*/  @!P6 IMAD.IADD R17, R17, 0x1, -R57 ;  /* 0x000000011111e824 */ /* 0x000fc800078e0a39 */
[----:B------:R-:W-:Y:S01]  /*78f0*/  @!P2 IMAD.MOV R17, RZ, RZ, -R17 ;  /* 0x000000ffff11a224 */ /* 0x000fe200078e0a11 */
[----:B---3--:R-:W-:Y:S02]  /*7900*/  IABS R29, R56 ;  /* 0x00000038001d7213 */ /* 0x008fe40000000000 */
[----:B------:R-:W-:Y:S02]  /*7910*/  ISETP.GE.AND P3, PT, R56, RZ, PT ;  /* 0x000000ff3800720c */ /* 0x000fe40003f66270 */
[----:B------:R-:W3:Y:S04]  /*7920*/  LDL.LU R56, [R1+0x1a4] ;  /* 0x0001a40001387983 */ /* 0x000ee80000300800 */
[----:B------:R-:W-:Y:S04]  /*7930*/  STL [R1+0x28a8], R17 ;  /* 0x0028a81101007387 */ /* 0x000fe80000100800 */
[----:B------:R-:W5:Y:S01]  /*7940*/  LDL.LU R26, [R1+0x1a8] ;  /* 0x0001a800011a7983 */ /* 0x000f620000300800 */
[----:B------:R-:W-:-:S04]  /*7950*/  IMAD.HI.U32 R8, R0, R23, RZ ;  /* 0x0000001700087227 */ /* 0x000fc800078e00ff */
[----:B------:R-:W-:-:S04]  /*7960*/  IMAD.MOV R8, RZ, RZ, -R8 ;  /* 0x000000ffff087224 */ /* 0x000fc800078e0a08 */
[----:B------:R-:W-:-:S05]  /*7970*/  IMAD R23, R57, R8, R23 ;  /* 0x0000000839177224 */ /* 0x000fca00078e0217 */
[----:B------:R-:W-:Y:S01]  /*7980*/  ISETP.GT.U32.AND P5, PT, R57, R23, PT ;  /* 0x000000173900720c */ /* 0x000fe20003fa4070 */
[----:B------:R-:W-:-:S04]  /*7990*/  IMAD.HI.U32 R5, R0, R16, RZ ;  /* 0x0000001000057227 */ /* 0x000fc800078e00ff */
[----:B------:R-:W-:-:S04]  /*79a0*/  IMAD.MOV R5, RZ, RZ, -R5 ;  /* 0x000000ffff057224 */ /* 0x000fc800078e0a05 */
[----:B------:R-:W-:-:S04]  /*79b0*/  IMAD R16, R57, R5, R16 ;  /* 0x0000000539107224 */ /* 0x000fc800078e0210 */
[----:B------:R-:W-:Y:S01]  /*79c0*/  @!P5 IMAD.IADD R23, R23, 0x1, -R57 ;  /* 0x000000011717d824 */ /* 0x000fe200078e0a39 */
[----:B------:R-:W-:-:S04]  /*79d0*/  ISETP.GT.U32.AND P6, PT, R57, R16, PT ;  /* 0x000000103900720c */ /* 0x000fc80003fc4070 */
[----:B------:R-:W-:Y:S01]  /*79e0*/  ISETP.GT.U32.AND P2, PT, R57, R23, PT ;  /* 0x000000173900720c */ /* 0x000fe20003f44070 */
[----:B------:R-:W-:-:S04]  /*79f0*/  IMAD.HI.U32 R5, R0, R29, RZ ;  /* 0x0000001d00057227 */ /* 0x000fc800078e00ff */
[----:B------:R-:W-:Y:S01]  /*7a00*/  IMAD.MOV R8, RZ, RZ, -R5 ;  /* 0x000000ffff087224 */ /* 0x000fe200078e0a05 */
[----:B------:R-:W-:-:S03]  /*7a10*/  ISETP.GT.U32.AND P5, PT, R57, R22, PT ;  /* 0x000000163900720c */ /* 0x000fc60003fa4070 */
[----:B------:R-:W-:-:S04]  /*7a20*/  @!P6 IMAD.IADD R16, R16, 0x1, -R57 ;  /* 0x000000011010e824 */ /* 0x000fc800078e0a39 */
[----:B------:R-:W-:Y:S01]  /*7a30*/  @!P2 IMAD.IADD R23, R23, 0x1, -R57 ;  /* 0x000000011717a824 */ /* 0x000fe200078e0a39 */
[----:B------:R-:W-:Y:S02]  /*7a40*/  IABS R5, R50 ;  /* 0x0000003200057213 */ /* 0x000fe40000000000 */
[----:B------:R-:W-:Y:S02]  /*7a50*/  ISETP.GE.AND P2, PT, R50, RZ, PT ;  /* 0x000000ff3200720c */ /* 0x000fe40003f46270 */
[----:B------:R-:W5:Y:S01]  /*7a60*/  LDL.LU R50, [R1+0x1ac] ;  /* 0x0001ac0001327983 */ /* 0x000f620000300800 */
[----:B------:R-:W-:-:S03]  /*7a70*/  ISETP.GT.U32.AND P6, PT, R57, R16, PT ;  /* 0x000000103900720c */ /* 0x000fc60003fc4070 */
[----:B------:R-:W5:Y:S01]  /*7a80*/  LDL.LU R18, [R1+0x1b0] ;  /* 0x0001b00001127983 */ /* 0x000f620000300800 */
[----:B------:R-:W-:Y:S02]  /*7a90*/  @!P5 IMAD.IADD R22, R22, 0x1, -R57 ;  /* 0x000000011616d824 */ /* 0x000fe400078e0a39 */
[----:B------:R-:W-:Y:S02]  /*7aa0*/  @!P4 IMAD.MOV R23, RZ, RZ, -R23 ;  /* 0x000000ffff17c224 */ /* 0x000fe400078e0a17 */
[----:B------:R-:W-:-:S05]  /*7ab0*/  @!P0 IMAD.MOV R22, RZ, RZ, -R22 ;  /* 0x000000ffff168224 */ /* 0x000fca00078e0a16 */
[----:B------:R-:W-:Y:S01]  /*7ac0*/  @!P6 IMAD.IADD R16, R16, 0x1, -R57 ;  /* 0x000000011010e824 */ /* 0x000fe200078e0a39 */
[----:B------:R-:W-:Y:S03]  /*7ad0*/  STL [R1+0x28ac], R22 ;  /* 0x0028ac1601007387 */ /* 0x000fe60000100800 */
[----:B------:R-:W-:Y:S01]  /*7ae0*/  @!P1 IMAD.MOV R16, RZ, RZ, -R16 ;  /* 0x000000ffff109224 */ /* 0x000fe200078e0a10 */
[----:B------:R-:W-:Y:S04]  /*7af0*/  STL [R1+0x28b0], R23 ;  /* 0x0028b01701007387 */ /* 0x000fe80000100800 */
[----:B------:R-:W-:Y:S04]  /*7b00*/  STL [R1+0x28b4], R16 ;  /* 0x0028b41001007387 */ /* 0x000fe80000100800 */
[----:B------:R-:W5:Y:S01]  /*7b10*/  LDL.LU R52, [R1+0x1b4] ;  /* 0x0001b40001347983 */ /* 0x000f620000300800 */
[----:B------:R-:W-:Y:S01]  /*7b20*/  IMAD R29, R57, R8, R29 ;  /* 0x00000008391d7224 */ /* 0x000fe200078e021d */
[----:B--2---:R-:W-:Y:S01]  /*7b30*/  IABS R9, R28 ;  /* 0x0000001c00097213 */ /* 0x004fe20000000000 */
[----:B------:R-:W-:-:S04]  /*7b40*/  IMAD.HI.U32 R8, R0, R5, RZ ;  /* 0x0000000500087227 */ /* 0x000fc800078e00ff */
[----:B------:R-:W-:-:S04]  /*7b50*/  IMAD.HI.U32 R10, R0, R9, RZ ;  /* 0x00000009000a7227 */ /* 0x000fc800078e00ff */
[----:B------:R-:W-:Y:S02]  /*7b60*/  IMAD.MOV R10, RZ, RZ, -R10 ;  /* 0x000000ffff0a7224 */ /* 0x000fe400078e0a0a */
[----:B------:R-:W-:Y:S02]  /*7b70*/  IMAD.MOV R8, RZ, RZ, -R8 ;  /* 0x000000ffff087224 */ /* 0x000fe400078e0a08 */
[C---:B------:R-:W-:Y:S02]  /*7b80*/  IMAD R9, R57.reuse, R10, R9 ;  /* 0x0000000a39097224 */ /* 0x040fe400078e0209 */
[----:B------:R-:W-:-:S03]  /*7b90*/  IMAD R5, R57, R8, R5 ;  /* 0x0000000839057224 */ /* 0x000fc600078e0205 */
[C---:B------:R-:W-:Y:S02]  /*7ba0*/  ISETP.GT.U32.AND P4, PT, R57.reuse, R9, PT ;  /* 0x000000093900720c */ /* 0x040fe40003f84070 */
[C---:B------:R-:W-:Y:S02]  /*7bb0*/  ISETP.GT.U32.AND P6, PT, R57.reuse, R5, PT ;  /* 0x000000053900720c */ /* 0x040fe40003fc4070 */
[----:B----4-:R-:W-:Y:S02]  /*7bc0*/  IABS R13, R54 ;  /* 0x00000036000d7213 */ /* 0x010fe40000000000 */
[----:B------:R-:W-:Y:S02]  /*7bd0*/  ISETP.GE.AND P1, PT, R54, RZ, PT ;  /* 0x000000ff3600720c */ /* 0x000fe40003f26270 */
[----:B------:R-:W2:Y:S01]  /*7be0*/  LDL.LU R54, [R1+0x1b8] ;  /* 0x0001b80001367983 */ /* 0x000ea20000300800 */
[----:B------:R-:W-:Y:S01]  /*7bf0*/  IMAD.HI.U32 R8, R0, R13, RZ ;  /* 0x0000000d00087227 */ /* 0x000fe200078e00ff */
[----:B------:R-:W-:-:S03]  /*7c00*/  ISETP.GT.U32.AND P5, PT, R57, R29, PT ;  /* 0x0000001d3900720c */ /* 0x000fc60003fa4070 */
[--C-:B------:R-:W-:Y:S02]  /*7c10*/  @!P4 IMAD.IADD R9, R9, 0x1, -R57.reuse ;  /* 0x000000010909c824 */ /* 0x100fe400078e0a39 */
[----:B------:R-:W-:Y:S02]  /*7c20*/  @!P6 IMAD.IADD R5, R5, 0x1, -R57 ;  /* 0x000000010505e824 */ /* 0x000fe400078e0a39 */
[----:B------:R-:W-:-:S03]  /*7c30*/  IMAD.MOV R8, RZ, RZ, -R8 ;  /* 0x000000ffff087224 */ /* 0x000fc600078e0a08 */
[C---:B------:R-:W-:Y:S01]  /*7c40*/  ISETP.GT.U32.AND P6, PT, R57.reuse, R5, PT ;  /* 0x000000053900720c */ /* 0x040fe20003fc4070 */
[----:B------:R-:W-:Y:S02]  /*7c50*/  IMAD R13, R57, R8, R13 ;  /* 0x00000008390d7224 */ /* 0x000fe400078e020d */
[----:B------:R-:W-:-:S05]  /*7c60*/  @!P5 IMAD.IADD R29, R29, 0x1, -R57 ;  /* 0x000000011d1dd824 */ /* 0x000fca00078e0a39 */
[----:B------:R-:W-:-:S05]  /*7c70*/  ISETP.GT.U32.AND P0, PT, R57, R29, PT ;  /* 0x0000001d3900720c */ /* 0x000fca0003f04070 */
[----:B------:R-:W-:-:S08]  /*7c80*/  @!P6 IMAD.IADD R5, R5, 0x1, -R57 ;  /* 0x000000010505e824 */ /* 0x000fd000078e0a39 */
[----:B------:R-:W-:-:S04]  /*7c90*/  @!P0 IMAD.IADD R29, R29, 0x1, -R57 ;  /* 0x000000011d1d8824 */ /* 0x000fc800078e0a39 */
[----:B------:R-:W-:Y:S01]  /*7ca0*/  @!P3 IMAD.MOV R29, RZ, RZ, -R29 ;  /* 0x000000ffff1db224 */ /* 0x000fe200078e0a1d */
        /* <DEDUP_REMOVED lines=8> */
[----:B------:R-:W-:Y:S01]  /*7d30*/  ISETP.GT.U32.AND P3, PT, R57, R19, PT ;  /* 0x000000133900720c */ /* 0x000fe20003f64070 */
[----:B------:R-:W-:Y:S01]  /*7d40*/  STL [R1+0x28b8], R29 ;  /* 0x0028b81d01007387 */ /* 0x000fe20000100800 */
[----:B-----5:R-:W-:-:S11]  /*7d50*/  IABS R21, R26 ;  /* 0x0000001a00157213 */ /* 0x020fd60000000000 */
[----:B------:R-:W-:Y:S01]  /*7d60*/  @!P3 IMAD.IADD R19, R19, 0x1, -R57 ;  /* 0x000000011313b824 */ /* 0x000fe200078e0a39 */
[----:B------:R-:W-:Y:S02]  /*7d70*/  ISETP.GE.AND P3, PT, R26, RZ, PT ;  /* 0x000000ff1a00720c */ /* 0x000fe40003f66270 */
[----:B------:R-:W4:Y:S01]  /*7d80*/  LDL.LU R26, [R1+0x1c0] ;  /* 0x0001c000011a7983 */ /* 0x000f220000300800 */
[----:B------:R-:W-:Y:S01]  /*7d90*/  ISETP.GT.U32.AND P0, PT, R57, R13, PT ;  /* 0x0000000d3900720c */ /* 0x000fe20003f04070 */
[----:B------:R-:W-:-:S04]  /*7da0*/  IMAD.HI.U32 R10, R0, R21, RZ ;  /* 0x00000015000a7227 */ /* 0x000fc800078e00ff */
[----:B------:R-:W-:Y:S01]  /*7db0*/  IMAD.MOV R10, RZ, RZ, -R10 ;  /* 0x000000ffff0a7224 */ /* 0x000fe200078e0a0a */
[----:B------:R-:W-:-:S07]  /*7dc0*/  IABS R24, R50 ;  /* 0x0000003200187213 */ /* 0x000fce0000000000 */
[----:B------:R-:W-:Y:S01]  /*7dd0*/  @!P0 IMAD.IADD R13, R13, 0x1, -R57 ;  /* 0x000000010d0d8824 */ /* 0x000fe200078e0a39 */
[C---:B------:R-:W-:Y:S01]  /*7de0*/  ISETP.GT.U32.AND P0, PT, R57.reuse, R9, PT ;  /* 0x000000093900720c */ /* 0x040fe20003f04070 */
[----:B------:R-:W-:Y:S01]  /*7df0*/  IMAD.HI.U32 R8, R0, R24, RZ ;  /* 0x0000001800087227 */ /* 0x000fe200078e00ff */
[----:B------:R-:W-:Y:S02]  /*7e00*/  ISETP.GE.AND P5, PT, R28, RZ, PT ;  /* 0x000000ff1c00720c */ /* 0x000fe40003fa6270 */
[----:B------:R-:W-:Y:S01]  /*7e10*/  IABS R28, R18 ;  /* 0x00000012001c7213 */ /* 0x000fe20000000000 */
[----:B------:R-:W-:Y:S02]  /*7e20*/  IMAD R21, R57, R10, R21 ;  /* 0x0000000a39157224 */ /* 0x000fe400078e0215 */
[----:B------:R-:W-:-:S04]  /*7e30*/  IMAD.MOV R8, RZ, RZ, -R8 ;  /* 0x000000ffff087224 */ /* 0x000fc800078e0a08 */
[----:B------:R-:W-:Y:S02]  /*7e40*/  IMAD R24, R57, R8, R24 ;  /* 0x0000000839187224 */ /* 0x000fe400078e0218 */
[----:B------:R-:W-:Y:S01]  /*7e50*/  @!P0 IMAD.IADD R9, R9, 0x1, -R57 ;  /* 0x0000000109098824 */ /* 0x000fe200078e0a39 */
[----:B------:R-:W-:Y:S01]  /*7e60*/  ISETP.GT.U32.AND P0, PT, R57, R21, PT ;  /* 0x000000153900720c */ /* 0x000fe20003f04070 */
[----:B------:R-:W-:-:S04]  /*7e70*/  IMAD.HI.U32 R8, R0, R28, RZ ;  /* 0x0000001c00087227 */ /* 0x000fc800078e00ff */
[----:B------:R-:W-:Y:S01]  /*7e80*/  IMAD.MOV R8, RZ, RZ, -R8 ;  /* 0x000000ffff087224 */ /* 0x000fe200078e0a08 */
[----:B------:R-:W-:-:S03]  /*7e90*/  ISETP.GT.U32.AND P6, PT, R57, R13, PT ;  /* 0x0000000d3900720c */ /* 0x000fc60003fc4070 */
[----:B------:R-:W-:-:S04]  /*7ea0*/  IMAD R28, R57, R8, R28 ;  /* 0x00000008391c7224 */ /* 0x000fc800078e021c */
[----:B------:R-:W-:Y:S01]  /*7eb0*/  @!P0 IMAD.IADD R21, R21, 0x1, -R57 ;  /* 0x0000000115158824 */ /* 0x000fe200078e0a39 */
[----:B------:R-:W-:Y:S02]  /*7ec0*/  ISETP.GT.U32.AND P0, PT, R57, R28, PT ;  /* 0x0000001c3900720c */ /* 0x000fe40003f04070 */
[----:B------:R-:W-:-:S03]  /*7ed0*/  IABS R30, R52 ;  /* 0x00000034001e7213 */ /* 0x000fc60000000000 */
[----:B------:R-:W-:Y:S01]  /*7ee0*/  @!P6 IMAD.IADD R13, R13, 0x1, -R57 ;  /* 0x000000010d0de824 */ /* 0x000fe200078e0a39 */
[----:B------:R-:W-:Y:S01]  /*7ef0*/  ISETP.GT.U32.AND P6, PT, R57, R24, PT ;  /* 0x000000183900720c */ /* 0x000fe20003fc4070 */
[----:B------:R-:W-:-:S04]  /*7f00*/  IMAD.HI.U32 R8, R0, R30, RZ ;  /* 0x0000001e00087227 */ /* 0x000fc800078e00ff */
[----:B------:R-:W-:Y:S02]  /*7f10*/  IMAD.MOV R8, RZ, RZ, -R8 ;  /* 0x000000ffff087224 */ /* 0x000fe400078e0a08 */
[----:B------:R-:W-:Y:S02]  /*7f20*/  @!P0 IMAD.IADD R28, R28, 0x1, -R57 ;  /* 0x000000011c1c8824 */ /* 0x000fe400078e0a39 */
[C---:B------:R-:W-:Y:S02]  /*7f30*/  IMAD R30, R57.reuse, R8, R30 ;  /* 0x00000008391e7224 */ /* 0x040fe400078e021e */
[----:B------:R-:W-:Y:S01]  /*7f40*/  @!P2 IMAD.MOV R5, RZ, RZ, -R5 ;  /* 0x000000ffff05a224 */ /* 0x000fe200078e0a05 */
[C---:B------:R-:W-:Y:S01]  /*7f50*/  ISETP.GT.U32.AND P2, PT, R57.reuse, R28, PT ;  /* 0x0000001c3900720c */ /* 0x040fe20003f44070 */
[----:B------:R-:W-:Y:S01]  /*7f60*/  @!P1 IMAD.MOV R13, RZ, RZ, -R13 ;  /* 0x000000ffff0d9224 */ /* 0x000fe200078e0a0d */
[----:B------:R-:W-:Y:S01]  /*7f70*/  ISETP.GT.U32.AND P1, PT, R57, R30, PT ;  /* 0x0000001e3900720c */ /* 0x000fe20003f24070 */
[----:B------:R-:W-:Y:S01]  /*7f80*/  @!P6 IMAD.IADD R24, R24, 0x1, -R57 ;  /* 0x000000011818e824 */ /* 0x000fe200078e0a39 */
[----:B------:R-:W-:-:S02]  /*7f90*/  ISETP.GE.AND P6, PT, R50, RZ, PT ;  /* 0x000000ff3200720c */ /* 0x000fc40003fc6270 */
[----:B------:R-:W5:Y:S01]  /*7fa0*/  LDL.LU R50, [R1+0x1c4] ;  /* 0x0001c40001327983 */ /* 0x000f620000300800 */
[----:B--2---:R-:W-:-:S06]  /*7fb0*/  IABS R31, R54 ;  /* 0x00000036001f7213 */ /* 0x004fcc0000000000 */
[--C-:B------:R-:W-:Y:S01]  /*7fc0*/  @!P2 IMAD.IADD R28, R28, 0x1, -R57.reuse ;  /* 0x000000011c1ca824 */ /* 0x100fe200078e0a39 */
[----:B------:R-:W-:Y:S01]  /*7fd0*/  ISETP.GE.AND P2, PT, R54, RZ, PT ;  /* 0x000000ff3600720c */ /* 0x000fe20003f46270 */
[----:B------:R-:W-:Y:S01]  /*7fe0*/  @!P1 IMAD.IADD R30, R30, 0x1, -R57 ;  /* 0x000000011e1e9824 */ /* 0x000fe200078e0a39 */
[----:B------:R-:W2:Y:S01]  /*7ff0*/  LDL.LU R54, [R1+0x1c8] ;  /* 0x0001c80001367983 */ /* 0x000ea20000300800 */
[----:B------:R-:W-:Y:S01]  /*8000*/  @!P4 IMAD.MOV R19, RZ, RZ, -R19 ;  /* 0x000000ffff13c224 */ /* 0x000fe200078e0a13 */
[----:B------:R-:W-:-:S13]  /*8010*/  ISETP.GE.AND P4, PT, R18, RZ, PT ;  /* 0x000000ff1200720c */ /* 0x000fda0003f86270 */
[----:B------:R-:W-:Y:S01]  /*8020*/  @!P4 IMAD.MOV R28, RZ, RZ, -R28 ;  /* 0x000000ffff1cc224 */ /* 0x000fe200078e0a1c */
[----:B---3--:R-:W-:Y:S02]  /*8030*/  IABS R35, R56 ;  /* 0x0000003800237213 */ /* 0x008fe40000000000 */
[----:B------:R-:W-:Y:S02]  /*8040*/  ISETP.GE.AND P1, PT, R56, RZ, PT ;  /* 0x000000ff3800720c */ /* 0x000fe40003f26270 */
[----:B------:R-:W3:Y:S04]  /*8050*/  LDL.LU R56, [R1+0x1cc] ;  /* 0x0001cc0001387983 */ /* 0x000ee80000300800 */
[----:B------:R-:W3:Y:S04]  /*8060*/  LDL.LU R32, [R1+0x1d0] ;  /* 0x0001d00001207983 */ /* 0x000ee80000300800 */
[----:B------:R-:W3:Y:S01]  /*8070*/  LDL.LU R18, [R1+0x1d4] ;  /* 0x0001d40001127983 */ /* 0x000ee20000300800 */
[----:B----4-:R-:W-:-:S02]  /*8080*/  IABS R39, R26 ;  /* 0x0000001a00277213 */ /* 0x010fc40000000000 */
[----:B------:R-:W-:Y:S02]  /*8090*/  ISETP.GE.AND P4, PT, R26, RZ, PT ;  /* 0x000000ff1a00720c */ /* 0x000fe40003f86270 */
[----:B------:R-:W4:Y:S01]  /*80a0*/  LDL.LU R26, [R1+0x1d8] ;  /* 0x0001d800011a7983 */ /* 0x000f220000300800 */
[----:B------:R-:W-:Y:S01]  /*80b0*/  @!P5 IMAD.MOV R9, RZ, RZ, -R9 ;  /* 0x000000ffff09d224 */ /* 0x000fe200078e0a09 */
[----:B------:R-:W-:Y:S01]  /*80c0*/  ISETP.GT.U32.AND P5, PT, R57, R24, PT ;  /* 0x000000183900720c */ /* 0x000fe20003fa4070 */
[----:B------:R-:W-:-:S04]  /*80d0*/  IMAD.HI.U32 R10, R0, R31, RZ ;  /* 0x0000001f000a7227 */ /* 0x000fc800078e00ff */
[----:B------:R-:W-:-:S04]  /*80e0*/  IMAD.MOV R10, RZ, RZ, -R10 ;  /* 0x000000ffff0a7224 */ /* 0x000fc800078e0a0a */
[----:B------:R-:W-:-:S04]  /*80f0*/  IMAD R31, R57, R10, R31 ;  /* 0x0000000a391f7224 */ /* 0x000fc800078e021f */
[----:B------:R-:W-:Y:S01]  /*8100*/  @!P5 IMAD.IADD R24, R24, 0x1, -R57 ;  /* 0x000000011818d824 */ /* 0x000fe200078e0a39 */
[C---:B------:R-:W-:Y:S02]  /*8110*/  ISETP.GT.U32.AND P5, PT, R57.reuse, R31, PT ;  /* 0x0000001f3900720c */ /* 0x040fe40003fa4070 */
[----:B------:R-:W-:Y:S01]  /*8120*/  ISETP.GT.U32.AND P0, PT, R57, R21, PT ;  /* 0x000000153900720c */ /* 0x000fe20003f04070 */
[----:B------:R-:W-:-:S04]  /*8130*/  IMAD.HI.U32 R8, R0, R35, RZ ;  /* 0x0000002300087227 */ /* 0x000fc800078e00ff */
[----:B------:R-:W-:-:S06]  /*8140*/  IMAD.HI.U32 R10, R0, R39, RZ ;  /* 0x00000027000a7227 */ /* 0x000fcc00078e00ff */
[----:B------:R-:W-:Y:S02]  /*8150*/  @!P5 IMAD.IADD R31, R31, 0x1, -R57 ;  /* 0x000000011f1fd824 */ /* 0x000fe400078e0a39 */
[----:B------:R-:W-:-:S03]  /*8160*/  IMAD.MOV R8, RZ, RZ, -R8 ;  /* 0x000000ffff087224 */ /* 0x000fc600078e0a08 */
[C---:B------:R-:W-:Y:S01]  /*8170*/  ISETP.GT.U32.AND P5, PT, R57.reuse, R31, PT ;  /* 0x0000001f3900720c */ /* 0x040fe20003fa4070 */
[----:B------:R-:W-:Y:S02]  /*8180*/  IMAD.MOV R10, RZ, RZ, -R10 ;  /* 0x000000ffff0a7224 */ /* 0x000fe400078e0a0a */
[----:B------:R-:W-:Y:S02]  /*8190*/  IMAD R35, R57, R8, R35 ;  /* 0x0000000839237224 */ /* 0x000fe400078e0223 */
[----:B------:R-:W-:Y:S02]  /*81a0*/  @!P0 IMAD.IADD R21, R21, 0x1, -R57 ;  /* 0x0000000115158824 */ /* 0x000fe400078e0a39 */
[C---:B------:R-:W-:Y:S02]  /*81b0*/  IMAD R39, R57.reuse, R10, R39 ;  /* 0x0000000a39277224 */ /* 0x040fe400078e0227 */
[----:B------:R-:W-:Y:S01]  /*81c0*/  @!P6 IMAD.MOV R24, RZ, RZ, -R24 ;  /* 0x000000ffff18e224 */ /* 0x000fe200078e0a18 */
[C---:B------:R-:W-:Y:S01]  /*81d0*/  ISETP.GT.U32.AND P6, PT, R57.reuse, R35, PT ;  /* 0x000000233900720c */ /* 0x040fe20003fc4070 */
[----:B------:R-:W-:Y:S01]  /*81e0*/  @!P3 IMAD.MOV R21, RZ, RZ, -R21 ;  /* 0x000000ffff15b224 */ /* 0x000fe200078e0a15 */
[----:B------:R-:W-:Y:S01]  /*81f0*/  ISETP.GT.U32.AND P3, PT, R57, R30, PT ;  /* 0x0000001e3900720c */ /* 0x000fe20003f64070 */
[----:B------:R-:W-:Y:S01]  /*8200*/  @!P5 IMAD.IADD R31, R31, 0x1, -R57 ;  /* 0x000000011f1fd824 */ /* 0x000fe200078e0a39 */
[----:B------:R-:W-:-:S02]  /*8210*/  ISETP.GT.U32.AND P5, PT, R57, R39, PT ;  /* 0x000000273900720c */ /* 0x000fc40003fa4070 */
[----:B------:R-:W-:Y:S02]  /*8220*/  ISETP.GE.AND P0, PT, R52, RZ, PT ;  /* 0x000000ff3400720c */ /* 0x000fe40003f06270 */
[----:B-----5:R-:W-:-:S05]  /*8230*/  IABS R42, R50 ;  /* 0x00000032002a7213 */ /* 0x020fca0000000000 */
[----:B------:R-:W-:Y:S02]  /*8240*/  @!P6 IMAD.IADD R35, R35, 0x1, -R57 ;  /* 0x000000012323e824 */ /* 0x000fe400078e0a39 */
[----:B------:R-:W-:-:S04]  /*8250*/  IMAD.HI.U32 R8, R0, R42, RZ ;  /* 0x0000002a00087227 */ /* 0x000fc800078e00ff */
[----:B------:R-:W-:Y:S01]  /*8260*/  IMAD.MOV R8, RZ, RZ, -R8 ;  /* 0x000000ffff087224 */ /* 0x000fe200078e0a08 */
[----:B--2---:R-:W-:Y:S01]  /*8270*/  IABS R44, R54 ;  /* 0x00000036002c7213 */ /* 0x004fe20000000000 */
[--C-:B------:R-:W-:Y:S02]  /*8280*/  @!P3 IMAD.IADD R30, R30, 0x1, -R57.reuse ;  /* 0x000000011e1eb824 */ /* 0x100fe400078e0a39 */
[----:B------:R-:W-:Y:S01]  /*8290*/  @!P5 IMAD.IADD R39, R39, 0x1, -R57 ;  /* 0x000000012727d824 */ /* 0x000fe200078e0a39 */
[C---:B------:R-:W-:Y:S01]  /*82a0*/  ISETP.GT.U32.AND P5, PT, R57.reuse, R35, PT ;  /* 0x000000233900720c */ /* 0x040fe20003fa4070 */
[----:B------:R-:W-:Y:S02]  /*82b0*/  IMAD R42, R57, R8, R42 ;  /* 0x00000008392a7224 */ /* 0x000fe400078e022a */
[----:B------:R-:W-:-:S04]  /*82c0*/  IMAD.HI.U32 R8, R0, R44, RZ ;  /* 0x0000002c00087227 */ /* 0x000fc800078e00ff */
[----:B------:R-:W-:Y:S01]  /*82d0*/  @!P0 IMAD.MOV R30, RZ, RZ, -R30 ;  /* 0x000000ffff1e8224 */ /* 0x000fe200078e0a1e */
[C---:B------:R-:W-:Y:S01]  /*82e0*/  ISETP.GT.U32.AND P0, PT, R57.reuse, R39, PT ;  /* 0x000000273900720c */ /* 0x040fe20003f04070 */
[----:B------:R-:W-:Y:S02]  /*82f0*/  IMAD.MOV R8, RZ, RZ, -R8 ;  /* 0x000000ffff087224 */ /* 0x000fe400078e0a08 */
[----:B------:R-:W-:Y:S01]  /*8300*/  @!P2 IMAD.MOV R31, RZ, RZ, -R31 ;  /* 0x000000ffff1fa224 */ /* 0x000fe200078e0a1f */
[C---:B------:R-:W-:Y:S01]  /*8310*/  ISETP.GT.U32.AND P2, PT, R57.reuse, R42, PT ;  /* 0x0000002a3900720c */ /* 0x040fe20003f44070 */
[----:B------:R-:W-:Y:S02]  /*8320*/  IMAD R44, R57, R8, R44 ;  /* 0x00000008392c7224 */ /* 0x000fe400078e022c */
[--C-:B------:R-:W-:Y:S01]  /*8330*/  @!P5 IMAD.IADD R35, R35, 0x1, -R57.reuse ;  /* 0x000000012323d824 */ /* 0x100fe200078e0a39 */
[----:B------:R-:W-:Y:S02]  /*8340*/  ISETP.GE.AND P3, PT, R50, RZ, PT ;  /* 0x000000ff3200720c */ /* 0x000fe40003f66270 */
[----:B------:R-:W-:Y:S01]  /*8350*/  ISETP.GT.U32.AND P5, PT, R57, R44, PT ;  /* 0x0000002c3900720c */ /* 0x000fe20003fa4070 */
[----:B------:R-:W2:Y:S02]  /*8360*/  LDL.LU R50, [R1+0x1dc] ;  /* 0x0001dc0001327983 */ /* 0x000ea40000300800 */
[----:B------:R-:W-:-:S04]  /*8370*/  @!P0 IMAD.IADD R39, R39, 0x1, -R57 ;  /* 0x0000000127278824 */ /* 0x000fc800078e0a39 */
[----:B------:R-:W-:-:S06]  /*8380*/  @!P2 IMAD.IADD R42, R42, 0x1, -R57 ;  /* 0x000000012a2aa824 */ /* 0x000fcc00078e0a39 */
[----:B------:R-:W-:Y:S01]  /*8390*/  @!P5 IMAD.IADD R44, R44, 0x1, -R57 ;  /* 0x000000012c2cd824 */ /* 0x000fe200078e0a39 */
[----:B------:R-:W-:Y:S01]  /*83a0*/  ISETP.GT.U32.AND P5, PT, R57, R42, PT ;  /* 0x0000002a3900720c */ /* 0x000fe20003fa4070 */
[----:B------:R-:W-:Y:S01]  /*83b0*/  @!P4 IMAD.MOV R39, RZ, RZ, -R39 ;  /* 0x000000ffff27c224 */ /* 0x000fe200078e0a27 */
[----:B------:R-:W-:-:S11]  /*83c0*/  ISETP.GE.AND P6, PT, R54, RZ, PT ;  /* 0x000000ff3600720c */ /* 0x000fd60003fc6270 */
[----:B------:R-:W-:Y:S01]  /*83d0*/  @!P5 IMAD.IADD R42, R42, 0x1, -R57 ;  /* 0x000000012a2ad824 */ /* 0x000fe200078e0a39 */
[----:B---3--:R-:W-:-:S05]  /*83e0*/  IABS R48, R56 ;  /* 0x0000003800307213 */ /* 0x008fca0000000000 */
[----:B------:R-:W-:-:S04]  /*83f0*/  IMAD.HI.U32 R10, R0, R48, RZ ;  /* 0x00000030000a7227 */ /* 0x000fc800078e00ff */
[----:B------:R-:W-:-:S04]  /*8400*/  IMAD.MOV R10, RZ, RZ, -R10 ;  /* 0x000000ffff0a7224 */ /* 0x000fc800078e0a0a */
[----:B------:R-:W-:Y:S01]  /*8410*/  IMAD R48, R57, R10, R48 ;  /* 0x0000000a39307224 */ /* 0x000fe200078e0230 */
[----:B------:R-:W-:-:S04]  /*8420*/  IABS R52, R32 ;  /* 0x0000002000347213 */ /* 0x000fc80000000000 */
[----:B------:R-:W-:Y:S01]  /*8430*/  ISETP.GT.U32.AND P0, PT, R57, R48, PT ;  /* 0x000000303900720c */ /* 0x000fe20003f04070 */
[----:B------:R-:W-:-:S04]  /*8440*/  IMAD.HI.U32 R8, R0, R52, RZ ;  /* 0x0000003400087227 */ /* 0x000fc800078e00ff */
[----:B------:R-:W-:-:S04]  /*8450*/  IMAD.MOV R8, RZ, RZ, -R8 ;  /* 0x000000ffff087224 */ /* 0x000fc800078e0a08 */
[----:B------:R-:W-:-:S04]  /*8460*/  IMAD R52, R57, R8, R52 ;  /* 0x0000000839347224 */ /* 0x000fc800078e0234 */
[----:B------:R-:W-:Y:S01]  /*8470*/  @!P0 IMAD.IADD R48, R48, 0x1, -R57 ;  /* 0x0000000130308824 */ /* 0x000fe200078e0a39 */
[----:B------:R-:W-:-:S04]  /*8480*/  ISETP.GT.U32.AND P4, PT, R57, R52, PT ;  /* 0x000000343900720c */ /* 0x000fc80003f84070 */
[----:B------:R-:W-:Y:S02]  /*8490*/  ISETP.GT.U32.AND P0, PT, R57, R48, PT ;  /* 0x000000303900720c */ /* 0x000fe40003f04070 */
[----:B------:R-:W-:Y:S02]  /*84a0*/  ISETP.GE.AND P5, PT, R32, RZ, PT ;  /* 0x000000ff2000720c */ /* 0x000fe40003fa6270 */
[----:B------:R-:W3:Y:S01]  /*84b0*/  LDL.LU R32, [R1+0x1e0] ;  /* 0x0001e00001207983 */ /* 0x000ee20000300800 */
[----:B------:R-:W-:Y:S02]  /*84c0*/  IABS R54, R18 ;  /* 0x0000001200367213 */ /* 0x000fe40000000000 */
[----:B------:R-:W-:Y:S02]  /*84d0*/  ISETP.GE.AND P2, PT, R56, RZ, PT ;  /* 0x000000ff3800720c */ /* 0x000fe40003f46270 */
[----:B------:R-:W-:-:S04]  /*84e0*/  @!P4 IMAD.IADD R52, R52, 0x1, -R57 ;  /* 0x000000013434c824 */ /* 0x000fc800078e0a39 */
[----:B------:R-:W-:Y:S01]  /*84f0*/  @!P0 IMAD.IADD R48, R48, 0x1, -R57 ;  /* 0x0000000130308824 */ /* 0x000fe200078e0a39 */
[----:B------:R-:W-:Y:S02]  /*8500*/  ISETP.GE.AND P0, PT, R18, RZ, PT ;  /* 0x000000ff1200720c */ /* 0x000fe40003f06270 */
[----:B----4-:R-:W-:Y:S01]  /*8510*/  IABS R56, R26 ;  /* 0x0000001a00387213 */ /* 0x010fe20000000000 */
[----:B------:R-:W4:Y:S01]  /*8520*/  LDL.LU R18, [R1+0x1e4] ;  /* 0x0001e40001127983 */ /* 0x000f220000300800 */
[----:B------:R-:W-:-:S03]  /*8530*/  ISETP.GE.AND P4, PT, R26, RZ, PT ;  /* 0x000000ff1a00720c */ /* 0x000fc60003f86270 */
[----:B------:R-:W5:Y:S04]  /*8540*/  LDL.LU R26, [R1+0x1e8] ;  /* 0x0001e800011a7983 */ /* 0x000f680000300800 */
[----:B------:R-:W5:Y:S04]  /*8550*/  LDL.LU R40, [R1+0x1ec] ;  /* 0x0001ec0001287983 */ /* 0x000f680000300800 */
[----:B------:R-:W5:Y:S04]  /*8560*/  LDL.LU R34, [R1+0x1f0] ;  /* 0x0001f00001227983 */ /* 0x000f680000300800 */
[----:B------:R-:W5:Y:S04]  /*8570*/  LDL.LU R53, [R1+0x1f4] ;  /* 0x0001f40001357983 */ /* 0x000f680000300800 */
[----:B------:R-:W5:Y:S04]  /*8580*/  LDL.LU R46, [R1+0x1f8] ;  /* 0x0001f800012e7983 */ /* 0x000f680000300800 */
[----:B------:R-:W5:Y:S04]  /*8590*/  LDL.LU R61, [R1+0x1fc] ;  /* 0x0001fc00013d7983 */ /* 0x000f680000300800 */
[----:B------:R-:W5:Y:S04]  /*85a0*/  LDL.LU R59, [R1+0x200] ;  /* 0x00020000013b7983 */ /* 0x000f680000300800 */
[----:B------:R-:W5:Y:S01]  /*85b0*/  LDL.LU R60, [R1+0x204] ;  /* 0x00020400013c7983 */ /* 0x000f620000300800 */
[----:B------:R-:W-:Y:S01]  /*85c0*/  @!P1 IMAD.MOV R35, RZ, RZ, -R35 ;  /* 0x000000ffff239224 */ /* 0x000fe200078e0a23 */
[----:B------:R-:W-:Y:S01]  /*85d0*/  ISETP.GT.U32.AND P1, PT, R57, R44, PT ;  /* 0x0000002c3900720c */ /* 0x000fe20003f24070 */
[----:B------:R-:W-:-:S04]  /*85e0*/  IMAD.HI.U32 R8, R0, R54, RZ ;  /* 0x0000003600087227 */ /* 0x000fc800078e00ff */
[----:B------:R-:W-:-:S04]  /*85f0*/  IMAD.MOV R8, RZ, RZ, -R8 ;  /* 0x000000ffff087224 */ /* 0x000fc800078e0a08 */
[----:B------:R-:W-:-:S04]  /*8600*/  IMAD R54, R57, R8, R54 ;  /* 0x0000000839367224 */ /* 0x000fc800078e0236 */
[----:B------:R-:W-:Y:S01]  /*8610*/  @!P1 IMAD.IADD R44, R44, 0x1, -R57 ;  /* 0x000000012c2c9824 */ /* 0x000fe200078e0a39 */
[----:B------:R-:W-:Y:S01]  /*8620*/  ISETP.GT.U32.AND P1, PT, R57, R54, PT ;  /* 0x000000363900720c */ /* 0x000fe20003f24070 */
[----:B------:R-:W-:-:S04]  /*8630*/  IMAD.HI.U32 R8, R0, R56, RZ ;  /* 0x0000003800087227 */ /* 0x000fc800078e00ff */
[----:B------:R-:W-:Y:S02]  /*8640*/  @!P3 IMAD.MOV R42, RZ, RZ, -R42 ;  /* 0x000000ffff2ab224 */ /* 0x000fe400078e0a2a */
[----:B------:R-:W-:-:S06]  /*8650*/  IMAD.MOV R8, RZ, RZ, -R8 ;  /* 0x000000ffff087224 */ /* 0x000fcc00078e0a08 */
[----:B------:R-:W-:-:S05]  /*8660*/  @!P1 IMAD.IADD R54, R54, 0x1, -R57 ;  /* 0x0000000136369824 */ /* 0x000fca00078e0a39 */
[C---:B------:R-:W-:Y:S01]  /*8670*/  ISETP.GT.U32.AND P3, PT, R57.reuse, R54, PT ;  /* 0x000000363900720c */ /* 0x040fe20003f64070 */
[C---:B------:R-:W-:Y:S01]  /*8680*/  IMAD R56, R57.reuse, R8, R56 ;  /* 0x0000000839387224 */ /* 0x040fe200078e0238 */
[----:B------:R-:W-:Y:S02]  /*8690*/  ISETP.GT.U32.AND P1, PT, R57, R52, PT ;  /* 0x000000343900720c */ /* 0x000fe40003f24070 */
[----:B--2---:R-:W-:-:S05]  /*86a0*/  IABS R38, R50 ;  /* 0x0000003200267213 */ /* 0x004fca0000000000 */
[----:B------:R-:W-:-:S04]  /*86b0*/  IMAD.HI.U32 R8, R0, R38, RZ ;  /* 0x0000002600087227 */ /* 0x000fc800078e00ff */
[----:B------:R-:W-:Y:S02]  /*86c0*/  IMAD.MOV R8, RZ, RZ, -R8 ;  /* 0x000000ffff087224 */ /* 0x000fe400078e0a08 */
[----:B------:R-:W-:Y:S02]  /*86d0*/  @!P3 IMAD.IADD R54, R54, 0x1, -R57 ;  /* 0x000000013636b824 */ /* 0x000fe400078e0a39 */
[----:B------:R-:W-:Y:S02]  /*86e0*/  IMAD R38, R57, R8, R38 ;  /* 0x0000000839267224 */ /* 0x000fe400078e0226 */
[----:B------:R-:W-:-:S03]  /*86f0*/  @!P0 IMAD.MOV R54, RZ, RZ, -R54 ;  /* 0x000000ffff368224 */ /* 0x000fc600078e0a36 */
[----:B------:R-:W-:Y:S01]  /*8700*/  ISETP.GT.U32.AND P0, PT, R57, R38, PT ;  /* 0x000000263900720c */ /* 0x000fe20003f04070 */
[----:B------:R-:W-:Y:S01]  /*8710*/  @!P6 IMAD.MOV R44, RZ, RZ, -R44 ;  /* 0x000000ffff2ce224 */ /* 0x000fe200078e0a2c */
[----:B------:R-:W-:Y:S01]  /*8720*/  ISETP.GE.AND P6, PT, R50, RZ, PT ;  /* 0x000000ff3200720c */ /* 0x000fe20003fc6270 */
[----:B------:R-:W-:-:S10]  /*8730*/  @!P1 IMAD.IADD R52, R52, 0x1, -R57 ;  /* 0x0000000134349824 */ /* 0x000fd400078e0a39 */
[----:B------:R-:W-:-:S05]  /*8740*/  @!P0 IMAD.IADD R38, R38, 0x1, -R57 ;  /* 0x0000000126268824 */ /* 0x000fca00078e0a39 */
[C---:B------:R-:W-:Y:S01]  /*8750*/  ISETP.GT.U32.AND P0, PT, R57.reuse, R38, PT ;  /* 0x000000263900720c */ /* 0x040fe20003f04070 */
[----:B------:R-:W-:Y:S01]  /*8760*/  @!P2 IMAD.MOV R48, RZ, RZ, -R48 ;  /* 0x000000ffff30a224 */ /* 0x000fe200078e0a30 */
[----:B------:R-:W-:-:S11]  /*8770*/  ISETP.GT.U32.AND P2, PT, R57, R56, PT ;  /* 0x000000383900720c */ /* 0x000fd60003f44070 */
[----:B------:R-:W-:-:S04]  /*8780*/  @!P0 IMAD.IADD R38, R38, 0x1, -R57 ;  /* 0x0000000126268824 */ /* 0x000fc800078e0a39 */
[----:B------:R-:W-:Y:S02]  /*8790*/  @!P6 IMAD.MOV R38, RZ, RZ, -R38 ;  /* 0x000000ffff26e224 */ /* 0x000fe400078e0a26 */
[----:B------:R-:W-:Y:S02]  /*87a0*/  @!P2 IMAD.IADD R56, R56, 0x1, -R57 ;  /* 0x000000013838a824 */ /* 0x000fe400078e0a39 */
[----:B------:R-:W-:-:S03]  /*87b0*/  @!P5 IMAD.MOV R52, RZ, RZ, -R52 ;  /* 0x000000ffff34d224 */ /* 0x000fc600078e0a34 */
[----:B------:R-:W-:-:S13]  /*87c0*/  ISETP.GT.U32.AND P5, PT, R57, R56, PT ;  /* 0x000000383900720c */ /* 0x000fda0003fa4070 */
[----:B------:R-:W-:-:S04]  /*87d0*/  @!P5 IMAD.IADD R56, R56, 0x1, -R57 ;  /* 0x000000013838d824 */ /* 0x000fc800078e0a39 */
[----:B------:R-:W-:Y:S01]  /*87e0*/  @!P4 IMAD.MOV R56, RZ, RZ, -R56 ;  /* 0x000000ffff38c224 */ /* 0x000fe200078e0a38 */
[----:B---3--:R-:W-:-:S05]  /*87f0*/  IABS R50, R32 ;  /* 0x0000002000327213 */ /* 0x008fca0000000000 */
[----:B------:R-:W-:Y:S01]  /*8800*/  IMAD.HI.U32 R8, R0, R50, RZ ;  /* 0x0000003200087227 */ /* 0x000fe200078e00ff */
[----:B------:R-:W-:-:S03]  /*8810*/  ISETP.GE.AND P1, PT, R32, RZ, PT ;  /* 0x000000ff2000720c */ /* 0x000fc60003f26270 */
[----:B------:R-:W-:Y:S01]  /*8820*/  IMAD.MOV R8, RZ, RZ, -R8 ;  /* 0x000000ffff087224 */ /* 0x000fe200078e0a08 */
[----:B----4-:R-:W-:-:S03]  /*8830*/  IABS R32, R18 ;  /* 0x0000001200207213 */ /* 0x010fc60000000000 */
[----:B------:R-:W-:Y:S01]  /*8840*/  IMAD R50, R57, R8, R50 ;  /* 0x0000000839327224 */ /* 0x000fe200078e0232 */
[----:B-----5:R-:W-:-:S05]  /*8850*/  IABS R10, R40 ;  /* 0x00000028000a7213 */ /* 0x020fca0000000000 */
[----:B------:R-:W-:Y:S02]  /*8860*/  IMAD.MOV.U32 R8, RZ, RZ, R10 ;  /* 0x000000ffff087224 */ /* 0x000fe400078e000a */
[----:B------:R-:W-:-:S04]  /*8870*/  IMAD.HI.U32 R10, R0, R32, RZ ;  /* 0x00000020000a7227 */ /* 0x000fc800078e00ff */
[----:B------:R-:W-:-:S04]  /*8880*/  IMAD.MOV R10, RZ, RZ, -R10 ;  /* 0x000000ffff0a7224 */ /* 0x000fc800078e0a0a */
[----:B------:R-:W-:-:S05]  /*8890*/  IMAD R32, R57, R10, R32 ;  /* 0x0000000a39207224 */ /* 0x000fca00078e0220 */
[----:B------:R-:W-:Y:S02]  /*88a0*/  ISETP.GT.U32.AND P6, PT, R57, R32, PT ;  /* 0x000000203900720c */ /* 0x000fe40003fc4070 */
[----:B------:R-:W-:Y:S02]  /*88b0*/  ISETP.GE.AND P3, PT, R18, RZ, PT ;  /* 0x000000ff1200720c */ /* 0x000fe40003f66270 */
[----:B------:R-:W-:Y:S02]  /*88c0*/  ISETP.GE.AND P2, PT, R26, RZ, PT ;  /* 0x000000ff1a00720c */ /* 0x000fe40003f46270 */
[----:B------:R-:W-:Y:S01]  /*88d0*/  IABS R18, R26 ;  /* 0x0000001a00127213 */ /* 0x000fe20000000000 */
[----:B------:R-:W-:Y:S01]  /*88e0*/  IMAD.HI.U32 R26, R0, R8, RZ ;  /* 0x00000008001a7227 */ /* 0x000fe200078e00ff */
[----:B------:R-:W-:-:S03]  /*88f0*/  IABS R45, R34 ;  /* 0x00000022002d7213 */ /* 0x000fc60000000000 */
[----:B------:R-:W-:Y:S02]  /*8900*/  IMAD.MOV R26, RZ, RZ, -R26 ;  /* 0x000000ffff1a7224 */ /* 0x000fe400078e0a1a */
[----:B------:R-:W-:Y:S02]  /*8910*/  @!P6 IMAD.IADD R32, R32, 0x1, -R57 ;  /* 0x000000012020e824 */ /* 0x000fe400078e0a39 */
[C---:B------:R-:W-:Y:S02]  /*8920*/  IMAD R8, R57.reuse, R26, R8 ;  /* 0x0000001a39087224 */ /* 0x040fe400078e0208 */
[----:B------:R-:W-:Y:S01]  /*8930*/  IMAD.HI.U32 R26, R0, R45, RZ ;  /* 0x0000002d001a7227 */ /* 0x000fe200078e00ff */
[----:B------:R-:W-:-:S03]  /*8940*/  ISETP.GT.U32.AND P6, PT, R57, R32, PT ;  /* 0x000000203900720c */ /* 0x000fc60003fc4070 */
[----:B------:R-:W-:Y:S02]  /*8950*/  IMAD.MOV R26, RZ, RZ, -R26 ;  /* 0x000000ffff1a7224 */ /* 0x000fe400078e0a1a */
[----:B------:R-:W-:-:S04]  /*8960*/  IMAD.HI.U32 R33, R0, R18, RZ ;  /* 0x0000001200217227 */ /* 0x000fc800078e00ff */
[C---:B------:R-:W-:Y:S01]  /*8970*/  IMAD R45, R57.reuse, R26, R45 ;  /* 0x0000001a392d7224 */ /* 0x040fe200078e022d */
[----:B------:R-:W-:Y:S01]  /*8980*/  ISETP.GE.AND P0, PT, R34, RZ, PT ;  /* 0x000000ff2200720c */ /* 0x000fe20003f06270 */
[----:B------:R-:W-:Y:S01]  /*8990*/  IMAD.MOV R33, RZ, RZ, -R33 ;  /* 0x000000ffff217224 */ /* 0x000fe200078e0a21 */
[----:B------:R-:W-:Y:S01]  /*89a0*/  IABS R34, R53 ;  /* 0x0000003500227213 */ /* 0x000fe20000000000 */
[----:B------:R-:W-:Y:S01]  /*89b0*/  @!P6 IMAD.IADD R32, R32, 0x1, -R57 ;  /* 0x000000012020e824 */ /* 0x000fe200078e0a39 */
[C---:B------:R-:W-:Y:S01]  /*89c0*/  ISETP.GT.U32.AND P6, PT, R57.reuse, R45, PT ;  /* 0x0000002d3900720c */ /* 0x040fe20003fc4070 */
[----:B------:R-:W-:Y:S01]  /*89d0*/  IMAD R18, R57, R33, R18 ;  /* 0x0000002139127224 */ /* 0x000fe200078e0212 */
[----:B------:R-:W-:Y:S01]  /*89e0*/  IABS R10, R46 ;  /* 0x0000002e000a7213 */ /* 0x000fe20000000000 */
[----:B------:R-:W-:Y:S01]  /*89f0*/  IMAD.HI.U32 R33, R0, R34, RZ ;  /* 0x0000002200217227 */ /* 0x000fe200078e00ff */
[----:B------:R-:W-:-:S03]  /*8a00*/  ISETP.GE.AND P4, PT, R40, RZ, PT ;  /* 0x000000ff2800720c */ /* 0x000fc60003f86270 */
[----:B------:R-:W-:Y:S01]  /*8a10*/  IMAD.HI.U32 R40, R0, R10, RZ ;  /* 0x0000000a00287227 */ /* 0x000fe200078e00ff */
[----:B------:R-:W-:-:S03]  /*8a20*/  ISETP.GT.U32.AND P5, PT, R57, R50, PT ;  /* 0x000000323900720c */ /* 0x000fc60003fa4070 */
[----:B------:R-:W-:Y:S02]  /*8a30*/  IMAD.MOV R33, RZ, RZ, -R33 ;  /* 0x000000ffff217224 */ /* 0x000fe400078e0a21 */
[----:B------:R-:W-:Y:S01]  /*8a40*/  IMAD.MOV R26, RZ, RZ, -R40 ;  /* 0x000000ffff1a7224 */ /* 0x000fe200078e0a28 */
[----:B------:R-:W-:Y:S01]  /*8a50*/  IABS R40, R61 ;  /* 0x0000003d00287213 */ /* 0x000fe20000000000 */
[----:B------:R-:W-:Y:S01]  /*8a60*/  IMAD R34, R57, R33, R34 ;  /* 0x0000002139227224 */ /* 0x000fe200078e0222 */
[----:B------:R-:W-:Y:S01]  /*8a70*/  IABS R33, R59 ;  /* 0x0000003b00217213 */ /* 0x000fe20000000000 */
[----:B------:R-:W-:Y:S02]  /*8a80*/  @!P6 IMAD.IADD R45, R45, 0x1, -R57 ;  /* 0x000000012d2de824 */ /* 0x000fe400078e0a39 */
[----:B------:R-:W-:-:S03]  /*8a90*/  IMAD.HI.U32 R58, R0, R40, RZ ;  /* 0x00000028003a7227 */ /* 0x000fc600078e00ff */
[----:B------:R-:W-:Y:S01]  /*8aa0*/  ISETP.GT.U32.AND P6, PT, R57, R45, PT ;  /* 0x0000002d3900720c */ /* 0x000fe20003fc4070 */
[----:B------:R-:W-:-:S04]  /*8ab0*/  IMAD.HI.U32 R4, R0, R33, RZ ;  /* 0x0000002100047227 */ /* 0x000fc800078e00ff */
[----:B-1----:R-:W-:Y:S02]  /*8ac0*/  IMAD.MOV R2, RZ, RZ, -R58 ;  /* 0x000000ffff027224 */ /* 0x002fe400078e0a3a */
[----:B------:R-:W-:Y:S02]  /*8ad0*/  IMAD.MOV R58, RZ, RZ, -R4 ;  /* 0x000000ffff3a7224 */ /* 0x000fe400078e0a04 */
[----:B------:R-:W-:Y:S02]  /*8ae0*/  @!P5 IMAD.IADD R50, R50, 0x1, -R57 ;  /* 0x000000013232d824 */ /* 0x000fe400078e0a39 */
[----:B------:R-:W-:-:S03]  /*8af0*/  IMAD R33, R57, R58, R33 ;  /* 0x0000003a39217224 */ /* 0x000fc600078e0221 */
[----:B------:R-:W-:Y:S01]  /*8b00*/  ISETP.GT.U32.AND P5, PT, R57, R50, PT ;  /* 0x000000323900720c */ /* 0x000fe20003fa4070 */
[----:B------:R-:W-:Y:S01]  /*8b10*/  @!P6 IMAD.IADD R45, R45, 0x1, -R57 ;  /* 0x000000012d2de824 */ /* 0x000fe200078e0a39 */
[----:B------:R-:W-:-:S11]  /*8b20*/  ISETP.GT.U32.AND P6, PT, R57, R33, PT ;  /* 0x000000213900720c */ /* 0x000fd60003fc4070 */
[--C-:B------:R-:W-:Y:S01]  /*8b30*/  @!P5 IMAD.IADD R50, R50, 0x1, -R57.reuse ;  /* 0x000000013232d824 */ /* 0x100fe200078e0a39 */
[----:B------:R-:W-:Y:S01]  /*8b40*/  ISETP.GT.U32.AND P5, PT, R57, R18, PT ;  /* 0x000000123900720c */ /* 0x000fe20003fa4070 */
[----:B------:R-:W-:Y:S01]  /*8b50*/  @!P6 IMAD.IADD R33, R33, 0x1, -R57 ;  /* 0x000000012121e824 */ /* 0x000fe200078e0a39 */
[----:B------:R-:W-:Y:S02]  /*8b60*/  ISETP.GE.AND P6, PT, R61, RZ, PT ;  /* 0x000000ff3d00720c */ /* 0x000fe40003fc6270 */
[----:B------:R-:W1:Y:S01]  /*8b70*/  S2R R61, SR_TID.X ;  /* 0x00000000003d7919 */ /* 0x000e620000002100 */
[----:B------:R-:W-:Y:S01]  /*8b80*/  @!P1 IMAD.MOV R50, RZ, RZ, -R50 ;  /* 0x000000ffff329224 */ /* 0x000fe200078e0a32 */
[----:B------:R-:W-:-:S07]  /*8b90*/  ISETP.GT.U32.AND P1, PT, R57, R8, PT ;  /* 0x000000083900720c */ /* 0x000fce0003f24070 */
[----:B------:R-:W-:Y:S02]  /*8ba0*/  @!P5 IMAD.IADD R18, R18, 0x1, -R57 ;  /* 0x000000011212d824 */ /* 0x000fe400078e0a39 */
[----:B------:R-:W-:-:S03]  /*8bb0*/  IMAD R10, R57, R26, R10 ;  /* 0x0000001a390a7224 */ /* 0x000fc600078e020a */
[----:B------:R-:W-:Y:S02]  /*8bc0*/  ISETP.GT.U32.AND P5, PT, R57, R18, PT ;  /* 0x000000123900720c */ /* 0x000fe40003fa4070 */
[----:B------:R-:W-:Y:S01]  /*8bd0*/  IABS R26, R60 ;  /* 0x0000003c001a7213 */ /* 0x000fe20000000000 */
[----:B------:R-:W-:-:S04]  /*8be0*/  @!P1 IMAD.IADD R8, R8, 0x1, -R57 ;  /* 0x0000000108089824 */ /* 0x000fc800078e0a39 */
[----:B------:R-:W-:Y:S01]  /*8bf0*/  IMAD.HI.U32 R0, R0, R26, RZ ;  /* 0x0000001a00007227 */ /* 0x000fe200078e00ff */
[----:B------:R-:W-:-:S03]  /*8c00*/  ISETP.GT.U32.AND P1, PT, R57, R8, PT ;  /* 0x000000083900720c */ /* 0x000fc60003f24070 */
[----:B------:R-:W-:Y:S02]  /*8c10*/  IMAD.MOV R0, RZ, RZ, -R0 ;  /* 0x000000ffff007224 */ /* 0x000fe400078e0a00 */
[----:B------:R-:W-:Y:S01]  /*8c20*/  @!P5 IMAD.IADD R18, R18, 0x1, -R57 ;  /* 0x000000011212d824 */ /* 0x000fe200078e0a39 */
[C---:B------:R-:W-:Y:S01]  /*8c30*/  ISETP.GT.U32.AND P5, PT, R57.reuse, R34, PT ;  /* 0x000000223900720c */ /* 0x040fe20003fa4070 */
[----:B------:R-:W-:Y:S01]  /*8c40*/  IMAD R26, R57, R0, R26 ;  /* 0x00000000391a7224 */ /* 0x000fe200078e021a */
[----:B-1----:R-:W-:Y:S02]  /*8c50*/  LOP3.LUT R0, R61, 0x3, RZ, 0xc0, !PT ;  /* 0x000000033d007812 */ /* 0x002fe400078ec0ff */
[----:B------:R-:W-:Y:S01]  /*8c60*/  SHF.R.U32.HI R58, RZ, 0x2, R61 ;  /* 0x00000002ff3a7819 */ /* 0x000fe2000001163d */
[----:B------:R-:W-:Y:S01]  /*8c70*/  IMAD R40, R57, R2, R40 ;  /* 0x0000000239287224 */ /* 0x000fe200078e0228 */
[----:B------:R-:W-:Y:S01]  /*8c80*/  LOP3.LUT R2, R61, 0x7, RZ, 0xc0, !PT ;  /* 0x000000073d027812 */ /* 0x000fe200078ec0ff */
[----:B------:R-:W-:Y:S01]  /*8c90*/  IMAD R0, R0, 0x110, RZ ;  /* 0x0000011000007824 */ /* 0x000fe200078e02ff */
[----:B------:R-:W-:Y:S01]  /*8ca0*/  SGXT.U32 R58, R58, 0x3 ;  /* 0x000000033a3a781a */ /* 0x000fe20000000000 */
[----:B------:R-:W-:Y:S01]  /*8cb0*/  @!P1 IMAD.IADD R8, R8, 0x1, -R57 ;  /* 0x0000000108089824 */ /* 0x000fe200078e0a39 */
[----:B------:R-:W-:-:S03]  /*8cc0*/  ISETP.GT.U32.AND P1, PT, R57, R10, PT ;  /* 0x0000000a3900720c */ /* 0x000fc60003f24070 */
[----:B------:R-:W-:Y:S01]  /*8cd0*/  @!P5 IMAD.IADD R34, R34, 0x1, -R57 ;  /* 0x000000012222d824 */ /* 0x000fe200078e0a39 */
[----:B------:R-:W-:Y:S01]  /*8ce0*/  ISETP.GT.U32.AND P5, PT, R57, R40, PT ;  /* 0x000000283900720c */ /* 0x000fe20003fa4070 */
[----:B------:R-:W-:Y:S01]  /*8cf0*/  IMAD.SHL.U32 R4, R61, 0x2, RZ ;  /* 0x000000023d047824 */ /* 0x000fe200078e00ff */
[----:B------:R-:W-:Y:S01]  /*8d00*/  LOP3.LUT R0, R0, R58, RZ, 0xfc, !PT ;  /* 0x0000003a00007212 */ /* 0x000fe200078efcff */
[----:B------:R-:W-:-:S04]  /*8d10*/  IMAD R2, R2, 0x90, RZ ;  /* 0x0000009002027824 */ /* 0x000fc800078e02ff */
[----:B------:R1:W-:Y:S04]  /*8d20*/  STL [R1+0x274c], R0 ;  /* 0x00274c0001007387 */ /* 0x0003e80000100800 */
[----:B------:R-:W2:Y:S01]  /*8d30*/  LDL.LU R7, [R1+0x104] ;  /* 0x0001040001077983 */ /* 0x000ea20000300800 */
[--C-:B------:R-:W-:Y:S01]  /*8d40*/  @!P1 IMAD.IADD R10, R10, 0x1, -R57.reuse ;  /* 0x000000010a0a9824 */ /* 0x100fe200078e0a39 */
[----:B-1----:R-:W-:Y:S02]  /*8d50*/  LOP3.LUT R0, R2, 0x30, R4, 0x78, !PT ;  /* 0x0000003002007812 */ /* 0x002fe400078e7804 */
[----:B------:R-:W3:Y:S01]  /*8d60*/  LDL.LU R2, [R1+0x110] ;  /* 0x0001100001027983 */ /* 0x000ee20000300800 */
[----:B------:R-:W-:-:S03]  /*8d70*/  @!P5 IMAD.IADD R40, R40, 0x1, -R57 ;  /* 0x000000012828d824 */ /* 0x000fc600078e0a39 */
[----:B------:R-:W4:Y:S04]  /*8d80*/  LDL.LU R25, [R1+0x118] ;  /* 0x0001180001197983 */ /* 0x000f280000300800 */
[----:B------:R-:W5:Y:S01]  /*8d90*/  LDL.LU R20, [R1+0x120] ;  /* 0x0001200001147983 */ /* 0x000f620000300800 */
[----:B------:R-:W-:-:S03]  /*8da0*/  @!P3 IMAD.MOV R32, RZ, RZ, -R32 ;  /* 0x000000ffff20b224 */ /* 0x000fc600078e0a20 */
[----:B------:R-:W5:Y:S01]  /*8db0*/  LDL.LU R12, [R1+0x11c] ;  /* 0x00011c00010c7983 */ /* 0x000f620000300800 */
[----:B------:R-:W-:-:S03]  /*8dc0*/  ISETP.GT.U32.AND P3, PT, R57, R10, PT ;  /* 0x0000000a3900720c */ /* 0x000fc60003f64070 */
[----:B------:R-:W5:Y:S01]  /*8dd0*/  LDL.LU R4, [R1+0x114] ;  /* 0x0001140001047983 */ /* 0x000f620000300800 */
[C---:B------:R-:W-:Y:S01]  /*8de0*/  ISETP.GT.U32.AND P5, PT, R57.reuse, R40, PT ;  /* 0x000000283900720c */ /* 0x040fe20003fa4070 */
[----:B------:R-:W-:Y:S02]  /*8df0*/  @!P4 IMAD.MOV R8, RZ, RZ, -R8 ;  /* 0x000000ffff08c224 */ /* 0x000fe400078e0a08 */
[----:B------:R-:W5:Y:S01]  /*8e00*/  LDL.LU R11, [R1+0x10c] ;  /* 0x00010c00010b7983 */ /* 0x000f620000300800 */
[----:B------:R-:W-:-:S03]  /*8e10*/  ISETP.GT.U32.AND P4, PT, R57, R33, PT ;  /* 0x000000213900720c */ /* 0x000fc60003f84070 */
[----:B------:R-:W5:Y:S04]  /*8e20*/  LDL.LU R49, [R1+0x108] ;  /* 0x0001080001317983 */ /* 0x000f680000300800 */
[----:B------:R-:W5:Y:S04]  /*8e30*/  LDL.LU R6, [R1+0x100] ;  /* 0x0001000001067983 */ /* 0x000f680000300800 */
[----:B------:R-:W5:Y:S01]  /*8e40*/  LDL.LU R55, [R1+0xfc] ;  /* 0x0000fc0001377983 */ /* 0x000f620000300800 */
[----:B------:R-:W-:-:S03]  /*8e50*/  @!P2 IMAD.MOV R18, RZ, RZ, -R18 ;  /* 0x000000ffff12a224 */ /* 0x000fc600078e0a12 */
[----:B------:R-:W5:Y:S01]  /*8e60*/  LDL.LU R15, [R1+0xf8] ;  /* 0x0000f800010f7983 */ /* 0x000f620000300800 */
[----:B------:R-:W-:Y:S01]  /*8e70*/  ISETP.GE.AND P2, PT, R53, RZ, PT ;  /* 0x000000ff3500720c */ /* 0x000fe20003f46270 */
[--C-:B------:R-:W-:Y:S02]  /*8e80*/  @!P3 IMAD.IADD R10, R10, 0x1, -R57.reuse ;  /* 0x000000010a0ab824 */ /* 0x100fe400078e0a39 */
[----:B------:R-:W5:Y:S01]  /*8e90*/  LDL.LU R36, [R1+0xf4] ;  /* 0x0000f40001247983 */ /* 0x000f620000300800 */
[----:B------:R-:W-:Y:S01]  /*8ea0*/  ISETP.GE.AND P3, PT, R46, RZ, PT ;  /* 0x000000ff2e00720c */ /* 0x000fe20003f66270 */
[--C-:B------:R-:W-:Y:S02]  /*8eb0*/  @!P5 IMAD.IADD R40, R40, 0x1, -R57.reuse ;  /* 0x000000012828d824 */ /* 0x100fe400078e0a39 */
[----:B------:R-:W5:Y:S01]  /*8ec0*/  LDL.LU R53, [R1+0xf0] ;  /* 0x0000f00001357983 */ /* 0x000f620000300800 */
[----:B------:R-:W-:Y:S01]  /*8ed0*/  LOP3.LUT R61, R61, 0x1f, RZ, 0xc0, !PT ;  /* 0x0000001f3d3d7812 */ /* 0x000fe200078ec0ff */
[----:B------:R-:W-:Y:S01]  /*8ee0*/  @!P4 IMAD.IADD R33, R33, 0x1, -R57 ;  /* 0x000000012121c824 */ /* 0x000fe200078e0a39 */
[----:B------:R-:W-:Y:S01]  /*8ef0*/  ISETP.GE.AND P5, PT, R59, RZ, PT ;  /* 0x000000ff3b00720c */ /* 0x000fe20003fa6270 */
[----:B------:R-:W5:Y:S01]  /*8f00*/  LDL.LU R46, [R1+0xec] ;  /* 0x0000ec00012e7983 */ /* 0x000f620000300800 */
[----:B------:R-:W-:-:S03]  /*8f10*/  ISETP.GE.AND P4, PT, R60, RZ, PT ;  /* 0x000000ff3c00720c */ /* 0x000fc60003f86270 */
[----:B------:R-:W5:Y:S01]  /*8f20*/  LDL.LU R59, [R1+0xe8] ;  /* 0x0000e800013b7983 */ /* 0x000f620000300800 */
[----:B0-----:R-:W-:-:S03]  /*8f30*/  IMAD R0, R61, R14, RZ ;  /* 0x0000000e3d007224 */ /* 0x001fc600078e02ff */
[----:B------:R-:W5:Y:S04]  /*8f40*/  LDL.LU R60, [R1+0xe4] ;  /* 0x0000e400013c7983 */ /* 0x000f680000300800 */
[----:B------:R-:W5:Y:S01]  /*8f50*/  LDL.LU R61, [R1+0xe0] ;  /* 0x0000e000013d7983 */ /* 0x000f620000300800 */
[----:B------:R-:W-:-:S13]  /*8f60*/  ISETP.GT.U32.AND P1, PT, R57, R34, PT ;  /* 0x000000223900720c */ /* 0x000fda0003f24070 */
[----:B------:R-:W-:Y:S01]  /*8f70*/  @!P1 IMAD.IADD R34, R34, 0x1, -R57 ;  /* 0x0000000122229824 */ /* 0x000fe200078e0a39 */
[----:B------:R-:W-:-:S13]  /*8f80*/  ISETP.GT.U32.AND P1, PT, R57, R26, PT ;  /* 0x0000001a3900720c */ /* 0x000fda0003f24070 */
[----:B------:R-:W-:-:S05]  /*8f90*/  @!P1 IMAD.IADD R26, R26, 0x1, -R57 ;  /* 0x000000011a1a9824 */ /* 0x000fca00078e0a39 */
[----:B------:R-:W-:Y:S01]  /*8fa0*/  ISETP.GT.U32.AND P1, PT, R57, R26, PT ;  /* 0x0000001a3900720c */ /* 0x000fe20003f24070 */
[----:B------:R-:W-:Y:S01]  /*8fb0*/  @!P0 IMAD.MOV R45, RZ, RZ, -R45 ;  /* 0x000000ffff2d8224 */ /* 0x000fe200078e0a2d */
[----:B------:R-:W-:Y:S02]  /*8fc0*/  ISETP.NE.AND P0, PT, R3, RZ, PT ;  /* 0x000000ff0300720c */ /* 0x000fe40003f05270 */
[----:B------:R-:W-:Y:S01]  /*8fd0*/  LOP3.LUT R58, RZ, R3, RZ, 0x33, !PT ;  /* 0x00000003ff3a7212 */ /* 0x000fe200078e33ff */
[----:B------:R-:W-:-:S08]  /*8fe0*/  IMAD R3, R14, 0x20, R0 ;  /* 0x000000200e037824 */ /* 0x000fd000078e0200 */
[----:B------:R-:W-:Y:S01]  /*8ff0*/  @!P1 IMAD.IADD R26, R26, 0x1, -R57 ;  /* 0x000000011a1a9824 */ /* 0x000fe200078e0a39 */
[----:B------:R-:W-:-:S05]  /*9000*/  IADD3 R57, P1, PT, R0, UR26, RZ ;  /* 0x0000001a00397c10 */ /* 0x000fca000ff3e0ff */
[----:B------:R-:W-:Y:S01]  /*9010*/  STL [R1+0x2758], R57 ;  /* 0x0027583901007387 */ /* 0x000fe20000100800 */
[C---:B--2---:R-:W-:Y:S02]  /*9020*/  SEL R14, R58.reuse, R7, !P0 ;  /* 0x000000073a0e7207 */ /* 0x044fe40004000000 */
[----:B---3--:R-:W-:-:S03]  /*9030*/  SEL R0, R58, R2, !P0 ;  /* 0x000000023a007207 */ /* 0x008fc60004000000 */
[----:B------:R-:W-:Y:S01]  /*9040*/  STL [R1+0x104], R14 ;  /* 0x0001040e01007387 */ /* 0x000fe20000100800 */
[----:B----4-:R-:W-:-:S03]  /*9050*/  SEL R7, R58, R25, !P0 ;  /* 0x000000193a077207 */ /* 0x010fc60004000000 */
[----:B------:R0:W-:Y:S01]  /*9060*/  STL [R1+0x110], R0 ;  /* 0x0001100001007387 */ /* 0x0001e20000100800 */
[----:B-----5:R-:W-:-:S03]  /*9070*/  SEL R2, R58, R20, !P0 ;  /* 0x000000143a027207 */ /* 0x020fc60004000000 */
[----:B------:R-:W-:Y:S01]  /*9080*/  STL [R1+0x118], R7 ;  /* 0x0001180701007387 */ /* 0x000fe20000100800 */
[----:B0-----:R-:W-:-:S03]  /*9090*/  SEL R0, R58, R12, !P0 ;  /* 0x0000000c3a007207 */ /* 0x001fc60004000000 */
[----:B------:R0:W-:Y:S01]  /*90a0*/  STL [R1+0x1d8], R2 ;  /* 0x0001d80201007387 */ /* 0x0001e20000100800 */
[----:B------:R-:W-:-:S03]  /*90b0*/  SEL R4, R58, R4, !P0 ;  /* 0x000000043a047207 */ /* 0x000fc60004000000 */
[----:B------:R1:W-:Y:S01]  /*90c0*/  STL [R1+0x1d4], R0 ;  /* 0x0001d40001007387 */ /* 0x0003e20000100800 */
[----:B0-----:R-:W-:-:S03]  /*90d0*/  SEL R2, R58, R11, !P0 ;  /* 0x0000000b3a027207 */ /* 0x001fc60004000000 */
[----:B------:R0:W-:Y:S01]  /*90e0*/  STL [R1+0x1d0], R4 ;  /* 0x0001d00401007387 */ /* 0x0001e20000100800 */
[----:B-1----:R-:W-:-:S03]  /*90f0*/  SEL R0, R58, R49, !P0 ;  /* 0x000000313a007207 */ /* 0x002fc60004000000 */
        /* <DEDUP_REMOVED lines=16> */
[----:B------:R1:W-:Y:S04]  /*9200*/  STL [R1+0x1ac], R4 ;  /* 0x0001ac0401007387 */ /* 0x0003e80000100800 */
[----:B------:R-:W2:Y:S01]  /*9210*/  LDL.LU R29, [R1+0xdc] ;  /* 0x0000dc00011d7983 */ /* 0x000ea20000300800 */
[----:B0-----:R-:W-:-:S03]  /*9220*/  SEL R0, R58, R61, !P0 ;  /* 0x0000003d3a007207 */ /* 0x001fc60004000000 */
[----:B------:R-:W-:Y:S04]  /*9230*/  STL [R1+0x1a8], R2 ;  /* 0x0001a80201007387 */ /* 0x000fe80000100800 */
[----:B------:R-:W3:Y:S04]  /*9240*/  LDL.LU R16, [R1+0xd8] ;  /* 0x0000d80001107983 */ /* 0x000ee80000300800 */
[----:B------:R0:W-:Y:S04]  /*9250*/  STL [R1+0x1a4], R0 ;  /* 0x0001a40001007387 */ /* 0x0001e80000100800 */
[----:B------:R-:W4:Y:S04]  /*9260*/  LDL.LU R23, [R1+0xd4] ;  /* 0x0000d40001177983 */ /* 0x000f280000300800 */
[----:B------:R-:W5:Y:S04]  /*9270*/  LDL.LU R22, [R1+0x84] ;  /* 0x0000840001167983 */ /* 0x000f680000300800 */
[----:B------:R-:W5:Y:S04]  /*9280*/  LDL.LU R17, [R1+0x80] ;  /* 0x0000800001117983 */ /* 0x000f680000300800 */
[----:B------:R-:W5:Y:S04]  /*9290*/  LDL.LU R37, [R1+0x70] ;  /* 0x0000700001257983 */ /* 0x000f680000300800 */
[----:B------:R-:W5:Y:S04]  /*92a0*/  LDL.LU R41, [R1+0x6c] ;  /* 0x00006c0001297983 */ /* 0x000f680000300800 */
[----:B------:R-:W5:Y:S04]  /*92b0*/  LDL.LU R14, [R1+0x68] ;  /* 0x00006800010e7983 */ /* 0x000f680000300800 */
[----:B------:R-:W5:Y:S04]  /*92c0*/  LDL.LU R25, [R1+0x60] ;  /* 0x0000600001197983 */ /* 0x000f680000300800 */
[----:B------:R-:W5:Y:S04]  /*92d0*/  LDL.LU R20, [R1+0x5c] ;  /* 0x00005c0001147983 */ /* 0x000f680000300800 */
[----:B------:R-:W5:Y:S04]  /*92e0*/  LDL.LU R12, [R1+0x58] ;  /* 0x00005800010c7983 */ /* 0x000f680000300800 */
[----:B-1----:R-:W5:Y:S04]  /*92f0*/  LDL.LU R4, [R1+0x54] ;  /* 0x0000540001047983 */ /* 0x002f680000300800 */
        /* <DEDUP_REMOVED lines=12> */
[----:B0-----:R-:W5:Y:S04]  /*93c0*/  LDL.LU R0, [R1+0x18] ;  /* 0x0000180001007983 */ /* 0x001f680000300800 */
[----:B------:R-:W5:Y:S04]  /*93d0*/  LDL.LU R51, [R1+0x14] ;  /* 0x0000140001337983 */ /* 0x000f680000300800 */
[----:B------:R-:W5:Y:S04]  /*93e0*/  LDL.LU R47, [R1+0x10] ;  /* 0x00001000012f7983 */ /* 0x000f680000300800 */
[----:B------:R-:W5:Y:S04]  /*93f0*/  LDL.LU R43, [R1+0xc] ;  /* 0x00000c00012b7983 */ /* 0x000f680000300800 */
[----:B------:R-:W5:Y:S04]  /*9400*/  LDL.LU R27, [R1+0x8] ;  /* 0x00000800011b7983 */ /* 0x000f680000300800 */
[----:B------:R-:W5:Y:S04]  /*9410*/  LDL.LU R7, [R1+0x4] ;  /* 0x0000040001077983 */ /* 0x000f680000300800 */
[----:B------:R-:W5:Y:S01]  /*9420*/  LDL.LU R2, [R1] ;  /* 0x0000000001027983 */ /* 0x000f620000300800 */
[----:B--2---:R-:W-:-:S05]  /*9430*/  SEL R29, R58, R29, !P0 ;  /* 0x0000001d3a1d7207 */ /* 0x004fca0004000000 */
[----:B------:R0:W-:Y:S01]  /*9440*/  STL [R1+0x1a0], R29 ;  /* 0x0001a01d01007387 */ /* 0x0001e20000100800 */
[----:B---3--:R-:W-:-:S03]  /*9450*/  SEL R16, R58, R16, !P0 ;  /* 0x000000103a107207 */ /* 0x008fc60004000000 */
[----:B0-----:R-:W2:Y:S01]  /*9460*/  LDL.LU R29, [R1+0x28b8] ;  /* 0x0028b800011d7983 */ /* 0x001ea20000300800 */
[----:B----4-:R-:W-:-:S03]  /*9470*/  SEL R23, R58, R23, !P0 ;  /* 0x000000173a177207 */ /* 0x010fc60004000000 */
[----:B------:R0:W-:Y:S01]  /*9480*/  STL [R1+0x19c], R16 ;  /* 0x00019c1001007387 */ /* 0x0001e20000100800 */
[C---:B-----5:R-:W-:Y:S02]  /*9490*/  SEL R22, R58.reuse, R22, !P0 ;  /* 0x000000163a167207 */ /* 0x060fe40004000000 */
[C---:B------:R-:W-:Y:S01]  /*94a0*/  SEL R17, R58.reuse, R17, !P0 ;  /* 0x000000113a117207 */ /* 0x040fe20004000000 */
[----:B0-----:R-:W3:Y:S01]  /*94b0*/  LDL.LU R16, [R1+0x28b4] ;  /* 0x0028b40001107983 */ /* 0x001ee20000300800 */
[----:B------:R-:W-:-:S03]  /*94c0*/  SEL R37, R58, R37, !P0 ;  /* 0x000000253a257207 */ /* 0x000fc60004000000 */
[----:B------:R0:W-:Y:S01]  /*94d0*/  STL [R1+0x198], R23 ;  /* 0x0001981701007387 */ /* 0x0001e20000100800 */
[C---:B------:R-:W-:Y:S02]  /*94e0*/  SEL R41, R58.reuse, R41, !P0 ;  /* 0x000000293a297207 */ /* 0x040fe40004000000 */
[C---:B------:R-:W-:Y:S01]  /*94f0*/  SEL R14, R58.reuse, R14, !P0 ;  /* 0x0000000e3a0e7207 */ /* 0x040fe20004000000 */
[----:B0-----:R-:W4:Y:S04]  /*9500*/  LDL.LU R23, [R1+0x28b0] ;  /* 0x0028b00001177983 */ /* 0x001f280000300800 */
[----:B------:R0:W-:Y:S01]  /*9510*/  STL [R1+0x194], R22 ;  /* 0x0001941601007387 */ /* 0x0001e20000100800 */
[C---:B------:R-:W-:Y:S02]  /*9520*/  SEL R25, R58.reuse, R25, !P0 ;  /* 0x000000193a197207 */ /* 0x040fe40004000000 */
[C---:B------:R-:W-:Y:S01]  /*9530*/  SEL R20, R58.reuse, R20, !P0 ;  /* 0x000000143a147207 */ /* 0x040fe20004000000 */
[----:B0-----:R-:W5:Y:S04]  /*9540*/  LDL.LU R22, [R1+0x28ac] ;  /* 0x0028ac0001167983 */ /* 0x001f680000300800 */
[----:B------:R0:W-:Y:S01]  /*9550*/  STL [R1+0x190], R17 ;  /* 0x0001901101007387 */ /* 0x0001e20000100800 */
[----:B------:R-:W-:-:S03]  /*9560*/  SEL R12, R58, R12, !P0 ;  /* 0x0000000c3a0c7207 */ /* 0x000fc60004000000 */
[----:B0-----:R-:W2:Y:S04]  /*9570*/  LDL.LU R17, [R1+0x28a8] ;  /* 0x0028a80001117983 */ /* 0x001ea80000300800 */
        /* <DEDUP_REMOVED lines=36> */
[----:B------:R0:W-:Y:S04]  /*97c0*/  STL [R1+0x15c], R36 ;  /* 0x00015c2401007387 */ /* 0x0001e80000100800 */
        /* <DEDUP_REMOVED lines=8> */
[----:B0-----:R-:W3:Y:S04]  /*9850*/  LDL.LU R60, [R1+0x2864] ;  /* 0x00286400013c7983 */ /* 0x001ee80000300800 */
[----:B------:R0:W-:Y:S04]  /*9860*/  STL [R1+0x148], R61 ;  /* 0x0001483d01007387 */ /* 0x0001e80000100800 */
[----:B0-----:R-:W4:Y:S01]  /*9870*/  LDL.LU R61, [R1+0x2860] ;  /* 0x00286000013d7983 */ /* 0x001f220000300800 */
[----:B------:R-:W-:-:S05]  /*9880*/  SEL R57, R58, R57, !P0 ;  /* 0x000000393a397207 */ /* 0x000fca0004000000 */
[----:B------:R0:W-:Y:S01]  /*9890*/  STL [R1+0x144], R57 ;  /* 0x0001443901007387 */ /* 0x0001e20000100800 */
[C---:B------:R-:W-:Y:S02]  /*98a0*/  SEL R47, R58.reuse, R47, !P0 ;  /* 0x0000002f3a2f7207 */ /* 0x040fe40004000000 */
[C---:B------:R-:W-:Y:S02]  /*98b0*/  SEL R43, R58.reuse, R43, !P0 ;  /* 0x0000002b3a2b7207 */ /* 0x040fe40004000000 */
[C---:B0-----:R-:W-:Y:S02]  /*98c0*/  SEL R57, R58.reuse, R0, !P0 ;  /* 0x000000003a397207 */ /* 0x041fe40004000000 */
[----:B------:R-:W-:-:S03]  /*98d0*/  SEL R0, R58, R51, !P0 ;  /* 0x000000333a007207 */ /* 0x000fc60004000000 */
[----:B------:R-:W-:Y:S01]  /*98e0*/  STL [R1+0x140], R57 ;  /* 0x0001403901007387 */ /* 0x000fe20000100800 */
[----:B------:R-:W-:-:S03]  /*98f0*/  SEL R7, R58, R7, !P0 ;  /* 0x000000073a077207 */ /* 0x000fc60004000000 */
[----:B------:R0:W-:Y:S01]  /*9900*/  STL [R1+0x13c], R0 ;  /* 0x00013c0001007387 */ /* 0x0001e20000100800 */
[----:B------:R-:W-:-:S03]  /*9910*/  SEL R2, R58, R2, !P0 ;  /* 0x000000023a027207 */ /* 0x000fc60004000000 */
[----:B------:R-:W-:Y:S01]  /*9920*/  STL [R1+0x138], R47 ;  /* 0x0001382f01007387 */ /* 0x000fe20000100800 */
[----:B0-----:R-:W-:-:S03]  /*9930*/  SEL R0, R58, R27, !P0 ;  /* 0x0000001b3a007207 */ /* 0x001fc60004000000 */
[----:B------:R-:W-:Y:S04]  /*9940*/  STL [R1+0x134], R43 ;  /* 0x0001342b01007387 */ /* 0x000fe80000100800 */
[----:B------:R-:W-:Y:S04]  /*9950*/  STL [R1+0x130], R0 ;  /* 0x0001300001007387 */ /* 0x000fe80000100800 */
[----:B------:R-:W-:Y:S04]  /*9960*/  STL [R1+0x12c], R7 ;  /* 0x00012c0701007387 */ /* 0x000fe80000100800 */
[----:B------:R2:W-:Y:S02]  /*9970*/  STL [R1+0x128], R2 ;  /* 0x0001280201007387 */ /* 0x0005e40000100800 */
[----:B--2---:R-:W-:-:S02]  /*9980*/  SEL R2, R58, R59, !P0 ;  /* 0x0000003b3a027207 */ /* 0x004fc40004000000 */
[C---:B---3--:R-:W-:Y:S02]  /*9990*/  SEL R7, R58.reuse, R60, !P0 ;  /* 0x0000003c3a077207 */ /* 0x048fe40004000000 */
[----:B----4-:R-:W-:-:S05]  /*99a0*/  SEL R0, R58, R61, !P0 ;  /* 0x0000003d3a007207 */ /* 0x010fca0004000000 */
[----:B------:R0:W-:Y:S04]  /*99b0*/  STL [R1+0x124], R0 ;  /* 0x0001240001007387 */ /* 0x0001e80000100800 */
        /* <DEDUP_REMOVED lines=8> */
[----:B------:R-:W2:Y:S04]  /*9a40*/  LDL.LU R51, [R1+0x8c] ;  /* 0x00008c0001337983 */ /* 0x000ea80000300800 */
[----:B------:R1:W-:Y:S04]  /*9a50*/  STL [R1+0x108], R2 ;  /* 0x0001080201007387 */ /* 0x0003e80000100800 */
[----:B------:R-:W3:Y:S04]  /*9a60*/  LDL.LU R47, [R1+0xd0] ;  /* 0x0000d000012f7983 */ /* 0x000ee80000300800 */
[----:B------:R4:W-:Y:S04]  /*9a70*/  STL [R1+0x100], R0 ;  /* 0x0001000001007387 */ /* 0x0009e80000100800 */
[----:B------:R-:W5:Y:S04]  /*9a80*/  LDL.LU R43, [R1+0xc4] ;  /* 0x0000c400012b7983 */ /* 0x000f680000300800 */
[----:B------:R-:W5:Y:S04]  /*9a90*/  LDL.LU R27, [R1+0xc8] ;  /* 0x0000c800011b7983 */ /* 0x000f680000300800 */
[----:B0-----:R-:W5:Y:S04]  /*9aa0*/  LDL.LU R7, [R1+0xac] ;  /* 0x0000ac0001077983 */ /* 0x001f680000300800 */
[----:B-1----:R-:W5:Y:S01]  /*9ab0*/  LDL.LU R2, [R1+0xbc] ;  /* 0x0000bc0001027983 */ /* 0x002f620000300800 */
[----:B------:R-:W-:-:S02]  /*9ac0*/  SEL R15, R58, R55, !P0 ;  /* 0x000000373a0f7207 */ /* 0x000fc40004000000 */
[C---:B----4-:R-:W-:Y:S02]  /*9ad0*/  SEL R0, R58.reuse, R6, !P0 ;  /* 0x000000063a007207 */ /* 0x050fe40004000000 */
[----:B------:R-:W4:Y:S04]  /*9ae0*/  LDL.LU R6, [R1+0x94] ;  /* 0x0000940001067983 */ /* 0x000f280000300800 */
[----:B------:R0:W-:Y:S04]  /*9af0*/  STL [R1+0xfc], R15 ;  /* 0x0000fc0f01007387 */ /* 0x0001e80000100800 */
[----:B------:R-:W4:Y:S04]  /*9b00*/  LDL.LU R55, [R1+0x88] ;  /* 0x0000880001377983 */ /* 0x000f280000300800 */
[----:B------:R1:W-:Y:S04]  /*9b10*/  STL [R1+0xf8], R0 ;  /* 0x0000f80001007387 */ /* 0x0003e80000100800 */
[----:B0-----:R-:W4:Y:S04]  /*9b20*/  LDL.LU R15, [R1+0xcc] ;  /* 0x0000cc00010f7983 */ /* 0x001f280000300800 */
[----:B------:R-:W4:Y:S01]  /*9b30*/  LDL.LU R36, [R1+0xb4] ;  /* 0x0000b40001247983 */ /* 0x000f220000300800 */
[----:B-1----:R-:W-:-:S03]  /*9b40*/  SEL R0, R58, R49, !P0 ;  /* 0x000000313a007207 */ /* 0x002fc60004000000 */
[----:B------:R-:W4:Y:S04]  /*9b50*/  LDL.LU R49, [R1+0xa0] ;  /* 0x0000a00001317983 */ /* 0x000f280000300800 */
[----:B------:R-:W4:Y:S04]  /*9b60*/  LDL.LU R53, [R1+0x98] ;  /* 0x0000980001357983 */ /* 0x000f280000300800 */
[----:B------:R0:W-:Y:S01]  /*9b70*/  STL [R1+0xf4], R0 ;  /* 0x0000f40001007387 */ /* 0x0001e20000100800 */
[----:B------:R-:W-:-:S03]  /*9b80*/  SEL R57, R58, R4, !P0 ;  /* 0x000000043a397207 */ /* 0x000fc60004000000 */
[----:B------:R-:W4:Y:S04]  /*9b90*/  LDL.LU R46, [R1+0x9c] ;  /* 0x00009c00012e7983 */ /* 0x000f280000300800 */
[----:B------:R-:W4:Y:S01]  /*9ba0*/  LDL.LU R59, [R1+0x90] ;  /* 0x00009000013b7983 */ /* 0x000f220000300800 */
[----:B0-----:R-:W-:-:S03]  /*9bb0*/  SEL R0, R58, R11, !P0 ;  /* 0x0000000b3a007207 */ /* 0x001fc60004000000 */
[----:B------:R-:W4:Y:S04]  /*9bc0*/  LDL.LU R11, [R1+0xa4] ;  /* 0x0000a400010b7983 */ /* 0x000f280000300800 */
[----:B------:R0:W-:Y:S04]  /*9bd0*/  STL [R1+0xf0], R0 ;  /* 0x0000f00001007387 */ /* 0x0001e80000100800 */
[----:B------:R-:W4:Y:S04]  /*9be0*/  LDL.LU R4, [R1+0xa8] ;  /* 0x0000a80001047983 */ /* 0x000f280000300800 */
[----:B------:R1:W-:Y:S01]  /*9bf0*/  STL [R1+0xec], R57 ;  /* 0x0000ec3901007387 */ /* 0x0003e20000100800 */
[----:B0-----:R-:W-:-:S03]  /*9c00*/  SEL R0, R58, R12, !P0 ;  /* 0x0000000c3a007207 */ /* 0x001fc60004000000 */
[----:B------:R-:W4:Y:S04]  /*9c10*/  LDL.LU R12, [R1+0xb0] ;  /* 0x0000b000010c7983 */ /* 0x000f280000300800 */
[----:B------:R-:W4:Y:S01]  /*9c20*/  LDL.LU R60, [R1+0x7c] ;  /* 0x00007c00013c7983 */ /* 0x000f220000300800 */
[----:B------:R-:W-:-:S03]  /*9c30*/  SEL R25, R58, R25, !P0 ;  /* 0x000000193a197207 */ /* 0x000fc60004000000 */
[----:B------:R0:W-:Y:S04]  /*9c40*/  STL [R1+0xe8], R0 ;  /* 0x0000e80001007387 */ /* 0x0001e80000100800 */
[----:B------:R-:W4:Y:S04]  /*9c50*/  LDL.LU R61, [R1+0x78] ;  /* 0x00007800013d7983 */ /* 0x000f280000300800 */
[----:B-1----:R-:W4:Y:S01]  /*9c60*/  LDL.LU R57, [R1+0x74] ;  /* 0x0000740001397983 */ /* 0x002f220000300800 */
[----:B0-----:R-:W-:-:S03]  /*9c70*/  SEL R0, R58, R20, !P0 ;  /* 0x000000143a007207 */ /* 0x001fc60004000000 */
[----:B------:R-:W4:Y:S04]  /*9c80*/  LDL.LU R20, [R1+0xb8] ;  /* 0x0000b80001147983 */ /* 0x000f280000300800 */
[----:B------:R0:W-:Y:S04]  /*9c90*/  STL [R1+0xe4], R0 ;  /* 0x0000e40001007387 */ /* 0x0001e80000100800 */
[----:B0-----:R-:W4:Y:S04]  /*9ca0*/  LDL.LU R0, [R1+0x64] ;  /* 0x0000640001007983 */ /* 0x001f280000300800 */
[----:B------:R0:W-:Y:S04]  /*9cb0*/  STL [R1+0xe0], R25 ;  /* 0x0000e01901007387 */ /* 0x0001e80000100800 */
[----:B0-----:R-:W4:Y:S01]  /*9cc0*/  LDL.LU R25, [R1+0xc0] ;  /* 0x0000c00001197983 */ /* 0x001f220000300800 */
[----:B--2---:R-:W-:-:S05]  /*9cd0*/  SEL R51, R58, R51, !P0 ;  /* 0x000000333a337207 */ /* 0x004fca0004000000 */
[----:B------:R0:W-:Y:S01]  /*9ce0*/  STL [R1+0xdc], R51 ;  /* 0x0000dc3301007387 */ /* 0x0001e20000100800 */
[----:B---3--:R-:W-:-:S03]  /*9cf0*/  SEL R47, R58, R47, !P0 ;  /* 0x0000002f3a2f7207 */ /* 0x008fc60004000000 */
[----:B0-----:R-:W2:Y:S01]  /*9d00*/  LDL.LU R51, [R1+0x285c] ;  /* 0x00285c0001337983 */ /* 0x001ea20000300800 */
[----:B-----5:R-:W-:-:S03]  /*9d10*/  SEL R43, R58, R43, !P0 ;  /* 0x0000002b3a2b7207 */ /* 0x020fc60004000000 */
[----:B------:R0:W-:Y:S01]  /*9d20*/  STL [R1+0xd8], R47 ;  /* 0x0000d82f01007387 */ /* 0x0001e20000100800 */
[C---:B------:R-:W-:Y:S02]  /*9d30*/  SEL R27, R58.reuse, R27, !P0 ;  /* 0x0000001b3a1b7207 */ /* 0x040fe40004000000 */
[C---:B------:R-:W-:Y:S01]  /*9d40*/  SEL R7, R58.reuse, R7, !P0 ;  /* 0x000000073a077207 */ /* 0x040fe20004000000 */
[----:B0-----:R-:W3:Y:S01]  /*9d50*/  LDL.LU R47, [R1+0x2858] ;  /* 0x00285800012f7983 */ /* 0x001ee20000300800 */
[----:B------:R-:W-:-:S03]  /*9d60*/  SEL R2, R58, R2, !P0 ;  /* 0x000000023a027207 */ /* 0x000fc60004000000 */
[----:B------:R0:W-:Y:S04]  /*9d70*/  STL [R1+0xd4], R43 ;  /* 0x0000d42b01007387 */ /* 0x0001e80000100800 */
[----:B0-----:R-:W5:Y:S04]  /*9d80*/  LDL.LU R43, [R1+0x2854] ;  /* 0x00285400012b7983 */ /* 0x001f680000300800 */
[----:B------:R0:W-:Y:S04]  /*9d90*/  STL [R1+0xd0], R27 ;  /* 0x0000d01b01007387 */ /* 0x0001e80000100800 */
[----:B0-----:R-:W2:Y:S04]  /*9da0*/  LDL.LU R27, [R1+0x2850] ;  /* 0x00285000011b7983 */ /* 0x001ea80000300800 */
[----:B------:R0:W-:Y:S04]  /*9db0*/  STL [R1+0xc8], R7 ;  /* 0x0000c80701007387 */ /* 0x0001e80000100800 */
[----:B0-----:R-:W2:Y:S04]  /*9dc0*/  LDL.LU R7, [R1+0x284c] ;  /* 0x00284c0001077983 */ /* 0x001ea80000300800 */
[----:B------:R0:W-:Y:S04]  /*9dd0*/  STL [R1+0xc4], R2 ;  /* 0x0000c40201007387 */ /* 0x0001e80000100800 */
[----:B0-----:R-:W3:Y:S01]  /*9de0*/  LDL.LU R2, [R1+0x2848] ;  /* 0x0028480001027983 */ /* 0x001ee20000300800 */
[----:B----4-:R-:W-:-:S02]  /*9df0*/  SEL R4, R58, R4, !P0 ;  /* 0x000000043a047207 */ /* 0x010fc40004000000 */
[----:B------:R-:W-:-:S05]  /*9e00*/  SEL R25, R58, R25, !P0 ;  /* 0x000000193a197207 */ /* 0x000fca0004000000 */
[----:B------:R0:W-:Y:S02]  /*9e10*/  STL [R1+0xc0], R25 ;  /* 0x0000c01901007387 */ /* 0x0001e40000100800 */
[C---:B0-----:R-:W-:Y:S02]  /*9e20*/  SEL R25, R58.reuse, R20, !P0 ;  /* 0x000000143a197207 */ /* 0x041fe40004000000 */
[C---:B------:R-:W-:Y:S02]  /*9e30*/  SEL R20, R58.reuse, R12, !P0 ;  /* 0x0000000c3a147207 */ /* 0x040fe40004000000 */
[C---:B------:R-:W-:Y:S01]  /*9e40*/  SEL R12, R58.reuse, R11, !P0 ;  /* 0x0000000b3a0c7207 */ /* 0x040fe20004000000 */
[----:B------:R-:W-:Y:S01]  /*9e50*/  STL [R1+0xbc], R25 ;  /* 0x0000bc1901007387 */ /* 0x000fe20000100800 */
[----:B------:R-:W-:-:S03]  /*9e60*/  SEL R11, R58, R49, !P0 ;  /* 0x000000313a0b7207 */ /* 0x000fc60004000000 */
[----:B------:R-:W-:Y:S04]  /*9e70*/  STL [R1+0xb8], R20 ;  /* 0x0000b81401007387 */ /* 0x000fe80000100800 */
[----:B------:R0:W-:Y:S04]  /*9e80*/  STL [R1+0xb0], R4 ;  /* 0x0000b00401007387 */ /* 0x0001e80000100800 */
[----:B------:R-:W-:Y:S01]  /*9e90*/  STL [R1+0xac], R12 ;  /* 0x0000ac0c01007387 */ /* 0x000fe20000100800 */
[----:B0-----:R-:W-:-:S03]  /*9ea0*/  SEL R4, R58, R6, !P0 ;  /* 0x000000063a047207 */ /* 0x001fc60004000000 */
[----:B------:R-:W-:Y:S04]  /*9eb0*/  STL [R1+0xa8], R11 ;  /* 0x0000a80b01007387 */ /* 0x000fe80000100800 */
[----:B------:R0:W-:Y:S02]  /*9ec0*/  STL [R1+0xa4], R4 ;  /* 0x0000a40401007387 */ /* 0x0001e40000100800 */
[C---:B0-----:R-:W-:Y:S02]  /*9ed0*/  SEL R4, R58.reuse, R55, !P0 ;  /* 0x000000373a047207 */ /* 0x041fe40004000000 */
[C---:B------:R-:W-:Y:S02]  /*9ee0*/  SEL R0, R58.reuse, R0, !P0 ;  /* 0x000000003a007207 */ /* 0x040fe40004000000 */
[----:B--2---:R-:W-:-:S02]  /*9ef0*/  SEL R6, R58, R7, !P0 ;  /* 0x000000073a067207 */ /* 0x004fc40004000000 */
[----:B---3--:R-:W-:-:S05]  /*9f00*/  SEL R2, R58, R2, !P0 ;  /* 0x000000023a027207 */ /* 0x008fca0004000000 */
[----:B------:R0:W-:Y:S04]  /*9f10*/  STL [R1+0xa0], R2 ;  /* 0x0000a00201007387 */ /* 0x0001e80000100800 */
[----:B------:R1:W-:Y:S04]  /*9f20*/  STL [R1+0x94], R6 ;  /* 0x0000940601007387 */ /* 0x0003e80000100800 */
[----:B------:R2:W-:Y:S01]  /*9f30*/  STL [R1+0x8c], R4 ;  /* 0x00008c0401007387 */ /* 0x0005e20000100800 */
[C---:B0-----:R-:W-:Y:S02]  /*9f40*/  SEL R2, R58.reuse, R15, !P0 ;  /* 0x0000000f3a027207 */ /* 0x041fe40004000000 */
[----:B-1----:R-:W-:-:S03]  /*9f50*/  SEL R6, R58, R36, !P0 ;  /* 0x000000243a067207 */ /* 0x002fc60004000000 */
[----:B------:R0:W-:Y:S01]  /*9f60*/  STL [R1+0x88], R2 ;  /* 0x0000880201007387 */ /* 0x0001e20000100800 */
[----:B--2---:R-:W-:-:S03]  /*9f70*/  SEL R4, R58, R27, !P0 ;  /* 0x0000001b3a047207 */ /* 0x004fc60004000000 */
        /* <DEDUP_REMOVED lines=8> */
[C---:B-----5:R-:W-:Y:S02]  /*a000*/  SEL R2, R58.reuse, R43, !P0 ;  /* 0x0000002b3a027207 */ /* 0x060fe40004000000 */
[----:B0-----:R-:W-:-:S03]  /*a010*/  SEL R6, R58, R47, !P0 ;  /* 0x0000002f3a067207 */ /* 0x001fc60004000000 */
[----:B------:R0:W-:Y:S01]  /*a020*/  STL [R1+0x60], R2 ;  /* 0x0000600201007387 */ /* 0x0001e20000100800 */
[----:B-1----:R-:W-:-:S03]  /*a030*/  SEL R4, R58, R51, !P0 ;  /* 0x000000333a047207 */ /* 0x002fc60004000000 */
        /* <DEDUP_REMOVED lines=8> */
[C---:B0-----:R-:W-:Y:S01]  /*a0c0*/  SEL R2, R58.reuse, R14, !P0 ;  /* 0x0000000e3a027207 */ /* 0x041fe20004000000 */
[----:B------:R-:W0:Y:S01]  /*a0d0*/  S2R R15, SR_TID.X ;  /* 0x00000000000f7919 */ /* 0x000e220000002100 */
[----:B-1----:R-:W1:Y:S01]  /*a0e0*/  LDC R6, c[0x0][0x3ac] ;  /* 0x0000eb00ff067b82 */ /* 0x002e620000000800 */
[C---:B--2---:R-:W-:Y:S02]  /*a0f0*/  SEL R4, R58.reuse, R41, !P0 ;  /* 0x000000293a047207 */ /* 0x044fe40004000000 */
[----:B------:R2:W-:Y:S04]  /*a100*/  STL [R1+0x48], R2 ;  /* 0x0000480201007387 */ /* 0x0005e80000100800 */
[----:B------:R3:W-:Y:S04]  /*a110*/  STL [R1+0x44], R0 ;  /* 0x0000440001007387 */ /* 0x0007e80000100800 */
[----:B------:R4:W-:Y:S01]  /*a120*/  STL [R1+0x40], R4 ;  /* 0x0000400401007387 */ /* 0x0009e20000100800 */
[----:B--2---:R-:W-:-:S02]  /*a130*/  SEL R2, R58, R37, !P0 ;  /* 0x000000253a027207 */ /* 0x004fc40004000000 */
[----:B---3--:R-:W-:-:S03]  /*a140*/  SEL R0, R58, R17, !P0 ;  /* 0x000000113a007207 */ /* 0x008fc60004000000 */
[----:B------:R2:W-:Y:S01]  /*a150*/  STL [R1+0x3c], R2 ;  /* 0x00003c0201007387 */ /* 0x0005e20000100800 */
[----:B----4-:R-:W-:-:S03]  /*a160*/  SEL R4, R58, R22, !P0 ;  /* 0x000000163a047207 */ /* 0x010fc60004000000 */
[----:B------:R3:W-:Y:S04]  /*a170*/  STL [R1+0x38], R0 ;  /* 0x0000380001007387 */ /* 0x0007e80000100800 */
[----:B------:R4:W-:Y:S01]  /*a180*/  STL [R1+0x34], R4 ;  /* 0x0000340401007387 */ /* 0x0009e20000100800 */
[C---:B--2---:R-:W-:Y:S02]  /*a190*/  SEL R2, R58.reuse, R23, !P0 ;  /* 0x000000173a027207 */ /* 0x044fe40004000000 */
        /* <DEDUP_REMOVED lines=16> */
[----:B------:R-:W-:Y:S01]  /*a2a0*/  STL [R1+0x10], R4 ;  /* 0x0000100401007387 */ /* 0x000fe20000100800 */
[----:B--2---:R-:W-:-:S03]  /*a2b0*/  SEL R2, R58, R28, !P0 ;  /* 0x0000001c3a027207 */ /* 0x004fc60004000000 */
[----:B------:R-:W2:Y:S04]  /*a2c0*/  LDL.LU R12, [R1+0x20c] ;  /* 0x00020c00010c7983 */ /* 0x000ea80000300800 */
[----:B------:R-:W-:Y:S04]  /*a2d0*/  STL [R1+0xc], R2 ;  /* 0x00000c0201007387 */ /* 0x000fe80000100800 */
[----:B------:R-:W4:Y:S01]  /*a2e0*/  LDL.LU R11, [R1+0x208] ;  /* 0x00020800010b7983 */ /* 0x000f220000300800 */
[C---:B---3--:R-:W-:Y:S02]  /*a2f0*/  SEL R0, R58.reuse, R30, !P0 ;  /* 0x0000001e3a007207 */ /* 0x048fe40004000000 */
[----:B------:R-:W-:-:S03]  /*a300*/  SEL R57, R58, R31, !P0 ;  /* 0x0000001f3a397207 */ /* 0x000fc60004000000 */
[----:B------:R3:W-:Y:S01]  /*a310*/  STL [R1+0x8], R0 ;  /* 0x0000080001007387 */ /* 0x0007e20000100800 */
[C---:B------:R-:W-:Y:S02]  /*a320*/  SEL R61, R58.reuse, R39, !P0 ;  /* 0x000000273a3d7207 */ /* 0x040fe40004000000 */
[C---:B------:R-:W-:Y:S01]  /*a330*/  SEL R60, R58.reuse, R42, !P0 ;  /* 0x0000002a3a3c7207 */ /* 0x040fe20004000000 */
[----:B------:R-:W-:Y:S01]  /*a340*/  STL [R1+0x27e8], R57 ;  /* 0x0027e83901007387 */ /* 0x000fe20000100800 */
[C---:B------:R-:W-:Y:S02]  /*a350*/  SEL R59, R58.reuse, R44, !P0 ;  /* 0x0000002c3a3b7207 */ /* 0x040fe40004000000 */
[C---:B---3--:R-:W-:Y:S02]  /*a360*/  SEL R0, R58.reuse, R35, !P0 ;  /* 0x000000233a007207 */ /* 0x048fe40004000000 */
[C---:B------:R-:W-:Y:S02]  /*a370*/  SEL R55, R58.reuse, R48, !P0 ;  /* 0x000000303a377207 */ /* 0x040fe40004000000 */
[C---:B------:R-:W-:Y:S01]  /*a380*/  SEL R53, R58.reuse, R52, !P0 ;  /* 0x000000343a357207 */ /* 0x040fe20004000000 */
[----:B------:R-:W-:Y:S01]  /*a390*/  STL [R1+0x27ec], R0 ;  /* 0x0027ec0001007387 */ /* 0x000fe20000100800 */
[----:B------:R-:W-:-:S02]  /*a3a0*/  SEL R54, R58, R54, !P0 ;  /* 0x000000363a367207 */ /* 0x000fc40004000000 */
[C---:B------:R-:W-:Y:S01]  /*a3b0*/  SEL R56, R58.reuse, R56, !P0 ;  /* 0x000000383a387207 */ /* 0x040fe20004000000 */
[----:B------:R-:W-:Y:S01]  /*a3c0*/  STL [R1+0x27f0], R61 ;  /* 0x0027f03d01007387 */ /* 0x000fe20000100800 */
[C---:B------:R-:W-:Y:S01]  /*a3d0*/  SEL R52, R58.reuse, R38, !P0 ;  /* 0x000000263a347207 */ /* 0x040fe20004000000 */
[----:B------:R-:W-:Y:S02]  /*a3e0*/  @!P2 IMAD.MOV R34, RZ, RZ, -R34 ;  /* 0x000000ffff22a224 */ /* 0x000fe400078e0a22 */
[----:B------:R-:W-:Y:S01]  /*a3f0*/  STL [R1+0x27f4], R60 ;  /* 0x0027f43c01007387 */ /* 0x000fe20000100800 */
[C---:B------:R-:W-:Y:S01]  /*a400*/  SEL R51, R58.reuse, R50, !P0 ;  /* 0x000000323a337207 */ /* 0x040fe20004000000 */
[----:B------:R-:W-:Y:S01]  /*a410*/  @!P3 IMAD.MOV R10, RZ, RZ, -R10 ;  /* 0x000000ffff0ab224 */ /* 0x000fe200078e0a0a */
[----:B0-----:R-:W-:Y:S01]  /*a420*/  LOP3.LUT R15, R15, 0x1f, RZ, 0xc0, !PT ;  /* 0x0000001f0f0f7812 */ /* 0x001fe200078ec0ff */
[----:B------:R-:W-:Y:S01]  /*a430*/  STL [R1+0x27f8], R59 ;  /* 0x0027f83b01007387 */ /* 0x000fe20000100800 */
[----:B------:R-:W-:Y:S01]  /*a440*/  SEL R36, R58, R32, !P0 ;  /* 0x000000203a247207 */ /* 0x000fe20004000000 */
[----:B------:R-:W-:-:S02]  /*a450*/  @!P6 IMAD.MOV R40, RZ, RZ, -R40 ;  /* 0x000000ffff28e224 */ /* 0x000fc400078e0a28 */
[----:B------:R-:W-:Y:S01]  /*a460*/  STL [R1+0x27fc], R55 ;  /* 0x0027fc3701007387 */ /* 0x000fe20000100800 */
[C---:B------:R-:W-:Y:S01]  /*a470*/  SEL R44, R58.reuse, R18, !P0 ;  /* 0x000000123a2c7207 */ /* 0x040fe20004000000 */
[----:B------:R-:W-:Y:S02]  /*a480*/  @!P5 IMAD.MOV R33, RZ, RZ, -R33 ;  /* 0x000000ffff21d224 */ /* 0x000fe400078e0a21 */
[----:B------:R-:W-:Y:S01]  /*a490*/  STL [R1+0x2800], R53 ;  /* 0x0028003501007387 */ /* 0x000fe20000100800 */
[C---:B------:R-:W-:Y:S01]  /*a4a0*/  SEL R46, R58.reuse, R8, !P0 ;  /* 0x000000083a2e7207 */ /* 0x040fe20004000000 */
[----:B------:R-:W-:Y:S02]  /*a4b0*/  @!P4 IMAD.MOV R26, RZ, RZ, -R26 ;  /* 0x000000ffff1ac224 */ /* 0x000fe400078e0a1a */
[----:B------:R-:W-:Y:S01]  /*a4c0*/  STL [R1+0x2804], R54 ;  /* 0x0028043601007387 */ /* 0x000fe20000100800 */
[----:B------:R-:W-:Y:S01]  /*a4d0*/  SEL R45, R58, R45, !P0 ;  /* 0x0000002d3a2d7207 */ /* 0x000fe20004000000 */
[----:B-1----:R-:W-:-:S02]  /*a4e0*/  IMAD R15, R15, R6, RZ ;  /* 0x000000060f0f7224 */ /* 0x002fc400078e02ff */
[----:B------:R-:W-:Y:S01]  /*a4f0*/  STL [R1+0x2808], R56 ;  /* 0x0028083801007387 */ /* 0x000fe20000100800 */
[----:B------:R-:W-:-:S03]  /*a500*/  SEL R47, R58, R34, !P0 ;  /* 0x000000223a2f7207 */ /* 0x000fc60004000000 */
        /* <DEDUP_REMOVED lines=9> */
[----:B------:R-:W-:Y:S02]  /*a5a0*/  LEA.HI.X.SX32 R4, R15, UR27, 0x1, P1 ;  /* 0x0000001b0f047c11 */ /* 0x000fe400088f0eff */
[C---:B------:R-:W-:Y:S01]  /*a5b0*/  IADD3 R2, P0, PT, R3.reuse, UR26, RZ ;  /* 0x0000001a03027c10 */ /* 0x040fe2000ff1e0ff */
[----:B------:R-:W-:Y:S01]  /*a5c0*/  STL [R1+0x2820], R45 ;  /* 0x0028202d01007387 */ /* 0x000fe20000100800 */
[----:B------:R-:W0:Y:S03]  /*a5d0*/  LDC R15, c[0x0][0x3ac] ;  /* 0x0000eb00ff0f7b82 */ /* 0x000e260000000800 */
[----:B------:R-:W-:Y:S04]  /*a5e0*/  STL [R1+0x2824], R47 ;  /* 0x0028242f01007387 */ /* 0x000fe80000100800 */
[----:B------:R-:W-:Y:S01]  /*a5f0*/  STL [R1+0x2828], R48 ;  /* 0x0028283001007387 */ /* 0x000fe20000100800 */
[----:B------:R-:W-:-:S03]  /*a600*/  LEA.HI.X.SX32 R38, R3, UR27, 0x1, P0 ;  /* 0x0000001b03267c11 */ /* 0x000fc600080f0eff */
[----:B------:R-:W-:Y:S04]  /*a610*/  STL [R1+0x282c], R49 ;  /* 0x00282c3101007387 */ /* 0x000fe80000100800 */
[----:B------:R-:W-:Y:S04]  /*a620*/  STL [R1+0x2830], R50 ;  /* 0x0028303201007387 */ /* 0x000fe80000100800 */
[----:B------:R-:W-:Y:S04]  /*a630*/  STL [R1+0x2834], R58 ;  /* 0x0028343a01007387 */ /* 0x000fe80000100800 */
[----:B------:R-:W-:Y:S04]  /*a640*/  STL [R1+0x2754], R4 ;  /* 0x0027540401007387 */ /* 0x000fe80000100800 */
[----:B------:R1:W-:Y:S01]  /*a650*/  STL [R1+0x275c], R2 ;  /* 0x00275c0201007387 */ /* 0x0003e20000100800 */
[----:B0-----:R-:W-:-:S04]  /*a660*/  IMAD R6, R15, 0x20, R3 ;  /* 0x000000200f067824 */ /* 0x001fc800078e0203 */
[----:B------:R-:W-:Y:S02]  /*a670*/  IMAD R3, R15, 0x20, R6 ;  /* 0x000000200f037824 */ /* 0x000fe400078e0206 */
[----:B--2---:R-:W-:Y:S02]  /*a680*/  IMAD R7, R12, UR74, RZ ;  /* 0x0000004a0c077c24 */ /* 0x004fe4000f8e02ff */
[----:B------:R-:W2:Y:S04]  /*a690*/  LDL.LU R12, [R1+0x104] ;  /* 0x00010400010c7983 */ /* 0x000ea80000300800 */
[----:B------:R-:W3:Y:S01]  /*a6a0*/  LDL.LU R9, [R1+0x110] ;  /* 0x0001100001097983 */ /* 0x000ee20000300800 */
[----:B----4-:R-:W-:-:S03]  /*a6b0*/  IMAD R5, R11, UR74, RZ ;  /* 0x0000004a0b057c24 */ /* 0x010fc6000f8e02ff */
[----:B------:R-:W4:Y:S04]  /*a6c0*/  LDL.LU R41, [R1+0x118] ;  /* 0x0001180001297983 */ /* 0x000f280000300800 */
[----:B------:R-:W-:Y:S04]  /*a6d0*/  STL [R1+0x2760], R38 ;  /* 0x0027602601007387 */ /* 0x000fe80000100800 */
        /* <DEDUP_REMOVED lines=12> */
[----:B------:R-:W-:-:S02]  /*a7a0*/  IADD3 R37, P2, PT, R6, UR26, RZ ;  /* 0x0000001a06257c10 */ /* 0x000fc4000ff5e0ff */
[----:B-1----:R-:W-:Y:S02]  /*a7b0*/  IADD3 R2, P0, PT, R7, UR24, RZ ;  /* 0x0000001807027c10 */ /* 0x002fe4000ff1e0ff */
[----:B------:R-:W-:Y:S02]  /*a7c0*/  IADD3 R13, P3, PT, R3, UR26, RZ ;  /* 0x0000001a030d7c10 */ /* 0x000fe4000ff7e0ff */
[----:B------:R-:W-:Y:S01]  /*a7d0*/  IADD3 R0, P1, PT, R5, UR24, RZ ;  /* 0x0000001805007c10 */ /* 0x000fe2000ff3e0ff */
[----:B------:R-:W-:Y:S01]  /*a7e0*/  STL [R1+0x2764], R37 ;  /* 0x0027642501007387 */ /* 0x000fe20000100800 */
[----:B------:R-:W-:-:S03]  /*a7f0*/  LEA.HI.X.SX32 R6, R6, UR27, 0x1, P2 ;  /* 0x0000001b06067c11 */ /* 0x000fc600090f0eff */
[----:B------:R0:W-:Y:S01]  /*a800*/  STL [R1+0x900], R2 ;  /* 0x0009000201007387 */ /* 0x0001e20000100800 */
[----:B------:R-:W-:-:S03]  /*a810*/  LEA.HI.X.SX32 R3, R3, UR27, 0x1, P3 ;  /* 0x0000001b03037c11 */ /* 0x000fc600098f0eff */
[----:B------:R-:W-:Y:S04]  /*a820*/  STL [R1+0x2768], R13 ;  /* 0x0027680d01007387 */ /* 0x000fe80000100800 */
[----:B------:R1:W-:Y:S01]  /*a830*/  STL [R1+0x908], R0 ;  /* 0x0009080001007387 */ /* 0x0003e20000100800 */
[----:B0-----:R-:W-:-:S03]  /*a840*/  LEA.HI.X.SX32 R2, R7, UR25, 0x1, P0 ;  /* 0x0000001907027c11 */ /* 0x001fc600080f0eff */
[----:B------:R-:W-:Y:S01]  /*a850*/  STL [R1+0x276c], R6 ;  /* 0x00276c0601007387 */ /* 0x000fe20000100800 */
[----:B-1----:R-:W-:-:S03]  /*a860*/  LEA.HI.X.SX32 R0, R5, UR25, 0x1, P1 ;  /* 0x0000001905007c11 */ /* 0x002fc600088f0eff */
[----:B------:R-:W-:Y:S04]  /*a870*/  STL [R1+0x8fc], R2 ;  /* 0x0008fc0201007387 */ /* 0x000fe80000100800 */
[----:B------:R-:W-:Y:S04]  /*a880*/  STL [R1+0x2770], R3 ;  /* 0x0027700301007387 */ /* 0x000fe80000100800 */
[----:B------:R0:W-:Y:S01]  /*a890*/  STL [R1+0x904], R0 ;  /* 0x0009040001007387 */ /* 0x0001e20000100800 */
[----:B--2---:R-:W-:Y:S02]  /*a8a0*/  IMAD R12, R12, UR76, RZ ;  /* 0x0000004c0c0c7c24 */ /* 0x004fe4000f8e02ff */
[----:B---3--:R-:W-:-:S03]  /*a8b0*/  IMAD R40, R9, UR76, RZ ;  /* 0x0000004c09287c24 */ /* 0x008fc6000f8e02ff */
[----:B------:R-:W-:Y:S01]  /*a8c0*/  STL [R1+0x2838], R12 ;  /* 0x0028380c01007387 */ /* 0x000fe20000100800 */
[----:B----4-:R-:W-:-:S03]  /*a8d0*/  IMAD R41, R41, UR76, RZ ;  /* 0x0000004c29297c24 */ /* 0x010fc6000f8e02ff */
[----:B------:R-:W-:Y:S01]  /*a8e0*/  STL [R1+0x283c], R40 ;  /* 0x00283c2801007387 */ /* 0x000fe20000100800 */
[----:B-----5:R-:W-:-:S03]  /*a8f0*/  IMAD R11, R11, UR76, RZ ;  /* 0x0000004c0b0b7c24 */ /* 0x020fc6000f8e02ff */
[----:B------:R-:W-:Y:S04]  /*a900*/  STL [R1+0x2840], R41 ;  /* 0x0028402901007387 */ /* 0x000fe80000100800 */
[----:B------:R-:W-:Y:S04]  /*a910*/  STL [R1+0x2844], R11 ;  /* 0x0028440b01007387 */ /* 0x000fe80000100800 */
[----:B------:R-:W2:Y:S01]  /*a920*/  LDL.LU R45, [R1+0x1a8] ;  /* 0x0001a800012d7983 */ /* 0x000ea20000300800 */
[----:B------:R-:W-:-:S03]  /*a930*/  IMAD R35, R29, UR76, RZ ;  /* 0x0000004c1d237c24 */ /* 0x000fc6000f8e02ff */
[----:B------:R-:W3:Y:S04]  /*a940*/  LDL.LU R32, [R1+0x1a4] ;  /* 0x0001a40001207983 */ /* 0x000ee80000300800 */
[----:B------:R-:W4:Y:S01]  /*a950*/  LDL.LU R8, [R1+0x1a0] ;  /* 0x0001a00001087983 */ /* 0x000f220000300800 */
[----:B------:R-:W-:Y:S02]  /*a960*/  IMAD R34, R22, UR76, RZ ;  /* 0x0000004c16227c24 */ /* 0x000fe4000f8e02ff */
[----:B------:R-:W-:Y:S02]  /*a970*/  IMAD R28, R17, UR76, RZ ;  /* 0x0000004c111c7c24 */ /* 0x000fe4000f8e02ff */
[----:B------:R-:W-:Y:S02]  /*a980*/  IMAD R17, R14, UR76, RZ ;  /* 0x0000004c0e117c24 */ /* 0x000fe4000f8e02ff */
[----:B------:R-:W-:-:S02]  /*a990*/  IMAD R19, R25, UR76, RZ ;  /* 0x0000004c19137c24 */ /* 0x000fc4000f8e02ff */
[----:B------:R-:W-:Y:S02]  /*a9a0*/  IMAD R25, R20, UR76, RZ ;  /* 0x0000004c14197c24 */ /* 0x000fe4000f8e02ff */
[----:B------:R-:W5:Y:S04]  /*a9b0*/  LDL.LU R20, [R1+0x19c] ;  /* 0x00019c0001147983 */ /* 0x000f680000300800 */
[----:B------:R-:W3:Y:S04]  /*a9c0*/  LDL.LU R18, [R1+0x198] ;  /* 0x0001980001127983 */ /* 0x000ee80000300800 */
[----:B------:R-:W3:Y:S04]  /*a9d0*/  LDL.LU R29, [R1+0x194] ;  /* 0x00019400011d7983 */ /* 0x000ee80000300800 */
[----:B------:R-:W3:Y:S04]  /*a9e0*/  LDL.LU R46, [R1+0x190] ;  /* 0x00019000012e7983 */ /* 0x000ee80000300800 */
[----:B------:R-:W3:Y:S04]  /*a9f0*/  LDL.LU R14, [R1+0x18c] ;  /* 0x00018c00010e7983 */ /* 0x000ee80000300800 */
[----:B------:R-:W3:Y:S01]  /*aa00*/  LDL.LU R24, [R1+0x188] ;  /* 0x0001880001187983 */ /* 0x000ee20000300800 */
[----:B------:R-:W-:-:S03]  /*aa10*/  IMAD R10, R15, UR76, RZ ;  /* 0x0000004c0f0a7c24 */ /* 0x000fc6000f8e02ff */
[----:B------:R-:W3:Y:S01]  /*aa20*/  LDL.LU R22, [R1+0x184] ;  /* 0x0001840001167983 */ /* 0x000ee20000300800 */
[----:B------:R-:W-:-:S03]  /*aa30*/  IMAD R7, R23, UR76, RZ ;  /* 0x0000004c17077c24 */ /* 0x000fc6000f8e02ff */
[----:B------:R-:W3:Y:S01]  /*aa40*/  LDL.LU R21, [R1+0x180] ;  /* 0x0001800001157983 */ /* 0x000ee20000300800 */
[----:B------:R-:W-:-:S03]  /*aa50*/  IMAD R42, R27, UR76, RZ ;  /* 0x0000004c1b2a7c24 */ /* 0x000fc6000f8e02ff */
[----:B------:R-:W3:Y:S04]  /*aa60*/  LDL.LU R44, [R1+0x17c] ;  /* 0x00017c00012c7983 */ /* 0x000ee80000300800 */
        /* <DEDUP_REMOVED lines=18> */
[----:B------:R-:W5:Y:S01]  /*ab90*/  LDL.LU R57, [R1+0x130] ;  /* 0x0001300001397983 */ /* 0x000f620000300800 */
[----:B--2---:R-:W-:-:S02]  /*aba0*/  IMAD R26, R45, UR76, RZ ;  /* 0x0000004c2d1a7c24 */ /* 0x004fc4000f8e02ff */
[----:B---3--:R-:W-:Y:S02]  /*abb0*/  IMAD R3, R36, UR76, RZ ;  /* 0x0000004c24037c24 */ /* 0x008fe4000f8e02ff */
[----:B----4-:R-:W-:-:S03]  /*abc0*/  IMAD R2, R51, UR76, RZ ;  /* 0x0000004c33027c24 */ /* 0x010fc6000f8e02ff */
[----:B------:R0:W-:Y:S01]  /*abd0*/  STL [R1+0x64], R3 ;  /* 0x0000640301007387 */ /* 0x0001e20000100800 */
[----:B-----5:R-:W-:-:S03]  /*abe0*/  IMAD R4, R52, UR76, RZ ;  /* 0x0000004c34047c24 */ /* 0x020fc6000f8e02ff */
[----:B------:R1:W-:Y:S01]  /*abf0*/  STL [R1+0x74], R2 ;  /* 0x0000740201007387 */ /* 0x0003e20000100800 */
[----:B0-----:R-:W-:-:S03]  /*ac00*/  IMAD R3, R56, UR76, RZ ;  /* 0x0000004c38037c24 */ /* 0x001fc6000f8e02ff */
[----:B------:R0:W-:Y:S01]  /*ac10*/  STL [R1+0x78], R4 ;  /* 0x0000780401007387 */ /* 0x0001e20000100800 */
[----:B-1----:R-:W-:-:S03]  /*ac20*/  IMAD R2, R54, UR76, RZ ;  /* 0x0000004c36027c24 */ /* 0x002fc6000f8e02ff */
[----:B------:R1:W-:Y:S01]  /*ac30*/  STL [R1+0x7c], R3 ;  /* 0x00007c0301007387 */ /* 0x0003e20000100800 */
[----:B0-----:R-:W-:-:S03]  /*ac40*/  IMAD R4, R53, UR76, RZ ;  /* 0x0000004c35047c24 */ /* 0x001fc6000f8e02ff */
[----:B------:R0:W-:Y:S01]  /*ac50*/  STL [R1+0x90], R2 ;  /* 0x0000900201007387 */ /* 0x0001e20000100800 */
[----:B-1----:R-:W-:-:S03]  /*ac60*/  IMAD R3, R55, UR76, RZ ;  /* 0x0000004c37037c24 */ /* 0x002fc6000f8e02ff */
[----:B------:R1:W-:Y:S04]  /*ac70*/  STL [R1+0x98], R4 ;  /* 0x0000980401007387 */ /* 0x0003e80000100800 */
[----:B------:R2:W-:Y:S01]  /*ac80*/  STL [R1+0x9c], R3 ;  /* 0x00009c0301007387 */ /* 0x0005e20000100800 */
[----:B0-----:R-:W-:Y:S02]  /*ac90*/  IMAD R2, R59, UR76, RZ ;  /* 0x0000004c3b027c24 */ /* 0x001fe4000f8e02ff */
[----:B-1----:R-:W-:-:S03]  /*aca0*/  IMAD R4, R60, UR76, RZ ;  /* 0x0000004c3c047c24 */ /* 0x002fc6000f8e02ff */
[----:B------:R0:W-:Y:S01]  /*acb0*/  STL [R1+0xb4], R2 ;  /* 0x0000b40201007387 */ /* 0x0001e20000100800 */
[----:B--2---:R-:W-:-:S03]  /*acc0*/  IMAD R3, R61, UR76, RZ ;  /* 0x0000004c3d037c24 */ /* 0x004fc6000f8e02ff */
[----:B------:R-:W-:Y:S04]  /*acd0*/  STL [R1+0xcc], R4 ;  /* 0x0000cc0401007387 */ /* 0x000fe80000100800 */
[----:B------:R1:W-:Y:S01]  /*ace0*/  STL [R1+0x104], R3 ;  /* 0x0001040301007387 */ /* 0x0003e20000100800 */
[----:B0-----:R-:W-:Y:S02]  /*acf0*/  IMAD R2, R0, UR76, RZ ;  /* 0x0000004c00027c24 */ /* 0x001fe4000f8e02ff */
[----:B------:R-:W-:Y:S01]  /*ad00*/  IMAD R0, R57, UR76, RZ ;  /* 0x0000004c39007c24 */ /* 0x000fe2000f8e02ff */
[----:B------:R-:W2:Y:S04]  /*ad10*/  LDL.LU R11, [R1+0x12c] ;  /* 0x00012c00010b7983 */ /* 0x000ea80000300800 */
[----:B------:R0:W-:Y:S04]  /*ad20*/  STL [R1+0x110], R2 ;  /* 0x0001100201007387 */ /* 0x0001e80000100800 */
[----:B------:R-:W3:Y:S04]  /*ad30*/  LDL.LU R41, [R1+0x128] ;  /* 0x0001280001297983 */ /* 0x000ee80000300800 */
[----:B------:R4:W-:Y:S04]  /*ad40*/  STL [R1+0x118], R0 ;  /* 0x0001180001007387 */ /* 0x0009e80000100800 */
[----:B------:R-:W5:Y:S04]  /*ad50*/  LDL.LU R40, [R1+0x124] ;  /* 0x0001240001287983 */ /* 0x000f680000300800 */
[----:B------:R-:W5:Y:S04]  /*ad60*/  LDL.LU R12, [R1+0x120] ;  /* 0x00012000010c7983 */ /* 0x000f680000300800 */
[----:B-1----:R-:W5:Y:S04]  /*ad70*/  LDL.LU R3, [R1+0x11c] ;  /* 0x00011c0001037983 */ /* 0x002f680000300800 */
        /* <DEDUP_REMOVED lines=9> */
[----:B------:R-:W5:Y:S01]  /*ae10*/  LDL.LU R48, [R1+0xe8] ;  /* 0x0000e80001307983 */ /* 0x000f620000300800 */
[----:B------:R-:W-:-:S03]  /*ae20*/  IMAD R5, R46, UR76, RZ ;  /* 0x0000004c2e057c24 */ /* 0x000fc6000f8e02ff */
[----:B------:R-:W5:Y:S04]  /*ae30*/  LDL.LU R47, [R1+0xe4] ;  /* 0x0000e400012f7983 */ /* 0x000f680000300800 */
[----:B------:R-:W5:Y:S01]  /*ae40*/  LDL.LU R45, [R1+0xe0] ;  /* 0x0000e000012d7983 */ /* 0x000f620000300800 */
[----:B------:R-:W-:-:S03]  /*ae50*/  IMAD R33, R44, UR76, RZ ;  /* 0x0000004c2c217c24 */ /* 0x000fc6000f8e02ff */
        /* <DEDUP_REMOVED lines=12> */
[----:B----4-:R-:W4:Y:S04]  /*af20*/  LDL.LU R0, [R1+0xa4] ;  /* 0x0000a40001007983 */ /* 0x010f280000300800 */
[----:B------:R-:W4:Y:S01]  /*af30*/  LDL.LU R57, [R1+0xa0] ;  /* 0x0000a00001397983 */ /* 0x000f220000300800 */
[----:B--2---:R-:W-:-:S05]  /*af40*/  IMAD R11, R11, UR76, RZ ;  /* 0x0000004c0b0b7c24 */ /* 0x004fca000f8e02ff */
[----:B------:R5:W-:Y:S01]  /*af50*/  STL [R1+0x12c], R11 ;  /* 0x00012c0b01007387 */ /* 0x000be20000100800 */
[----:B---3--:R-:W-:Y:S02]  /*af60*/  IMAD R41, R41, UR76, RZ ;  /* 0x0000004c29297c24 */ /* 0x008fe4000f8e02ff */
[----:B-----5:R-:W-:-:S03]  /*af70*/  IMAD R11, R40, UR76, RZ ;  /* 0x0000004c280b7c24 */ /* 0x020fc6000f8e02ff */
[----:B------:R-:W-:Y:S01]  /*af80*/  STL [R1+0x128], R41 ;  /* 0x0001282901007387 */ /* 0x000fe20000100800 */
[----:B------:R-:W-:-:S03]  /*af90*/  IMAD R12, R12, UR76, RZ ;  /* 0x0000004c0c0c7c24 */ /* 0x000fc6000f8e02ff */
[----:B------:R0:W-:Y:S01]  /*afa0*/  STL [R1+0x124], R11 ;  /* 0x0001240b01007387 */ /* 0x0001e20000100800 */
[----:B------:R-:W-:-:S03]  /*afb0*/  IMAD R3, R3, UR76, RZ ;  /* 0x0000004c03037c24 */ /* 0x000fc6000f8e02ff */
[----:B------:R-:W-:Y:S04]  /*afc0*/  STL [R1+0x120], R12 ;  /* 0x0001200c01007387 */ /* 0x000fe80000100800 */
[----:B------:R1:W-:Y:S01]  /*afd0*/  STL [R1+0x11c], R3 ;  /* 0x00011c0301007387 */ /* 0x0003e20000100800 */
[----:B0-----:R-:W-:Y:S02]  /*afe0*/  IMAD R11, R6, UR76, RZ ;  /* 0x0000004c060b7c24 */ /* 0x001fe4000f8e02ff */
[----:B------:R-:W-:-:S03]  /*aff0*/  IMAD R6, R13, UR76, RZ ;  /* 0x0000004c0d067c24 */ /* 0x000fc6000f8e02ff */
[----:B------:R0:W-:Y:S01]  /*b000*/  STL [R1+0x114], R11 ;  /* 0x0001140b01007387 */ /* 0x0001e20000100800 */
[----:B-1----:R-:W-:-:S03]  /*b010*/  IMAD R3, R37, UR76, RZ ;  /* 0x0000004c25037c24 */ /* 0x002fc6000f8e02ff */
[----:B------:R1:W-:Y:S04]  /*b020*/  STL [R1+0x10c], R6 ;  /* 0x00010c0601007387 */ /* 0x0003e80000100800 */
[----:B------:R2:W-:Y:S01]  /*b030*/  STL [R1+0x108], R3 ;  /* 0x0001080301007387 */ /* 0x0005e20000100800 */
[----:B0-----:R-:W-:Y:S02]  /*b040*/  IMAD R11, R38, UR76, RZ ;  /* 0x0000004c260b7c24 */ /* 0x001fe4000f8e02ff */
[----:B-1----:R-:W-:-:S03]  /*b050*/  IMAD R6, R2, UR76, RZ ;  /* 0x0000004c02067c24 */ /* 0x002fc6000f8e02ff */
[----:B------:R-:W-:Y:S01]  /*b060*/  STL [R1+0x100], R11 ;  /* 0x0001000b01007387 */ /* 0x000fe20000100800 */
[----:B------:R-:W-:Y:S02]  /*b070*/  IMAD R2, R58, UR76, RZ ;  /* 0x0000004c3a027c24 */ /* 0x000fe4000f8e02ff */
[----:B--2---:R-:W-:Y:S01]  /*b080*/  IMAD R3, R4, UR76, RZ ;  /* 0x0000004c04037c24 */ /* 0x004fe2000f8e02ff */
[----:B------:R-:W-:Y:S01]  /*b090*/  STL [R1+0xfc], R6 ;  /* 0x0000fc0601007387 */ /* 0x000fe20000100800 */
[----:B------:R-:W-:-:S03]  /*b0a0*/  IMAD R4, R50, UR76, RZ ;  /* 0x0000004c32047c24 */ /* 0x000fc6000f8e02ff */
[----:B------:R0:W-:Y:S04]  /*b0b0*/  STL [R1+0xf8], R3 ;  /* 0x0000f80301007387 */ /* 0x0001e80000100800 */
        /* <DEDUP_REMOVED lines=32> */
[----:B------:R-:W-:Y:S01]  /*b2c0*/  STL [R1+0x178], R4 ;  /* 0x0001780401007387 */ /* 0x000fe20000100800 */
[----:B----4-:R-:W-:-:S03]  /*b2d0*/  IMAD R2, R0, UR76, RZ ;  /* 0x0000004c00027c24 */ /* 0x010fc6000f8e02ff */
[----:B------:R-:W-:Y:S01]  /*b2e0*/  STL [R1+0x17c], R3 ;  /* 0x00017c0301007387 */ /* 0x000fe20000100800 */
[----:B------:R-:W-:-:S03]  /*b2f0*/  IMAD R0, R57, UR76, RZ ;  /* 0x0000004c39007c24 */ /* 0x000fc6000f8e02ff */
[----:B------:R-:W2:Y:S04]  /*b300*/  LDL.LU R11, [R1+0x94] ;  /* 0x00009400010b7983 */ /* 0x000ea80000300800 */
        /* <DEDUP_REMOVED lines=32> */
[----:B--2---:R-:W-:-:S05]  /*b510*/  IMAD R11, R11, UR76, RZ ;  /* 0x0000004c0b0b7c24 */ /* 0x004fca000f8e02ff */
[----:B------:R0:W-:Y:S01]  /*b520*/  STL [R1+0x194], R11 ;  /* 0x0001940b01007387 */ /* 0x0001e20000100800 */
[----:B---3--:R-:W-:-:S03]  /*b530*/  IMAD R41, R41, UR76, RZ ;  /* 0x0000004c29297c24 */ /* 0x008fc6000f8e02ff */
[----:B0-----:R-:W2:Y:S01]  /*b540*/  LDL.LU R11, [R1+0x2844] ;  /* 0x00284400010b7983 */ /* 0x001ea20000300800 */
[----:B----4-:R-:W-:-:S03]  /*b550*/  IMAD R40, R40, UR76, RZ ;  /* 0x0000004c28287c24 */ /* 0x010fc6000f8e02ff */
[----:B------:R0:W-:Y:S01]  /*b560*/  STL [R1+0x19c], R41 ;  /* 0x00019c2901007387 */ /* 0x0001e20000100800 */
[----:B-----5:R-:W-:Y:S02]  /*b570*/  IMAD R12, R12, UR76, RZ ;  /* 0x0000004c0c0c7c24 */ /* 0x020fe4000f8e02ff */
[----:B------:R-:W-:Y:S01]  /*b580*/  IMAD R58, R58, UR76, RZ ;  /* 0x0000004c3a3a7c24 */ /* 0x000fe2000f8e02ff */
[----:B0-----:R-:W3:Y:S01]  /*b590*/  LDL.LU R41, [R1+0x2840] ;  /* 0x0028400001297983 */ /* 0x001ee20000300800 */
[----:B------:R-:W-:-:S03]  /*b5a0*/  IMAD R50, R50, UR76, RZ ;  /* 0x0000004c32327c24 */ /* 0x000fc6000f8e02ff */
[----:B------:R0:W-:Y:S01]  /*b5b0*/  STL [R1+0x1a0], R40 ;  /* 0x0001a02801007387 */ /* 0x0001e20000100800 */
[----:B------:R-:W-:Y:S02]  /*b5c0*/  IMAD R49, R49, UR76, RZ ;  /* 0x0000004c31317c24 */ /* 0x000fe4000f8e02ff */
[----:B------:R-:W-:Y:S01]  /*b5d0*/  IMAD R48, R48, UR76, RZ ;  /* 0x0000004c30307c24 */ /* 0x000fe2000f8e02ff */
[----:B0-----:R-:W4:Y:S04]  /*b5e0*/  LDL.LU R40, [R1+0x283c] ;  /* 0x00283c0001287983 */ /* 0x001f280000300800 */
[----:B------:R0:W-:Y:S01]  /*b5f0*/  STL [R1+0x1a8], R12 ;  /* 0x0001a80c01007387 */ /* 0x0001e20000100800 */
[----:B------:R-:W-:Y:S02]  /*b600*/  IMAD R47, R47, UR76, RZ ;  /* 0x0000004c2f2f7c24 */ /* 0x000fe4000f8e02ff */
[----:B------:R-:W-:Y:S01]  /*b610*/  IMAD R45, R45, UR76, RZ ;  /* 0x0000004c2d2d7c24 */ /* 0x000fe2000f8e02ff */
[----:B0-----:R-:W5:Y:S04]  /*b620*/  LDL.LU R12, [R1+0x2838] ;  /* 0x00283800010c7983 */ /* 0x001f680000300800 */
[----:B------:R0:W-:Y:S01]  /*b630*/  STL [R1+0x1b0], R58 ;  /* 0x0001b03a01007387 */ /* 0x0001e20000100800 */
[----:B------:R-:W-:-:S03]  /*b640*/  IMAD R46, R46, UR76, RZ ;  /* 0x0000004c2e2e7c24 */ /* 0x000fc6000f8e02ff */
[----:B0-----:R-:W2:Y:S04]  /*b650*/  LDL.LU R58, [R1+0x2834] ;  /* 0x00283400013a7983 */ /* 0x001ea80000300800 */
        /* <DEDUP_REMOVED lines=17> */
[----:B0-----:R-:W3:Y:S04]  /*b770*/  LDL.LU R46, [R1+0x281c] ;  /* 0x00281c00012e7983 */ /* 0x001ee80000300800 */
[----:B------:R0:W-:Y:S01]  /*b780*/  STL [R1+0x1e4], R44 ;  /* 0x0001e42c01007387 */ /* 0x0001e20000100800 */
[----:B------:R-:W-:-:S03]  /*b790*/  IMAD R53, R53, UR76, RZ ;  /* 0x0000004c35357c24 */ /* 0x000fc6000f8e02ff */
[----:B0-----:R-:W4:Y:S04]  /*b7a0*/  LDL.LU R44, [R1+0x2818] ;  /* 0x00281800012c7983 */ /* 0x001f280000300800 */
[----:B------:R0:W-:Y:S01]  /*b7b0*/  STL [R1+0x1ec], R36 ;  /* 0x0001ec2401007387 */ /* 0x0001e20000100800 */
[----:B------:R-:W-:-:S03]  /*b7c0*/  IMAD R55, R55, UR76, RZ ;  /* 0x0000004c37377c24 */ /* 0x000fc6000f8e02ff */
[----:B0-----:R-:W5:Y:S04]  /*b7d0*/  LDL.LU R36, [R1+0x2814] ;  /* 0x0028140001247983 */ /* 0x001f680000300800 */
        /* <DEDUP_REMOVED lines=15> */
[----:B------:R0:W-:Y:S04]  /*b8d0*/  STL [R1+0x214], R55 ;  /* 0x0002143701007387 */ /* 0x0001e80000100800 */
        /* <DEDUP_REMOVED lines=10> */
[----:B0-----:R-:W5:Y:S01]  /*b980*/  LDL.LU R57, [R1+0x27e8] ;  /* 0x0027e80001397983 */ /* 0x001f620000300800 */
[----:B------:R-:W-:-:S02]  /*b990*/  IMAD R3, R3, UR76, RZ ;  /* 0x0000004c03037c24 */ /* 0x000fc4000f8e02ff */
[----:B------:R-:W-:-:S03]  /*b9a0*/  IMAD R6, R6, UR76, RZ ;  /* 0x0000004c06067c24 */ /* 0x000fc6000f8e02ff */
[----:B------:R0:W-:Y:S04]  /*b9b0*/  STL [R1+0x240], R3 ;  /* 0x0002400301007387 */ /* 0x0001e80000100800 */
[----:B------:R1:W-:Y:S01]  /*b9c0*/  STL [R1+0x248], R6 ;  /* 0x0002480601007387 */ /* 0x0003e20000100800 */
[----:B0-----:R-:W-:Y:S02]  /*b9d0*/  IMAD R3, R13, UR76, RZ ;  /* 0x0000004c0d037c24 */ /* 0x001fe4000f8e02ff */
[----:B------:R-:W-:Y:S02]  /*b9e0*/  IMAD R13, R37, UR76, RZ ;  /* 0x0000004c250d7c24 */ /* 0x000fe4000f8e02ff */
[----:B-1----:R-:W-:Y:S01]  /*b9f0*/  IMAD R6, R38, UR76, RZ ;  /* 0x0000004c26067c24 */ /* 0x002fe2000f8e02ff */
[----:B------:R0:W-:Y:S04]  /*ba00*/  STL [R1+0x250], R3 ;  /* 0x0002500301007387 */ /* 0x0001e80000100800 */
[----:B------:R4:W-:Y:S01]  /*ba10*/  STL [R1+0x258], R13 ;  /* 0x0002580d01007387 */ /* 0x0009e20000100800 */
[----:B0-----:R-:W-:-:S03]  /*ba20*/  IMAD R3, R2, UR76, RZ ;  /* 0x0000004c02037c24 */ /* 0x001fc6000f8e02ff */
[----:B------:R5:W-:Y:S01]  /*ba30*/  STL [R1+0x25c], R6 ;  /* 0x00025c0601007387 */ /* 0x000be20000100800 */
[----:B------:R-:W-:-:S03]  /*ba40*/  IMAD R2, R4, UR76, RZ ;  /* 0x0000004c04027c24 */ /* 0x000fc6000f8e02ff */
[----:B------:R-:W-:Y:S04]  /*ba50*/  STL [R1+0x264], R3 ;  /* 0x0002640301007387 */ /* 0x000fe80000100800 */
[----:B------:R0:W-:Y:S01]  /*ba60*/  STL [R1+0x26c], R2 ;  /* 0x00026c0201007387 */ /* 0x0001e20000100800 */
[----:B------:R-:W-:Y:S02]  /*ba70*/  IMAD R16, R16, UR76, RZ ;  /* 0x0000004c10107c24 */ /* 0x000fe4000f8e02ff */
[----:B------:R-:W-:Y:S02]  /*ba80*/  IMAD R43, R43, UR76, RZ ;  /* 0x0000004c2b2b7c24 */ /* 0x000fe4000f8e02ff */
[----:B------:R-:W-:Y:S02]  /*ba90*/  IMAD R32, R32, UR76, RZ ;  /* 0x0000004c20207c24 */ /* 0x000fe4000f8e02ff */
[----:B--2---:R-:W-:-:S02]  /*baa0*/  IMAD R38, R45, UR76, RZ ;  /* 0x0000004c2d267c24 */ /* 0x004fc4000f8e02ff */
[----:B---3--:R-:W-:Y:S02]  /*bab0*/  IMAD R37, R46, UR76, RZ ;  /* 0x0000004c2e257c24 */ /* 0x008fe4000f8e02ff */
[----:B----4-:R-:W-:Y:S02]  /*bac0*/  IMAD R13, R44, UR76, RZ ;  /* 0x0000004c2c0d7c24 */ /* 0x010fe4000f8e02ff */
[----:B-----5:R-:W-:Y:S01]  /*bad0*/  IMAD R6, R36, UR76, RZ ;  /* 0x0000004c24067c24 */ /* 0x020fe2000f8e02ff */
[----:B------:R-:W-:Y:S01]  /*bae0*/  SHF.R.S32.HI R36, RZ, 0x1f, R12 ;  /* 0x0000001fff247819 */ /* 0x000fe2000001140c */
[----:B------:R-:W-:Y:S02]  /*baf0*/  IMAD R8, R8, UR76, RZ ;  /* 0x0000004c08087c24 */ /* 0x000fe4000f8e02ff */
[----:B------:R-:W-:Y:S02]  /*bb00*/  IMAD R20, R20, UR76, RZ ;  /* 0x0000004c14147c24 */ /* 0x000fe4000f8e02ff */
[----:B------:R-:W-:-:S02]  /*bb10*/  IMAD R18, R18, UR76, RZ ;  /* 0x0000004c12127c24 */ /* 0x000fc4000f8e02ff */
[----:B------:R-:W-:Y:S02]  /*bb20*/  IMAD R29, R29, UR76, RZ ;  /* 0x0000004c1d1d7c24 */ /* 0x000fe4000f8e02ff */
[----:B------:R-:W-:Y:S02]  /*bb30*/  IMAD R14, R14, UR76, RZ ;  /* 0x0000004c0e0e7c24 */ /* 0x000fe4000f8e02ff */
[----:B0-----:R-:W-:Y:S02]  /*bb40*/  IMAD R2, R61, UR76, RZ ;  /* 0x0000004c3d027c24 */ /* 0x001fe4000f8e02ff */
[----:B------:R-:W-:Y:S02]  /*bb50*/  IMAD R3, R0, UR76, RZ ;  /* 0x0000004c00037c24 */ /* 0x000fe4000f8e02ff */
[----:B------:R-:W-:Y:S02]  /*bb60*/  IMAD R0, R60, UR76, RZ ;  /* 0x0000004c3c007c24 */ /* 0x000fe4000f8e02ff */
[----:B------:R-:W-:-:S05]  /*bb70*/  IMAD R4, R57, UR76, RZ ;  /* 0x0000004c39047c24 */ /* 0x000fca000f8e02ff */
[----:B------:R-:W-:Y:S04]  /*bb80*/  STL [R1+0x274], R4 ;  /* 0x0002740401007387 */ /* 0x000fe80000100800 */
[----:B------:R0:W-:Y:S04]  /*bb90*/  STL [R1+0x27c], R3 ;  /* 0x00027c0301007387 */ /* 0x0001e80000100800 */
        /* <DEDUP_REMOVED lines=15> */
[----:B------:R-:W-:Y:S04]  /*bc90*/  STL [R1+0x2bc], R3 ;  /* 0x0002bc0301007387 */ /* 0x000fe80000100800 */
[----:B------:R-:W-:Y:S01]  /*bca0*/  STL [R1+0x2774], R3 ;  /* 0x0027740301007387 */ /* 0x000fe20000100800 */
[----:B0-----:R-:W-:-:S03]  /*bcb0*/  IMAD R2, R47, UR76, RZ ;  /* 0x0000004c2f027c24 */ /* 0x001fc6000f8e02ff */
[----:B------:R-:W-:Y:S04]  /*bcc0*/  STL [R1+0x2c4], R6 ;  /* 0x0002c40601007387 */ /* 0x000fe80000100800 */
[----:B------:R-:W-:Y:S04]  /*bcd0*/  STL [R1+0x2778], R6 ;  /* 0x0027780601007387 */ /* 0x000fe80000100800 */
[----:B------:R-:W-:Y:S04]  /*bce0*/  STL [R1+0x2cc], R13 ;  /* 0x0002cc0d01007387 */ /* 0x000fe80000100800 */
[----:B------:R-:W-:Y:S04]  /*bcf0*/  STL [R1+0x277c], R13 ;  /* 0x00277c0d01007387 */ /* 0x000fe80000100800 */
[----:B------:R-:W-:Y:S01]  /*bd00*/  STL [R1+0x2d0], R37 ;  /* 0x0002d02501007387 */ /* 0x000fe20000100800 */
[----:B------:R-:W-:-:S03]  /*bd10*/  IMAD R57, R48, UR76, RZ ;  /* 0x0000004c30397c24 */ /* 0x000fc6000f8e02ff */
[----:B------:R-:W-:Y:S04]  /*bd20*/  STL [R1+0x2780], R37 ;  /* 0x0027802501007387 */ /* 0x000fe80000100800 */
[----:B------:R-:W-:Y:S04]  /*bd30*/  STL [R1+0x2d8], R38 ;  /* 0x0002d82601007387 */ /* 0x000fe80000100800 */
[----:B------:R-:W-:Y:S04]  /*bd40*/  STL [R1+0x2784], R38 ;  /* 0x0027842601007387 */ /* 0x000fe80000100800 */
[----:B------:R-:W-:Y:S04]  /*bd50*/  STL [R1+0x2e0], R2 ;  /* 0x0002e00201007387 */ /* 0x000fe80000100800 */
[----:B------:R0:W-:Y:S01]  /*bd60*/  STL [R1+0x2788], R2 ;  /* 0x0027880201007387 */ /* 0x0001e20000100800 */
[----:B------:R-:W-:-:S03]  /*bd70*/  IMAD R4, R49, UR76, RZ ;  /* 0x0000004c31047c24 */ /* 0x000fc6000f8e02ff */
[----:B------:R-:W-:Y:S01]  /*bd80*/  STL [R1+0x2e8], R57 ;  /* 0x0002e83901007387 */ /* 0x000fe20000100800 */
[----:B0-----:R-:W-:-:S03]  /*bd90*/  IMAD R2, R58, UR76, RZ ;  /* 0x0000004c3a027c24 */ /* 0x001fc6000f8e02ff */
[----:B------:R-:W-:Y:S01]  /*bda0*/  STL [R1+0x278c], R57 ;  /* 0x00278c3901007387 */ /* 0x000fe20000100800 */
[----:B------:R-:W-:-:S03]  /*bdb0*/  IMAD R0, R50, UR76, RZ ;  /* 0x0000004c32007c24 */ /* 0x000fc6000f8e02ff */
[----:B------:R0:W-:Y:S04]  /*bdc0*/  STL [R1+0x2fc], R2 ;  /* 0x0002fc0201007387 */ /* 0x0001e80000100800 */
[----:B------:R-:W-:Y:S04]  /*bdd0*/  STL [R1+0x2794], R36 ;  /* 0x0027942401007387 */ /* 0x000fe80000100800 */
[----:B------:R-:W-:Y:S01]  /*bde0*/  STL [R1+0x2790], R12 ;  /* 0x0027900c01007387 */ /* 0x000fe20000100800 */
[----:B0-----:R-:W-:-:S03]  /*bdf0*/  SHF.R.S32.HI R2, RZ, 0x1f, R40 ;  /* 0x0000001fff027819 */ /* 0x001fc60000011428 */
[----:B------:R-:W-:Y:S04]  /*be00*/  STL [R1+0x2f0], R4 ;  /* 0x0002f00401007387 */ /* 0x000fe80000100800 */
[----:B------:R-:W-:Y:S04]  /*be10*/  STL [R1+0x2798], R4 ;  /* 0x0027980401007387 */ /* 0x000fe80000100800 */
[----:B------:R-:W-:Y:S04]  /*be20*/  STL [R1+0x279c], R40 ;  /* 0x00279c2801007387 */ /* 0x000fe80000100800 */
[----:B------:R-:W-:Y:S04]  /*be30*/  STL [R1+0x2f4], R0 ;  /* 0x0002f40001007387 */ /* 0x000fe80000100800 */
[----:B------:R0:W-:Y:S04]  /*be40*/  STL [R1+0x54], R2 ;  /* 0x0000540201007387 */ /* 0x0001e80000100800 */
[----:B------:R1:W-:Y:S01]  /*be50*/  STL [R1+0x27a0], R0 ;  /* 0x0027a00001007387 */ /* 0x0003e20000100800 */
[----:B0-----:R-:W-:-:S03]  /*be60*/  SHF.R.S32.HI R2, RZ, 0x1f, R41 ;  /* 0x0000001fff027819 */ /* 0x001fc60000011429 */
[----:B------:R-:W-:Y:S01]  /*be70*/  STL [R1+0x27a4], R41 ;  /* 0x0027a42901007387 */ /* 0x000fe20000100800 */
[----:B-1----:R-:W-:-:S03]  /*be80*/  SHF.R.S32.HI R0, RZ, 0x1f, R11 ;  /* 0x0000001fff007819 */ /* 0x002fc6000001140b */
[----:B------:R0:W-:Y:S04]  /*be90*/  STL [R1+0x50], R2 ;  /* 0x0000500201007387 */ /* 0x0001e80000100800 */
[----:B------:R-:W-:Y:S04]  /*bea0*/  STL [R1+0x27a8], R11 ;  /* 0x0027a80b01007387 */ /* 0x000fe80000100800 */
        /* <DEDUP_REMOVED lines=41> */
[----:B------:R-:W-:Y:S01]  /*c140*/  STL [R1+0x27dc], R8 ;  /* 0x0027dc0801007387 */ /* 0x000fe20000100800 */
[----:B------:R-:W-:-:S03]  /*c150*/  SHF.R.S32.HI R3, RZ, 0x1f, R29 ;  /* 0x0000001fff037819 */ /* 0x000fc6000001141d */
        /* <DEDUP_REMOVED lines=8> */
[----:B------:R-:W-:Y:S04]  /*c1e0*/  STL [R1+0x8], R3 ;  /* 0x0000080301007387 */ /* 0x000fe80000100800 */
[----:B------:R-:W2:Y:S01]  /*c1f0*/  LDL R52, [R1+0x64] ;  /* 0x0000640001347983 */ /* 0x000ea20000100800 */
[----:B-1----:R-:W-:-:S03]  /*c200*/  SHF.R.S32.HI R0, RZ, 0x1f, R14 ;  /* 0x0000001fff007819 */ /* 0x002fc6000001140e */
[----:B------:R-:W-:Y:S04]  /*c210*/  STL [R1+0x4], R2 ;  /* 0x0000040201007387 */ /* 0x000fe80000100800 */
[----:B------:R-:W3:Y:S04]  /*c220*/  LDL R53, [R1+0x74] ;  /* 0x0000740001357983 */ /* 0x000ee80000100800 */
[----:B------:R0:W-:Y:S04]  /*c230*/  STL [R1], R0 ;  /* 0x0000000001007387 */ /* 0x0001e80000100800 */
[----:B------:R-:W4:Y:S04]  /*c240*/  LDL R16, [R1+0x9c] ;  /* 0x00009c0001107983 */ /* 0x000f280000100800 */
[----:B------:R-:W5:Y:S04]  /*c250*/  LDL R35, [R1+0xb4] ;  /* 0x0000b40001237983 */ /* 0x000f680000100800 */
[----:B------:R-:W2:Y:S04]  /*c260*/  LDL R11, [R1+0xcc] ;  /* 0x0000cc00010b7983 */ /* 0x000ea80000100800 */
[----:B------:R-:W3:Y:S04]  /*c270*/  LDL R41, [R1+0x104] ;  /* 0x0001040001297983 */ /* 0x000ee80000100800 */
[----:B0-----:R-:W3:Y:S04]  /*c280*/  LDL R0, [R1+0x110] ;  /* 0x0001100001007983 */ /* 0x001ee80000100800 */
[----:B------:R-:W3:Y:S04]  /*c290*/  LDL R40, [R1+0x118] ;  /* 0x0001180001287983 */ /* 0x000ee80000100800 */
        /* <DEDUP_REMOVED lines=13> */
[----:B------:R-:W3:Y:S01]  /*c370*/  LDL R58, [R1+0x98] ;  /* 0x00009800013a7983 */ /* 0x000ee20000100800 */
[----:B----4-:R-:W-:-:S02]  /*c380*/  SHF.R.S32.HI R8, RZ, 0x1f, R16 ;  /* 0x0000001fff087819 */ /* 0x010fc40000011410 */
[----:B-----5:R-:W-:-:S03]  /*c390*/  SHF.R.S32.HI R10, RZ, 0x1f, R35 ;  /* 0x0000001fff0a7819 */ /* 0x020fc60000011423 */
[----:B------:R3:W-:Y:S01]  /*c3a0*/  STL [R1+0x58], R8 ;  /* 0x0000580801007387 */ /* 0x0007e20000100800 */
[----:B--2---:R-:W-:-:S03]  /*c3b0*/  SHF.R.S32.HI R7, RZ, 0x1f, R11 ;  /* 0x0000001fff077819 */ /* 0x004fc6000001140b */
[----:B------:R-:W-:Y:S01]  /*c3c0*/  STL [R1+0x5c], R10 ;  /* 0x00005c0a01007387 */ /* 0x000fe20000100800 */
[----:B---3--:R-:W-:Y:S02]  /*c3d0*/  SHF.R.S32.HI R8, RZ, 0x1f, R41 ;  /* 0x0000001fff087819 */ /* 0x008fe40000011429 */
[----:B------:R-:W-:Y:S01]  /*c3e0*/  SHF.R.S32.HI R0, RZ, 0x1f, R0 ;  /* 0x0000001fff007819 */ /* 0x000fe20000011400 */
[----:B------:R0:W-:Y:S04]  /*c3f0*/  STL [R1+0x60], R7 ;  /* 0x0000600701007387 */ /* 0x0001e80000100800 */
[----:B------:R-:W-:Y:S01]  /*c400*/  STL [R1+0x68], R8 ;  /* 0x0000680801007387 */ /* 0x000fe20000100800 */
[----:B------:R-:W-:-:S03]  /*c410*/  SHF.R.S32.HI R4, RZ, 0x1f, R4 ;  /* 0x0000001fff047819 */ /* 0x000fc60000011404 */
[----:B------:R1:W-:Y:S01]  /*c420*/  STL [R1+0x6c], R0 ;  /* 0x00006c0001007387 */ /* 0x0003e20000100800 */
[----:B0-----:R-:W-:-:S05]  /*c430*/  SHF.R.S32.HI R7, RZ, 0x1f, R40 ;  /* 0x0000001fff077819 */ /* 0x001fca0000011428 */
[----:B------:R0:W-:Y:S01]  /*c440*/  STL [R1+0x70], R7 ;  /* 0x0000700701007387 */ /* 0x0001e20000100800 */
[----:B-1----:R-:W-:-:S03]  /*c450*/  SHF.R.S32.HI R0, RZ, 0x1f, R12 ;  /* 0x0000001fff007819 */ /* 0x002fc6000001140c */
[----:B------:R1:W-:Y:S04]  /*c460*/  STL [R1+0x80], R4 ;  /* 0x0000800401007387 */ /* 0x0003e80000100800 */
[----:B------:R2:W-:Y:S01]  /*c470*/  STL [R1+0x84], R0 ;  /* 0x0000840001007387 */ /* 0x0005e20000100800 */
[----:B0-----:R-:W-:Y:S02]  /*c480*/  SHF.R.S32.HI R7, RZ, 0x1f, R36 ;  /* 0x0000001fff077819 */ /* 0x001fe40000011424 */
[----:B-1----:R-:W-:-:S03]  /*c490*/  SHF.R.S32.HI R4, RZ, 0x1f, R57 ;  /* 0x0000001fff047819 */ /* 0x002fc60000011439 */
[----:B------:R-:W-:Y:S01]  /*c4a0*/  STL [R1+0x88], R7 ;  /* 0x0000880701007387 */ /* 0x000fe20000100800 */
[----:B--2---:R-:W-:-:S03]  /*c4b0*/  SHF.R.S32.HI R0, RZ, 0x1f, R6 ;  /* 0x0000001fff007819 */ /* 0x004fc60000011406 */
[----:B------:R-:W2:Y:S01]  /*c4c0*/  LDL R6, [R1+0xf8] ;  /* 0x0000f80001067983 */ /* 0x000ea20000100800 */
[----:B------:R-:W-:-:S03]  /*c4d0*/  SHF.R.S32.HI R2, RZ, 0x1f, R2 ;  /* 0x0000001fff027819 */ /* 0x000fc60000011402 */
[----:B------:R0:W-:Y:S04]  /*c4e0*/  STL [R1+0x8c], R4 ;  /* 0x00008c0401007387 */ /* 0x0001e80000100800 */
[----:B------:R1:W-:Y:S01]  /*c4f0*/  STL [R1+0x94], R0 ;  /* 0x0000940001007387 */ /* 0x0003e20000100800 */
[----:B0-----:R-:W-:Y:S02]  /*c500*/  SHF.R.S32.HI R4, RZ, 0x1f, R37 ;  /* 0x0000001fff047819 */ /* 0x001fe40000011425 */
[----:B-1----:R-:W-:Y:S01]  /*c510*/  SHF.R.S32.HI R0, RZ, 0x1f, R38 ;  /* 0x0000001fff007819 */ /* 0x002fe20000011426 */
[----:B------:R0:W-:Y:S04]  /*c520*/  STL [R1+0xa0], R2 ;  /* 0x0000a00201007387 */ /* 0x0001e80000100800 */
[----:B------:R1:W-:Y:S04]  /*c530*/  STL [R1+0xa4], R0 ;  /* 0x0000a40001007387 */ /* 0x0003e80000100800 */
[----:B------:R-:W-:Y:S01]  /*c540*/  STL [R1+0xa8], R4 ;  /* 0x0000a80401007387 */ /* 0x000fe20000100800 */
[----:B0-----:R-:W-:-:S03]  /*c550*/  SHF.R.S32.HI R2, RZ, 0x1f, R13 ;  /* 0x0000001fff027819 */ /* 0x001fc6000001140d */
[----:B------:R-:W3:Y:S01]  /*c560*/  LDL R18, [R1+0xf4] ;  /* 0x0000f40001127983 */ /* 0x000ee20000100800 */
[----:B-1----:R-:W-:-:S03]  /*c570*/  SHF.R.S32.HI R0, RZ, 0x1f, R3 ;  /* 0x0000001fff007819 */ /* 0x002fc60000011403 */
[----:B------:R-:W-:Y:S04]  /*c580*/  STL [R1+0xac], R2 ;  /* 0x0000ac0201007387 */ /* 0x000fe80000100800 */
[----:B------:R-:W4:Y:S04]  /*c590*/  LDL R20, [R1+0xf0] ;  /* 0x0000f00001147983 */ /* 0x000f280000100800 */
[----:B------:R0:W-:Y:S04]  /*c5a0*/  STL [R1+0xb0], R0 ;  /* 0x0000b00001007387 */ /* 0x0001e80000100800 */
[----:B------:R-:W5:Y:S04]  /*c5b0*/  LDL R8, [R1+0xec] ;  /* 0x0000ec0001087983 */ /* 0x000f680000100800 */
        /* <DEDUP_REMOVED lines=15> */
[----:B0-----:R-:W5:Y:S04]  /*c6b0*/  LDL R0, [R1+0x184] ;  /* 0x0001840001007983 */ /* 0x001f680000100800 */
[----:B------:R-:W5:Y:S04]  /*c6c0*/  LDL R40, [R1+0x18c] ;  /* 0x00018c0001287983 */ /* 0x000f680000100800 */
[----:B------:R-:W5:Y:S04]  /*c6d0*/  LDL R4, [R1+0x194] ;  /* 0x0001940001047983 */ /* 0x000f680000100800 */
[----:B------:R-:W5:Y:S04]  /*c6e0*/  LDL R12, [R1+0x19c] ;  /* 0x00019c00010c7983 */ /* 0x000f680000100800 */
[----:B------:R-:W5:Y:S04]  /*c6f0*/  LDL R36, [R1+0x1a0] ;  /* 0x0001a00001247983 */ /* 0x000f680000100800 */
[----:B------:R-:W5:Y:S04]  /*c700*/  LDL R3, [R1+0x1b0] ;  /* 0x0001b00001037983 */ /* 0x000f680000100800 */
[----:B------:R-:W5:Y:S04]  /*c710*/  LDL R57, [R1+0x1a8] ;  /* 0x0001a80001397983 */ /* 0x000f680000100800 */
[----:B------:R-:W5:Y:S04]  /*c720*/  LDL R2, [R1+0x1b8] ;  /* 0x0001b80001027983 */ /* 0x000f680000100800 */
[----:B------:R-:W5:Y:S01]  /*c730*/  LDL R38, [R1+0x1c0] ;  /* 0x0001c00001267983 */ /* 0x000f620000100800 */
[----:B--2---:R-:W-:-:S05]  /*c740*/  SHF.R.S32.HI R6, RZ, 0x1f, R6 ;  /* 0x0000001fff067819 */ /* 0x004fca0000011406 */
[----:B------:R0:W-:Y:S04]  /*c750*/  STL [R1+0xb8], R6 ;  /* 0x0000b80601007387 */ /* 0x0001e80000100800 */
[----:B------:R-:W2:Y:S04]  /*c760*/  LDL R37, [R1+0x1c8] ;  /* 0x0001c80001257983 */ /* 0x000ea80000100800 */
[----:B------:R-:W2:Y:S04]  /*c770*/  LDL R13, [R1+0x1cc] ;  /* 0x0001cc00010d7983 */ /* 0x000ea80000100800 */
[----:B0-----:R-:W2:Y:S01]  /*c780*/  LDL R6, [R1+0x1d4] ;  /* 0x0001d40001067983 */ /* 0x001ea20000100800 */
[----:B---3--:R-:W-:-:S05]  /*c790*/  SHF.R.S32.HI R18, RZ, 0x1f, R18 ;  /* 0x0000001fff127819 */ /* 0x008fca0000011412 */
[----:B------:R4:W-:Y:S02]  /*c7a0*/  STL [R1+0xbc], R18 ;  /* 0x0000bc1201007387 */ /* 0x0009e40000100800 */
[----:B----4-:R-:W-:Y:S02]  /*c7b0*/  SHF.R.S32.HI R18, RZ, 0x1f, R20 ;  /* 0x0000001fff127819 */ /* 0x010fe40000011414 */
[----:B-----5:R-:W-:Y:S02]  /*c7c0*/  SHF.R.S32.HI R8, RZ, 0x1f, R8 ;  /* 0x0000001fff087819 */ /* 0x020fe40000011408 */
[----:B------:R-:W-:Y:S01]  /*c7d0*/  SHF.R.S32.HI R20, RZ, 0x1f, R32 ;  /* 0x0000001fff147819 */ /* 0x000fe20000011420 */
[----:B------:R0:W-:Y:S04]  /*c7e0*/  STL [R1+0xc0], R18 ;  /* 0x0000c01201007387 */ /* 0x0001e80000100800 */
[----:B------:R1:W-:Y:S01]  /*c7f0*/  STL [R1+0xc4], R8 ;  /* 0x0000c40801007387 */ /* 0x0003e20000100800 */
[----:B0-----:R-:W-:-:S03]  /*c800*/  SHF.R.S32.HI R18, RZ, 0x1f, R26 ;  /* 0x0000001fff127819 */ /* 0x001fc6000001141a */
[----:B------:R-:W-:Y:S01]  /*c810*/  STL [R1+0xc8], R20 ;  /* 0x0000c81401007387 */ /* 0x000fe20000100800 */
[----:B-1----:R-:W-:Y:S02]  /*c820*/  SHF.R.S32.HI R8, RZ, 0x1f, R10 ;  /* 0x0000001fff087819 */ /* 0x002fe4000001140a */
[----:B------:R-:W-:Y:S01]  /*c830*/  SHF.R.S32.HI R10, RZ, 0x1f, R25 ;  /* 0x0000001fff0a7819 */ /* 0x000fe20000011419 */
[----:B------:R0:W-:Y:S04]  /*c840*/  STL [R1+0xd0], R18 ;  /* 0x0000d01201007387 */ /* 0x0001e80000100800 */
[----:B------:R1:W-:Y:S04]  /*c850*/  STL [R1+0xd4], R8 ;  /* 0x0000d40801007387 */ /* 0x0003e80000100800 */
[----:B------:R3:W-:Y:S01]  /*c860*/  STL [R1+0xd8], R10 ;  /* 0x0000d80a01007387 */ /* 0x0007e20000100800 */
[----:B0-----:R-:W-:-:S02]  /*c870*/  SHF.R.S32.HI R18, RZ, 0x1f, R19 ;  /* 0x0000001fff127819 */ /* 0x001fc40000011413 */
[----:B-1----:R-:W-:-:S03]  /*c880*/  SHF.R.S32.HI R8, RZ, 0x1f, R42 ;  /* 0x0000001fff087819 */ /* 0x002fc6000001142a */
[----:B------:R-:W-:Y:S01]  /*c890*/  STL [R1+0x130], R18 ;  /* 0x0001301201007387 */ /* 0x000fe20000100800 */
[----:B---3--:R-:W-:-:S03]  /*c8a0*/  SHF.R.S32.HI R10, RZ, 0x1f, R17 ;  /* 0x0000001fff0a7819 */ /* 0x008fc60000011411 */
[----:B------:R0:W-:Y:S01]  /*c8b0*/  STL [R1+0x138], R8 ;  /* 0x0001380801007387 */ /* 0x0001e20000100800 */
[----:B------:R-:W-:-:S03]  /*c8c0*/  SHF.R.S32.HI R17, RZ, 0x1f, R28 ;  /* 0x0000001fff117819 */ /* 0x000fc6000001141c */
        /* <DEDUP_REMOVED lines=10> */
[----:B------:R0:W-:Y:S01]  /*c970*/  STL [R1+0x16c], R8 ;  /* 0x00016c0801007387 */ /* 0x0001e20000100800 */
[----:B---3--:R-:W-:-:S03]  /*c980*/  SHF.R.S32.HI R7, RZ, 0x1f, R11 ;  /* 0x0000001fff077819 */ /* 0x008fc6000001140b */
[----:B------:R-:W-:Y:S01]  /*c990*/  STL [R1+0x174], R10 ;  /* 0x0001740a01007387 */ /* 0x000fe20000100800 */
[----:B------:R-:W-:-:S03]  /*c9a0*/  SHF.R.S32.HI R0, RZ, 0x1f, R0 ;  /* 0x0000001fff007819 */ /* 0x000fc60000011400 */
[----:B------:R1:W-:Y:S01]  /*c9b0*/  STL [R1+0x180], R7 ;  /* 0x0001800701007387 */ /* 0x0003e20000100800 */
[----:B0-----:R-:W-:Y:S02]  /*c9c0*/  SHF.R.S32.HI R8, RZ, 0x1f, R41 ;  /* 0x0000001fff087819 */ /* 0x001fe40000011429 */
[----:B------:R-:W-:-:S03]  /*c9d0*/  SHF.R.S32.HI R4, RZ, 0x1f, R4 ;  /* 0x0000001fff047819 */ /* 0x000fc60000011404 */
[----:B------:R-:W-:Y:S01]  /*c9e0*/  STL [R1+0x188], R8 ;  /* 0x0001880801007387 */ /* 0x000fe20000100800 */
[----:B-1----:R-:W-:-:S03]  /*c9f0*/  SHF.R.S32.HI R7, RZ, 0x1f, R40 ;  /* 0x0000001fff077819 */ /* 0x002fc60000011428 */
[----:B------:R0:W-:Y:S04]  /*ca00*/  STL [R1+0x190], R0 ;  /* 0x0001900001007387 */ /* 0x0001e80000100800 */
[----:B------:R1:W-:Y:S01]  /*ca10*/  STL [R1+0x198], R7 ;  /* 0x0001980701007387 */ /* 0x0003e20000100800 */
[----:B0-----:R-:W-:-:S03]  /*ca20*/  SHF.R.S32.HI R0, RZ, 0x1f, R12 ;  /* 0x0000001fff007819 */ /* 0x001fc6000001140c */
[----:B------:R-:W-:Y:S01]  /*ca30*/  STL [R1+0x1a4], R4 ;  /* 0x0001a40401007387 */ /* 0x000fe20000100800 */
[----:B-1----:R-:W-:-:S03]  /*ca40*/  SHF.R.S32.HI R7, RZ, 0x1f, R36 ;  /* 0x0000001fff077819 */ /* 0x002fc60000011424 */
[----:B------:R0:W-:Y:S04]  /*ca50*/  STL [R1+0x1ac], R0 ;  /* 0x0001ac0001007387 */ /* 0x0001e80000100800 */
[----:B------:R-:W-:Y:S01]  /*ca60*/  STL [R1+0x1b4], R7 ;  /* 0x0001b40701007387 */ /* 0x000fe20000100800 */
[----:B0-----:R-:W-:-:S03]  /*ca70*/  SHF.R.S32.HI R0, RZ, 0x1f, R3 ;  /* 0x0000001fff007819 */ /* 0x001fc60000011403 */
[----:B------:R-:W3:Y:S01]  /*ca80*/  LDL R3, [R1+0x1dc] ;  /* 0x0001dc0001037983 */ /* 0x000ee20000100800 */
[----:B------:R-:W-:Y:S02]  /*ca90*/  SHF.R.S32.HI R4, RZ, 0x1f, R57 ;  /* 0x0000001fff047819 */ /* 0x000fe40000011439 */
[----:B------:R-:W-:-:S03]  /*caa0*/  SHF.R.S32.HI R2, RZ, 0x1f, R2 ;  /* 0x0000001fff027819 */ /* 0x000fc60000011402 */
[----:B------:R-:W-:Y:S04]  /*cab0*/  STL [R1+0x1bc], R4 ;  /* 0x0001bc0401007387 */ /* 0x000fe80000100800 */
[----:B------:R0:W-:Y:S04]  /*cac0*/  STL [R1+0x1c4], R0 ;  /* 0x0001c40001007387 */ /* 0x0001e80000100800 */
[----:B------:R1:W-:Y:S01]  /*cad0*/  STL [R1+0x1d0], R2 ;  /* 0x0001d00201007387 */ /* 0x0003e20000100800 */
[----:B0-----:R-:W-:-:S05]  /*cae0*/  SHF.R.S32.HI R0, RZ, 0x1f, R38 ;  /* 0x0000001fff007819 */ /* 0x001fca0000011426 */
[----:B------:R0:W-:Y:S01]  /*caf0*/  STL [R1+0x1d8], R0 ;  /* 0x0001d80001007387 */ /* 0x0001e20000100800 */
[----:B--2---:R-:W-:Y:S02]  /*cb00*/  SHF.R.S32.HI R4, RZ, 0x1f, R37 ;  /* 0x0000001fff047819 */ /* 0x004fe40000011425 */
[----:B-1----:R-:W-:-:S03]  /*cb10*/  SHF.R.S32.HI R2, RZ, 0x1f, R13 ;  /* 0x0000001fff027819 */ /* 0x002fc6000001140d */
[----:B------:R-:W-:Y:S01]  /*cb20*/  STL [R1+0x1e0], R4 ;  /* 0x0001e00401007387 */ /* 0x000fe20000100800 */
[----:B0-----:R-:W-:-:S03]  /*cb30*/  SHF.R.S32.HI R0, RZ, 0x1f, R6 ;  /* 0x0000001fff007819 */ /* 0x001fc60000011406 */
[----:B------:R-:W2:Y:S04]  /*cb40*/  LDL R18, [R1+0x1e4] ;  /* 0x0001e40001127983 */ /* 0x000ea80000100800 */
        /* <DEDUP_REMOVED lines=28> */
[----:B---3--:R-:W-:-:S05]  /*cd10*/  SHF.R.S32.HI R3, RZ, 0x1f, R3 ;  /* 0x0000001fff037819 */ /* 0x008fca0000011403 */
[----:B------:R0:W-:Y:S04]  /*cd20*/  STL [R1+0x1fc], R3 ;  /* 0x0001fc0301007387 */ /* 0x0001e80000100800 */
[----:B------:R-:W3:Y:S04]  /*cd30*/  LDL R13, [R1+0x2a8] ;  /* 0x0002a800010d7983 */ /* 0x000ee80000100800 */
[----:B------:R-:W3:Y:S04]  /*cd40*/  LDL R6, [R1+0x2ac] ;  /* 0x0002ac0001067983 */ /* 0x000ee80000100800 */
[----:B0-----:R-:W3:Y:S01]  /*cd50*/  LDL R3, [R1+0x2b4] ;  /* 0x0002b40001037983 */ /* 0x001ee20000100800 */
[----:B--2---:R-:W-:-:S05]  /*cd60*/  SHF.R.S32.HI R18, RZ, 0x1f, R18 ;  /* 0x0000001fff127819 */ /* 0x004fca0000011412 */
[----:B------:R0:W-:Y:S01]  /*cd70*/  STL [R1+0x204], R18 ;  /* 0x0002041201007387 */ /* 0x0001e20000100800 */
[----:B----4-:R-:W-:-:S03]  /*cd80*/  SHF.R.S32.HI R20, RZ, 0x1f, R20 ;  /* 0x0000001fff147819 */ /* 0x010fc60000011414 */
[----:B0-----:R-:W2:Y:S01]  /*cd90*/  LDL.LU R18, [R1+0x27e4] ;  /* 0x0027e40001127983 */ /* 0x001ea20000300800 */
[----:B-----5:R-:W-:-:S03]  /*cda0*/  SHF.R.S32.HI R8, RZ, 0x1f, R8 ;  /* 0x0000001fff087819 */ /* 0x020fc60000011408 */
[----:B------:R0:W-:Y:S01]  /*cdb0*/  STL [R1+0x20c], R20 ;  /* 0x00020c1401007387 */ /* 0x0001e20000100800 */
[----:B------:R-:W-:Y:S02]  /*cdc0*/  SHF.R.S32.HI R32, RZ, 0x1f, R32 ;  /* 0x0000001fff207819 */ /* 0x000fe40000011420 */
[----:B------:R-:W-:Y:S01]  /*cdd0*/  SHF.R.S32.HI R26, RZ, 0x1f, R26 ;  /* 0x0000001fff1a7819 */ /* 0x000fe2000001141a */
[----:B0-----:R-:W4:Y:S01]  /*cde0*/  LDL.LU R20, [R1+0x27e0] ;  /* 0x0027e00001147983 */ /* 0x001f220000300800 */
[----:B------:R-:W-:-:S03]  /*cdf0*/  SHF.R.S32.HI R10, RZ, 0x1f, R10 ;  /* 0x0000001fff0a7819 */ /* 0x000fc6000001140a */
[----:B------:R0:W-:Y:S01]  /*ce00*/  STL [R1+0x218], R8 ;  /* 0x0002180801007387 */ /* 0x0001e20000100800 */
[----:B------:R-:W-:Y:S02]  /*ce10*/  SHF.R.S32.HI R25, RZ, 0x1f, R25 ;  /* 0x0000001fff197819 */ /* 0x000fe40000011419 */
[----:B------:R-:W-:Y:S01]  /*ce20*/  SHF.R.S32.HI R19, RZ, 0x1f, R19 ;  /* 0x0000001fff137819 */ /* 0x000fe20000011413 */
[----:B0-----:R-:W5:Y:S04]  /*ce30*/  LDL.LU R8, [R1+0x27dc] ;  /* 0x0027dc0001087983 */ /* 0x001f680000300800 */
[----:B------:R0:W-:Y:S01]  /*ce40*/  STL [R1+0x220], R32 ;  /* 0x0002202001007387 */ /* 0x0001e20000100800 */
[----:B------:R-:W-:Y:S02]  /*ce50*/  SHF.R.S32.HI R42, RZ, 0x1f, R42 ;  /* 0x0000001fff2a7819 */ /* 0x000fe4000001142a */
[----:B------:R-:W-:Y:S01]  /*ce60*/  SHF.R.S32.HI R17, RZ, 0x1f, R17 ;  /* 0x0000001fff117819 */ /* 0x000fe20000011411 */
[----:B0-----:R-:W2:Y:S04]  /*ce70*/  LDL.LU R32, [R1+0x27d8] ;  /* 0x0027d80001207983 */ /* 0x001ea80000300800 */
[----:B------:R0:W-:Y:S01]  /*ce80*/  STL [R1+0x228], R26 ;  /* 0x0002281a01007387 */ /* 0x0001e20000100800 */
[----:B------:R-:W-:-:S03]  /*ce90*/  SHF.R.S32.HI R28, RZ, 0x1f, R28 ;  /* 0x0000001fff1c7819 */ /* 0x000fc6000001141c */
        /* <DEDUP_REMOVED lines=50> */
[----:B---3--:R-:W-:-:S03]  /*d1c0*/  SHF.R.S32.HI R13, RZ, 0x1f, R13 ;  /* 0x0000001fff0d7819 */ /* 0x008fc6000001140d */
[----:B0-----:R-:W3:Y:S04]  /*d1d0*/  LDL.LU R12, [R1+0x2790] ;  /* 0x00279000010c7983 */ /* 0x001ee80000300800 */
[----:B------:R0:W-:Y:S01]  /*d1e0*/  STL [R1+0x2c8], R57 ;  /* 0x0002c83901007387 */ /* 0x0001e20000100800 */
[----:B------:R-:W-:-:S03]  /*d1f0*/  SHF.R.S32.HI R6, RZ, 0x1f, R6 ;  /* 0x0000001fff067819 */ /* 0x000fc60000011406 */
[----:B0-----:R-:W2:Y:S04]  /*d200*/  LDL.LU R57, [R1+0x278c] ;  /* 0x00278c0001397983 */ /* 0x001ea80000300800 */
[----:B------:R0:W-:Y:S01]  /*d210*/  STL [R1+0x2d4], R2 ;  /* 0x0002d40201007387 */ /* 0x0001e20000100800 */
[----:B------:R-:W-:-:S03]  /*d220*/  SHF.R.S32.HI R3, RZ, 0x1f, R3 ;  /* 0x0000001fff037819 */ /* 0x000fc60000011403 */
[----:B0-----:R-:W3:Y:S04]  /*d230*/  LDL.LU R2, [R1+0x2788] ;  /* 0x0027880001027983 */ /* 0x001ee80000300800 */
[----:B------:R0:W-:Y:S04]  /*d240*/  STL [R1+0x2dc], R16 ;  /* 0x0002dc1001007387 */ /* 0x0001e80000100800 */
[----:B0-----:R-:W4:Y:S04]  /*d250*/  LDL.LU R16, [R1+0x54] ;  /* 0x0000540001107983 */ /* 0x001f280000300800 */
[----:B------:R0:W-:Y:S04]  /*d260*/  STL [R1+0x2e4], R38 ;  /* 0x0002e42601007387 */ /* 0x0001e80000100800 */
[----:B0-----:R-:W4:Y:S04]  /*d270*/  LDL.LU R38, [R1+0x2784] ;  /* 0x0027840001267983 */ /* 0x001f280000300800 */
        /* <DEDUP_REMOVED lines=8> */
[----:B--2---:R-:W-:-:S02]  /*d300*/  SHF.R.S32.HI R57, RZ, 0x1f, R57 ;  /* 0x0000001fff397819 */ /* 0x004fc40000011439 */
[----:B---3--:R-:W-:Y:S02]  /*d310*/  SHF.R.S32.HI R2, RZ, 0x1f, R2 ;  /* 0x0000001fff027819 */ /* 0x008fe40000011402 */
[----:B----4-:R-:W-:Y:S02]  /*d320*/  SHF.R.S32.HI R38, RZ, 0x1f, R38 ;  /* 0x0000001fff267819 */ /* 0x010fe40000011426 */
[----:B-----5:R-:W-:Y:S02]  /*d330*/  SHF.R.S32.HI R37, RZ, 0x1f, R37 ;  /* 0x0000001fff257819 */ /* 0x020fe40000011425 */
[----:B------:R-:W-:Y:S02]  /*d340*/  SHF.R.S32.HI R13, RZ, 0x1f, R13 ;  /* 0x0000001fff0d7819 */ /* 0x000fe4000001140d */
[----:B------:R-:W-:Y:S02]  /*d350*/  SHF.R.S32.HI R6, RZ, 0x1f, R6 ;  /* 0x0000001fff067819 */ /* 0x000fe40000011406 */
[----:B------:R-:W-:-:S05]  /*d360*/  SHF.R.S32.HI R3, RZ, 0x1f, R3 ;  /* 0x0000001fff037819 */ /* 0x000fca0000011403 */
[----:B------:R0:W-:Y:S04]  /*d370*/  STL [R1+0x308], R3 ;  /* 0x0003080301007387 */ /* 0x0001e80000100800 */
[----:B0-----:R-:W2:Y:S04]  /*d380*/  LDL.LU R3, [R1+0x2770] ;  /* 0x0027700001037983 */ /* 0x001ea80000300800 */
[----:B------:R0:W-:Y:S04]  /*d390*/  STL [R1+0x30c], R6 ;  /* 0x00030c0601007387 */ /* 0x0001e80000100800 */
[----:B0-----:R-:W3:Y:S04]  /*d3a0*/  LDL.LU R6, [R1+0x276c] ;  /* 0x00276c0001067983 */ /* 0x001ee80000300800 */
[----:B------:R0:W-:Y:S04]  /*d3b0*/  STL [R1+0x310], R13 ;  /* 0x0003100d01007387 */ /* 0x0001e80000100800 */
[----:B0-----:R-:W4:Y:S04]  /*d3c0*/  LDL.LU R13, [R1+0x2768] ;  /* 0x00276800010d7983 */ /* 0x001f280000300800 */
        /* <DEDUP_REMOVED lines=8> */
[----:B------:R-:W-:-:S05]  /*d450*/  SHF.R.S32.HI R4, RZ, 0x1f, R4 ;  /* 0x0000001fff047819 */ /* 0x000fca0000011404 */
[----:B------:R4:W-:Y:S02]  /*d460*/  STL [R1+0x324], R4 ;  /* 0x0003240401007387 */ /* 0x0009e40000100800 */
[----:B----4-:R-:W-:-:S05]  /*d470*/  IADD3 R4, P4, PT, R12, R13, RZ ;  /* 0x0000000d0c047210 */ /* 0x010fca0007f9e0ff */
[----:B------:R5:W-:Y:S02]  /*d480*/  STL [R1+0x25f0], R4 ;  /* 0x0025f00401007387 */ /* 0x000be40000100800 */
[----:B-----5:R-:W-:-:S05]  /*d490*/  IADD3 R4, P5, PT, R12, R37, RZ ;  /* 0x000000250c047210 */ /* 0x020fca0007fbe0ff */
[----:B------:R2:W-:Y:S02]  /*d4a0*/  STL [R1+0x25f4], R4 ;  /* 0x0025f40401007387 */ /* 0x0005e40000100800 */
[----:B--2---:R-:W-:-:S05]  /*d4b0*/  IADD3 R4, P1, PT, R12, R2, RZ ;  /* 0x000000020c047210 */ /* 0x004fca0007f3e0ff */
[----:B------:R3:W-:Y:S02]  /*d4c0*/  STL [R1+0x25f8], R4 ;  /* 0x0025f80401007387 */ /* 0x0007e40000100800 */
[----:B---3--:R-:W-:Y:S02]  /*d4d0*/  IADD3 R4, P0, PT, R12, R57, RZ ;  /* 0x000000390c047210 */ /* 0x008fe40007f1e0ff */
[----:B------:R-:W2:Y:S04]  /*d4e0*/  LDL.LU R12, [R1+0x50] ;  /* 0x00005000010c7983 */ /* 0x000ea80000300800 */
[----:B------:R0:W-:Y:S02]  /*d4f0*/  STL [R1+0x25ec], R4 ;  /* 0x0025ec0401007387 */ /* 0x0001e40000100800 */
[----:B0-----:R-:W-:-:S05]  /*d500*/  IADD3 R4, P2, PT, R40, R13, RZ ;  /* 0x0000000d28047210 */ /* 0x001fca0007f5e0ff */
[----:B------:R0:W-:Y:S02]  /*d510*/  STL [R1+0x25d8], R4 ;  /* 0x0025d80401007387 */ /* 0x0001e40000100800 */
[----:B0-----:R-:W-:-:S05]  /*d520*/  IADD3 R4, P3, PT, R40, R37, RZ ;  /* 0x0000002528047210 */ /* 0x001fca0007f7e0ff */
[----:B------:R0:W-:Y:S02]  /*d530*/  STL [R1+0x25dc], R4 ;  /* 0x0025dc0401007387 */ /* 0x0001e40000100800 */
[----:B0-----:R-:W-:-:S05]  /*d540*/  IMAD.X R4, R36, 0x1, R3, P4 ;  /* 0x0000000124047824 */ /* 0x001fca00020e0603 */
[----:B------:R0:W-:Y:S02]  /*d550*/  STL [R1+0x25e4], R4 ;  /* 0x0025e40401007387 */ /* 0x0001e40000100800 */
[----:B0-----:R-:W-:-:S05]  /*d560*/  IADD3 R4, P4, PT, R40, R2, RZ ;  /* 0x0000000228047210 */ /* 0x001fca0007f9e0ff */
[----:B------:R0:W-:Y:S02]  /*d570*/  STL [R1+0x25e0], R4 ;  /* 0x0025e00401007387 */ /* 0x0001e40000100800 */
[----:B0-----:R-:W-:-:S05]  /*d580*/  IMAD.X R4, R36, 0x1, R6, P5 ;  /* 0x0000000124047824 */ /* 0x001fca00028e0606 */
[----:B------:R0:W-:Y:S04]  /*d590*/  STL [R1+0x25e8], R4 ;  /* 0x0025e80401007387 */ /* 0x0001e80000100800 */
[----:B0-----:R-:W3:Y:S01]  /*d5a0*/  LDL.LU R4, [R1+0x2754] ;  /* 0x0027540001047983 */ /* 0x001ee20000300800 */
[----:B------:R-:W-:-:S05]  /*d5b0*/  IADD3 R40, P5, PT, R40, R57, RZ ;  /* 0x0000003928287210 */ /* 0x000fca0007fbe0ff */
[----:B------:R0:W-:Y:S02]  /*d5c0*/  STL [R1+0x25cc], R40 ;  /* 0x0025cc2801007387 */ /* 0x0001e40000100800 */
[----:B0-----:R-:W-:-:S05]  /*d5d0*/  IMAD.X R40, R36, 0x1, R38, P1 ;  /* 0x0000000124287824 */ /* 0x001fca00008e0626 */
[----:B------:R0:W-:Y:S02]  /*d5e0*/  STL [R1+0x25d4], R40 ;  /* 0x0025d42801007387 */ /* 0x0001e40000100800 */
[----:B0-----:R-:W-:-:S05]  /*d5f0*/  IADD3 R40, P6, PT, R41, R13, RZ ;  /* 0x0000000d29287210 */ /* 0x001fca0007fde0ff */
[----:B------:R0:W-:Y:S01]  /*d600*/  STL [R1+0x25d0], R40 ;  /* 0x0025d02801007387 */ /* 0x0001e20000100800 */
[----:B---3--:R-:W-:Y:S01]  /*d610*/  IMAD.X R36, R36, 0x1, R4, P0 ;  /* 0x0000000124247824 */ /* 0x008fe200000e0604 */
[----:B0-----:R-:W-:-:S04]  /*d620*/  IADD3 R40, P0, PT, R41, R37, RZ ;  /* 0x0000002529287210 */ /* 0x001fc80007f1e0ff */
[----:B------:R0:W-:Y:S04]  /*d630*/  STL [R1+0x25c8], R36 ;  /* 0x0025c82401007387 */ /* 0x0001e80000100800 */
[----:B------:R1:W-:Y:S01]  /*d640*/  STL [R1+0x25c0], R40 ;  /* 0x0025c02801007387 */ /* 0x0003e20000100800 */
[----:B0-----:R-:W-:Y:S01]  /*d650*/  IADD3 R36, P1, PT, R41, R2, RZ ;  /* 0x0000000229247210 */ /* 0x001fe20007f3e0ff */
[----:B-1----:R-:W-:-:S04]  /*d660*/  IMAD.X R40, R16, 0x1, R3, P2 ;  /* 0x0000000110287824 */ /* 0x002fc800010e0603 */
[----:B------:R0:W-:Y:S02]  /*d670*/  STL [R1+0x25c4], R36 ;  /* 0x0025c42401007387 */ /* 0x0001e40000100800 */
[----:B0-----:R-:W-:Y:S02]  /*d680*/  IADD3 R36, P2, PT, R41, R57, RZ ;  /* 0x0000003929247210 */ /* 0x001fe40007f5e0ff */
[----:B------:R-:W3:Y:S04]  /*d690*/  LDL.LU R41, [R1+0x48] ;  /* 0x0000480001297983 */ /* 0x000ee80000300800 */
[----:B------:R0:W-:Y:S04]  /*d6a0*/  STL [R1+0x25bc], R40 ;  /* 0x0025bc2801007387 */ /* 0x0001e80000100800 */
[----:B------:R1:W-:Y:S01]  /*d6b0*/  STL [R1+0x25b0], R36 ;  /* 0x0025b02401007387 */ /* 0x0003e20000100800 */
[----:B0-----:R-:W-:Y:S01]  /*d6c0*/  IMAD.X R40, R16, 0x1, R6, P3 ;  /* 0x0000000110287824 */ /* 0x001fe200018e0606 */
[----:B-1----:R-:W-:-:S04]  /*d6d0*/  IADD3 R36, P3, PT, R11, R13, RZ ;  /* 0x0000000d0b247210 */ /* 0x002fc80007f7e0ff */
[----:B------:R0:W-:Y:S04]  /*d6e0*/  STL [R1+0x25a8], R40 ;  /* 0x0025a82801007387 */ /* 0x0001e80000100800 */
[----:B------:R1:W-:Y:S01]  /*d6f0*/  STL [R1+0x25b4], R36 ;  /* 0x0025b42401007387 */ /* 0x0003e20000100800 */
[----:B0-----:R-:W-:-:S03]  /*d700*/  IMAD.X R40, R16, 0x1, R38, P4 ;  /* 0x0000000110287824 */ /* 0x001fc600020e0626 */
[----:B-1----:R-:W4:Y:S04]  /*d710*/  LDL.LU R36, [R1+0x44] ;  /* 0x0000440001247983 */ /* 0x002f280000300800 */
[----:B------:R0:W-:Y:S01]  /*d720*/  STL [R1+0x25ac], R40 ;  /* 0x0025ac2801007387 */ /* 0x0001e20000100800 */
[----:B------:R-:W-:Y:S01]  /*d730*/  IMAD.X R16, R16, 0x1, R4, P5 ;  /* 0x0000000110107824 */ /* 0x000fe200028e0604 */
[----:B0-----:R-:W-:-:S05]  /*d740*/  IADD3 R40, P4, PT, R11, R37, RZ ;  /* 0x000000250b287210 */ /* 0x001fca0007f9e0ff */
[----:B------:R0:W-:Y:S04]  /*d750*/  STL [R1+0x25b8], R40 ;  /* 0x0025b82801007387 */ /* 0x0001e80000100800 */
[----:B------:R2:W-:Y:S01]  /*d760*/  STL [R1+0x259c], R16 ;  /* 0x00259c1001007387 */ /* 0x0005e20000100800 */
[----:B0-----:R-:W-:Y:S01]  /*d770*/  IADD3 R40, P5, PT, R11, R2, RZ ;  /* 0x000000020b287210 */ /* 0x001fe20007fbe0ff */
[----:B--2---:R-:W-:-:S04]  /*d780*/  IMAD.X R16, R12, 0x1, R3, P6 ;  /* 0x000000010c107824 */ /* 0x004fc800030e0603 */
[----:B------:R0:W-:Y:S02]  /*d790*/  STL [R1+0x25a4], R40 ;  /* 0x0025a42801007387 */ /* 0x0001e40000100800 */
[----:B0-----:R-:W-:Y:S02]  /*d7a0*/  IADD3 R40, P6, PT, R11, R57, RZ ;  /* 0x000000390b287210 */ /* 0x001fe40007fde0ff */
[----:B------:R-:W2:Y:S04]  /*d7b0*/  LDL.LU R11, [R1+0x4c] ;  /* 0x00004c00010b7983 */ /* 0x000ea80000300800 */
[----:B------:R0:W-:Y:S04]  /*d7c0*/  STL [R1+0x25a0], R16 ;  /* 0x0025a01001007387 */ /* 0x0001e80000100800 */
[----:B------:R1:W-:Y:S01]  /*d7d0*/  STL [R1+0x2590], R40 ;  /* 0x0025902801007387 */ /* 0x0003e20000100800 */
[----:B0-----:R-:W-:Y:S01]  /*d7e0*/  IMAD.X R16, R12, 0x1, R6, P0 ;  /* 0x000000010c107824 */ /* 0x001fe200000e0606 */
[----:B-1----:R-:W-:-:S04]  /*d7f0*/  IADD3 R40, P0, PT, R35, R13, RZ ;  /* 0x0000000d23287210 */ /* 0x002fc80007f1e0ff */
[----:B------:R0:W-:Y:S04]  /*d800*/  STL [R1+0x2588], R16 ;  /* 0x0025881001007387 */ /* 0x0001e80000100800 */
[----:B------:R1:W-:Y:S01]  /*d810*/  STL [R1+0x2594], R40 ;  /* 0x0025942801007387 */ /* 0x0003e20000100800 */
[----:B0-----:R-:W-:-:S03]  /*d820*/  IMAD.X R16, R12, 0x1, R38, P1 ;  /* 0x000000010c107824 */ /* 0x001fc600008e0626 */
[----:B-1----:R-:W5:Y:S04]  /*d830*/  LDL.LU R40, [R1+0x40] ;  /* 0x0000400001287983 */ /* 0x002f680000300800 */
[----:B------:R0:W-:Y:S02]  /*d840*/  STL [R1+0x258c], R16 ;  /* 0x00258c1001007387 */ /* 0x0001e40000100800 */
[----:B0-----:R-:W-:-:S05]  /*d850*/  IADD3 R16, P1, PT, R35, R37, RZ ;  /* 0x0000002523107210 */ /* 0x001fca0007f3e0ff */
[----:B------:R0:W-:Y:S04]  /*d860*/  STL [R1+0x2598], R16 ;  /* 0x0025981001007387 */ /* 0x0001e80000100800 */
[----:B0-----:R-:W3:Y:S01]  /*d870*/  LDL.LU R16, [R1+0x2750] ;  /* 0x0027500001107983 */ /* 0x001ee20000300800 */
[----:B------:R-:W-:-:S05]  /*d880*/  IMAD.X R12, R12, 0x1, R4, P2 ;  /* 0x000000010c0c7824 */ /* 0x000fca00010e0604 */
[----:B------:R0:W-:Y:S02]  /*d890*/  STL [R1+0x257c], R12 ;  /* 0x00257c0c01007387 */ /* 0x0001e40000100800 */
[----:B0-----:R-:W-:-:S05]  /*d8a0*/  IADD3 R12, P2, PT, R35, R2, RZ ;  /* 0x00000002230c7210 */ /* 0x001fca0007f5e0ff */
[----:B------:R2:W-:Y:S02]  /*d8b0*/  STL [R1+0x2584], R12 ;  /* 0x0025840c01007387 */ /* 0x0005e40000100800 */
[----:B--2---:R-:W-:-:S05]  /*d8c0*/  IMAD.X R12, R11, 0x1, R3, P3 ;  /* 0x000000010b0c7824 */ /* 0x004fca00018e0603 */
[----:B------:R0:W-:Y:S02]  /*d8d0*/  STL [R1+0x2580], R12 ;  /* 0x0025800c01007387 */ /* 0x0001e40000100800 */
[----:B0-----:R-:W-:Y:S01]  /*d8e0*/  IADD3 R12, P3, PT, R35, R57, RZ ;  /* 0x00000039230c7210 */ /* 0x001fe20007f7e0ff */
[----:B------:R-:W-:-:S04]  /*d8f0*/  IMAD.X R35, R11, 0x1, R6, P4 ;  /* 0x000000010b237824 */ /* 0x000fc800020e0606 */
[----:B------:R-:W-:Y:S04]  /*d900*/  STL [R1+0x2570], R12 ;  /* 0x0025700c01007387 */ /* 0x000fe80000100800 */
[----:B------:R0:W-:Y:S02]  /*d910*/  STL [R1+0x2568], R35 ;  /* 0x0025682301007387 */ /* 0x0001e40000100800 */
[C---:B0-----:R-:W-:Y:S02]  /*d920*/  IMAD.X R35, R11.reuse, 0x1, R38, P5 ;  /* 0x000000010b237824 */ /* 0x041fe400028e0626 */
[----:B------:R-:W-:Y:S01]  /*d930*/  IMAD.X R11, R11, 0x1, R4, P6 ;  /* 0x000000010b0b7824 */ /* 0x000fe200030e0604 */
[----:B---3--:R-:W-:-:S05]  /*d940*/  IADD3 R12, P4, PT, R16, R13, RZ ;  /* 0x0000000d100c7210 */ /* 0x008fca0007f9e0ff */
[----:B------:R0:W-:Y:S04]  /*d950*/  STL [R1+0x2574], R12 ;  /* 0x0025740c01007387 */ /* 0x0001e80000100800 */
[----:B0-----:R-:W2:Y:S04]  /*d960*/  LDL.LU R12, [R1+0x3c] ;  /* 0x00003c00010c7983 */ /* 0x001ea80000300800 */
[----:B------:R0:W-:Y:S02]  /*d970*/  STL [R1+0x256c], R35 ;  /* 0x00256c2301007387 */ /* 0x0001e40000100800 */
[----:B0-----:R-:W-:-:S05]  /*d980*/  IADD3 R35, P5, PT, R16, R37, RZ ;  /* 0x0000002510237210 */ /* 0x001fca0007fbe0ff */
[----:B------:R0:W-:Y:S04]  /*d990*/  STL [R1+0x2578], R35 ;  /* 0x0025782301007387 */ /* 0x0001e80000100800 */
[----:B------:R1:W-:Y:S01]  /*d9a0*/  STL [R1+0x255c], R11 ;  /* 0x00255c0b01007387 */ /* 0x0003e20000100800 */
[----:B0-----:R-:W-:Y:S01]  /*d9b0*/  IADD3 R35, P6, PT, R16, R2, RZ ;  /* 0x0000000210237210 */ /* 0x001fe20007fde0ff */
[----:B-1----:R-:W-:-:S04]  /*d9c0*/  IMAD.X R11, R41, 0x1, R3, P0 ;  /* 0x00000001290b7824 */ /* 0x002fc800000e0603 */
[----:B------:R0:W-:Y:S04]  /*d9d0*/  STL [R1+0x2564], R35 ;  /* 0x0025642301007387 */ /* 0x0001e80000100800 */
[----:B------:R1:W-:Y:S01]  /*d9e0*/  STL [R1+0x2560], R11 ;  /* 0x0025600b01007387 */ /* 0x0003e20000100800 */
[----:B0-----:R-:W-:Y:S01]  /*d9f0*/  IADD3 R35, P0, PT, R16, R57, RZ ;  /* 0x0000003910237210 */ /* 0x001fe20007f1e0ff */
[----:B-1----:R-:W-:Y:S01]  /*da00*/  IMAD.X R11, R41, 0x1, R6, P1 ;  /* 0x00000001290b7824 */ /* 0x002fe200008e0606 */
[----:B------:R-:W-:-:S03]  /*da10*/  IADD3 R16, P1, PT, R43, R13, RZ ;  /* 0x0000000d2b107210 */ /* 0x000fc60007f3e0ff */
[----:B------:R0:W-:Y:S04]  /*da20*/  STL [R1+0x2550], R35 ;  /* 0x0025502301007387 */ /* 0x0001e80000100800 */
[----:B------:R1:W-:Y:S01]  /*da30*/  STL [R1+0x2548], R11 ;  /* 0x0025480b01007387 */ /* 0x0003e20000100800 */
[----:B0-----:R-:W-:-:S03]  /*da40*/  IMAD.X R35, R41, 0x1, R38, P2 ;  /* 0x0000000129237824 */ /* 0x001fc600010e0626 */
[----:B-1----:R-:W3:Y:S04]  /*da50*/  LDL.LU R11, [R1+0x38] ;  /* 0x00003800010b7983 */ /* 0x002ee80000300800 */
[----:B------:R0:W-:Y:S04]  /*da60*/  STL [R1+0x2554], R16 ;  /* 0x0025541001007387 */ /* 0x0001e80000100800 */
[----:B------:R1:W-:Y:S01]  /*da70*/  STL [R1+0x254c], R35 ;  /* 0x00254c2301007387 */ /* 0x0003e20000100800 */
[----:B0-----:R-:W-:Y:S01]  /*da80*/  IADD3 R16, P2, PT, R43, R37, RZ ;  /* 0x000000252b107210 */ /* 0x001fe20007f5e0ff */
[----:B-1----:R-:W-:Y:S01]  /*da90*/  IMAD.X R35, R41, 0x1, R4, P3 ;  /* 0x0000000129237824 */ /* 0x002fe200018e0604 */
[----:B------:R-:W-:-:S03]  /*daa0*/  IADD3 R41, P3, PT, R43, R2, RZ ;  /* 0x000000022b297210 */ /* 0x000fc60007f7e0ff */
[----:B------:R4:W-:Y:S04]  /*dab0*/  STL [R1+0x2558], R16 ;  /* 0x0025581001007387 */ /* 0x0009e80000100800 */
[----:B------:R0:W-:Y:S04]  /*dac0*/  STL [R1+0x253c], R35 ;  /* 0x00253c2301007387 */ /* 0x0001e80000100800 */
[----:B------:R1:W-:Y:S01]  /*dad0*/  STL [R1+0x2544], R41 ;  /* 0x0025442901007387 */ /* 0x0003e20000100800 */
[----:B----4-:R-:W-:Y:S01]  /*dae0*/  IMAD.X R16, R36, 0x1, R3, P4 ;  /* 0x0000000124107824 */ /* 0x010fe200020e0603 */
[----:B0-----:R-:W-:-:S04]  /*daf0*/  IADD3 R35, P4, PT, R43, R57, RZ ;  /* 0x000000392b237210 */ /* 0x001fc80007f9e0ff */
[----:B------:R-:W-:Y:S01]  /*db00*/  STL [R1+0x2540], R16 ;  /* 0x0025401001007387 */ /* 0x000fe20000100800 */
[----:B-1----:R-:W-:-:S03]  /*db10*/  IMAD.X R41, R36, 0x1, R6, P5 ;  /* 0x0000000124297824 */ /* 0x002fc600028e0606 */
[----:B------:R-:W-:Y:S04]  /*db20*/  STL [R1+0x2530], R35 ;  /* 0x0025302301007387 */ /* 0x000fe80000100800 */
[----:B------:R0:W-:Y:S04]  /*db30*/  STL [R1+0x2528], R41 ;  /* 0x0025282901007387 */ /* 0x0001e80000100800 */
[----:B0-----:R-:W4:Y:S01]  /*db40*/  LDL.LU R41, [R1+0x34] ;  /* 0x0000340001297983 */ /* 0x001f220000300800 */
[----:B------:R-:W-:Y:S01]  /*db50*/  IADD3 R16, P5, PT, R7, R13, RZ ;  /* 0x0000000d07107210 */ /* 0x000fe20007fbe0ff */
[----:B------:R-:W-:-:S02]  /*db60*/  IMAD.X R35, R36, 0x1, R38, P6 ;  /* 0x0000000124237824 */ /* 0x000fc400030e0626 */
[----:B------:R-:W-:Y:S02]  /*db70*/  IMAD.X R36, R36, 0x1, R4, P0 ;  /* 0x0000000124247824 */ /* 0x000fe400000e0604 */
[----:B------:R0:W-:Y:S04]  /*db80*/  STL [R1+0x2534], R16 ;  /* 0x0025341001007387 */ /* 0x0001e80000100800 */
[----:B------:R1:W-:Y:S01]  /*db90*/  STL [R1+0x252c], R35 ;  /* 0x00252c2301007387 */ /* 0x0003e20000100800 */
[C---:B0-----:R-:W-:Y:S02]  /*dba0*/  IADD3 R16, P6, PT, R7.reuse, R37, RZ ;  /* 0x0000002507107210 */ /* 0x041fe40007fde0ff */
[----:B-1----:R-:W-:-:S03]  /*dbb0*/  IADD3 R35, P0, PT, R7, R2, RZ ;  /* 0x0000000207237210 */ /* 0x002fc60007f1e0ff */
[----:B------:R5:W-:Y:S04]  /*dbc0*/  STL [R1+0x2538], R16 ;  /* 0x0025381001007387 */ /* 0x000be80000100800 */
[----:B------:R-:W-:Y:S04]  /*dbd0*/  STL [R1+0x251c], R36 ;  /* 0x00251c2401007387 */ /* 0x000fe80000100800 */
[----:B------:R0:W-:Y:S01]  /*dbe0*/  STL [R1+0x2524], R35 ;  /* 0x0025242301007387 */ /* 0x0001e20000100800 */
[----:B-----5:R-:W-:Y:S01]  /*dbf0*/  IMAD.X R16, R40, 0x1, R3, P1 ;  /* 0x0000000128107824 */ /* 0x020fe200008e0603 */
[----:B------:R-:W-:-:S04]  /*dc00*/  IADD3 R7, P1, PT, R7, R57, RZ ;  /* 0x0000003907077210 */ /* 0x000fc80007f3e0ff */
[----:B------:R1:W-:Y:S01]  /*dc10*/  STL [R1+0x2520], R16 ;  /* 0x0025201001007387 */ /* 0x0003e20000100800 */
[----:B0-----:R-:W-:-:S03]  /*dc20*/  IMAD.X R35, R40, 0x1, R6, P2 ;  /* 0x0000000128237824 */ /* 0x001fc600010e0606 */
[----:B------:R0:W-:Y:S04]  /*dc30*/  STL [R1+0x2510], R7 ;  /* 0x0025100701007387 */ /* 0x0001e80000100800 */
[----:B------:R-:W-:Y:S01]  /*dc40*/  STL [R1+0x2508], R35 ;  /* 0x0025082301007387 */ /* 0x000fe20000100800 */
[----:B-1----:R-:W-:-:S03]  /*dc50*/  IADD3 R16, P2, PT, R34, R13, RZ ;  /* 0x0000000d22107210 */ /* 0x002fc60007f5e0ff */
[----:B------:R-:W5:Y:S01]  /*dc60*/  LDL.LU R36, [R1+0x30] ;  /* 0x0000300001247983 */ /* 0x000f620000300800 */
[----:B0-----:R-:W-:-:S03]  /*dc70*/  IMAD.X R7, R40, 0x1, R38, P3 ;  /* 0x0000000128077824 */ /* 0x001fc600018e0626 */
[----:B------:R0:W-:Y:S04]  /*dc80*/  STL [R1+0x2514], R16 ;  /* 0x0025141001007387 */ /* 0x0001e80000100800 */
[----:B------:R1:W-:Y:S01]  /*dc90*/  STL [R1+0x250c], R7 ;  /* 0x00250c0701007387 */ /* 0x0003e20000100800 */
[----:B0-----:R-:W-:Y:S01]  /*dca0*/  IADD3 R16, P3, PT, R34, R37, RZ ;  /* 0x0000002522107210 */ /* 0x001fe20007f7e0ff */
[----:B-1----:R-:W-:Y:S01]  /*dcb0*/  IMAD.X R7, R40, 0x1, R4, P4 ;  /* 0x0000000128077824 */ /* 0x002fe200020e0604 */
[----:B------:R-:W-:-:S03]  /*dcc0*/  IADD3 R35, P4, PT, R34, R2, RZ ;  /* 0x0000000222237210 */ /* 0x000fc60007f9e0ff */
[----:B------:R2:W-:Y:S04]  /*dcd0*/  STL [R1+0x2518], R16 ;  /* 0x0025181001007387 */ /* 0x0005e80000100800 */
[----:B------:R0:W-:Y:S04]  /*dce0*/  STL [R1+0x24fc], R7 ;  /* 0x0024fc0701007387 */ /* 0x0001e80000100800 */
[----:B------:R-:W-:Y:S01]  /*dcf0*/  STL [R1+0x2504], R35 ;  /* 0x0025042301007387 */ /* 0x000fe20000100800 */
[----:B--2---:R-:W-:Y:S01]  /*dd00*/  IMAD.X R16, R12, 0x1, R3, P5 ;  /* 0x000000010c107824 */ /* 0x004fe200028e0603 */
[----:B0-----:R-:W-:Y:S01]  /*dd10*/  IADD3 R7, P5, PT, R34, R57, RZ ;  /* 0x0000003922077210 */ /* 0x001fe20007fbe0ff */
[----:B------:R-:W-:-:S03]  /*dd20*/  IMAD.X R34, R12, 0x1, R6, P6 ;  /* 0x000000010c227824 */ /* 0x000fc600030e0606 */
[----:B------:R0:W-:Y:S04]  /*dd30*/  STL [R1+0x2500], R16 ;  /* 0x0025001001007387 */ /* 0x0001e80000100800 */
[----:B------:R1:W-:Y:S04]  /*dd40*/  STL [R1+0x24f0], R7 ;  /* 0x0024f00701007387 */ /* 0x0003e80000100800 */
[----:B------:R-:W-:Y:S01]  /*dd50*/  STL [R1+0x24e8], R34 ;  /* 0x0024e82201007387 */ /* 0x000fe20000100800 */
[----:B0-----:R-:W-:-:S03]  /*dd60*/  IADD3 R16, P6, PT, R28, R13, RZ ;  /* 0x0000000d1c107210 */ /* 0x001fc60007fde0ff */
[----:B------:R-:W2:Y:S01]  /*dd70*/  LDL.LU R40, [R1+0x2c] ;  /* 0x00002c0001287983 */ /* 0x000ea20000300800 */
[----:B-1----:R-:W-:-:S03]  /*dd80*/  IMAD.X R7, R12, 0x1, R38, P0 ;  /* 0x000000010c077824 */ /* 0x002fc600000e0626 */
        /* <DEDUP_REMOVED lines=8> */
[C---:B---3--:R-:W-:Y:S01]  /*de10*/  IMAD.X R16, R11.reuse, 0x1, R3, P2 ;  /* 0x000000010b107824 */ /* 0x048fe200010e0603 */
[----:B0-----:R-:W-:Y:S01]  /*de20*/  IADD3 R7, P2, PT, R28, R57, RZ ;  /* 0x000000391c077210 */ /* 0x001fe20007f5e0ff */
[----:B-1----:R-:W-:-:S03]  /*de30*/  IMAD.X R12, R11, 0x1, R6, P3 ;  /* 0x000000010b0c7824 */ /* 0x002fc600018e0606 */
[----:B------:R0:W-:Y:S04]  /*de40*/  STL [R1+0x24e0], R16 ;  /* 0x0024e01001007387 */ /* 0x0001e80000100800 */
[----:B------:R1:W-:Y:S04]  /*de50*/  STL [R1+0x24d0], R7 ;  /* 0x0024d00701007387 */ /* 0x0003e80000100800 */
[----:B------:R3:W-:Y:S01]  /*de60*/  STL [R1+0x24c8], R12 ;  /* 0x0024c80c01007387 */ /* 0x0007e20000100800 */
[----:B0-----:R-:W-:Y:S01]  /*de70*/  IADD3 R16, P3, PT, R17, R13, RZ ;  /* 0x0000000d11107210 */ /* 0x001fe20007f7e0ff */
[----:B-1----:R-:W-:-:S02]  /*de80*/  IMAD.X R7, R11, 0x1, R38, P4 ;  /* 0x000000010b077824 */ /* 0x002fc400020e0626 */
[----:B---3--:R-:W3:Y:S04]  /*de90*/  LDL.LU R12, [R1+0x28] ;  /* 0x00002800010c7983 */ /* 0x008ee80000300800 */
        /* <DEDUP_REMOVED lines=16> */
[----:B------:R-:W-:-:S04]  /*dfa0*/  IMAD.X R7, R41, 0x1, R38, P1 ;  /* 0x0000000129077824 */ /* 0x000fc800008e0626 */
[----:B------:R0:W-:Y:S04]  /*dfb0*/  STL [R1+0x24b4], R16 ;  /* 0x0024b41001007387 */ /* 0x0001e80000100800 */
[----:B------:R1:W-:Y:S01]  /*dfc0*/  STL [R1+0x24ac], R7 ;  /* 0x0024ac0701007387 */ /* 0x0003e20000100800 */
[C---:B0-----:R-:W-:Y:S01]  /*dfd0*/  IADD3 R16, P1, PT, R42.reuse, R37, RZ ;  /* 0x000000252a107210 */ /* 0x041fe20007f3e0ff */
[----:B-1----:R-:W-:Y:S01]  /*dfe0*/  IMAD.X R7, R41, 0x1, R4, P2 ;  /* 0x0000000129077824 */ /* 0x002fe200010e0604 */
[----:B------:R-:W-:-:S03]  /*dff0*/  IADD3 R17, P2, PT, R42, R2, RZ ;  /* 0x000000022a117210 */ /* 0x000fc60007f5e0ff */
[----:B------:R5:W-:Y:S04]  /*e000*/  STL [R1+0x24b8], R16 ;  /* 0x0024b81001007387 */ /* 0x000be80000100800 */
[----:B------:R0:W-:Y:S04]  /*e010*/  STL [R1+0x249c], R7 ;  /* 0x00249c0701007387 */ /* 0x0001e80000100800 */
[----:B------:R1:W-:Y:S01]  /*e020*/  STL [R1+0x24a4], R17 ;  /* 0x0024a41101007387 */ /* 0x0003e20000100800 */
[----:B-----5:R-:W-:Y:S01]  /*e030*/  IMAD.X R16, R36, 0x1, R3, P3 ;  /* 0x0000000124107824 */ /* 0x020fe200018e0603 */
[----:B0-----:R-:W-:-:S04]  /*e040*/  IADD3 R7, P3, PT, R42, R57, RZ ;  /* 0x000000392a077210 */ /* 0x001fc80007f7e0ff */
[----:B------:R0:W-:Y:S01]  /*e050*/  STL [R1+0x24a0], R16 ;  /* 0x0024a01001007387 */ /* 0x0001e20000100800 */
[----:B-1----:R-:W-:-:S03]  /*e060*/  IMAD.X R17, R36, 0x1, R6, P4 ;  /* 0x0000000124117824 */ /* 0x002fc600020e0606 */
[----:B------:R1:W-:Y:S04]  /*e070*/  STL [R1+0x2490], R7 ;  /* 0x0024900701007387 */ /* 0x0003e80000100800 */
[----:B------:R-:W-:Y:S01]  /*e080*/  STL [R1+0x2488], R17 ;  /* 0x0024881101007387 */ /* 0x000fe20000100800 */
[----:B0-----:R-:W-:-:S03]  /*e090*/  IADD3 R16, P4, PT, R19, R13, RZ ;  /* 0x0000000d13107210 */ /* 0x001fc60007f9e0ff */
[----:B------:R-:W5:Y:S01]  /*e0a0*/  LDL.LU R41, [R1+0x20] ;  /* 0x0000200001297983 */ /* 0x000f620000300800 */
[----:B-1----:R-:W-:-:S03]  /*e0b0*/  IMAD.X R7, R36, 0x1, R38, P5 ;  /* 0x0000000124077824 */ /* 0x002fc600028e0626 */
        /* <DEDUP_REMOVED lines=8> */
[C---:B--2---:R-:W-:Y:S01]  /*e140*/  IMAD.X R16, R40.reuse, 0x1, R3, P0 ;  /* 0x0000000128107824 */ /* 0x044fe200000e0603 */
[----:B0-----:R-:W-:Y:S01]  /*e150*/  IADD3 R7, P0, PT, R19, R57, RZ ;  /* 0x0000003913077210 */ /* 0x001fe20007f1e0ff */
[----:B-1----:R-:W-:-:S03]  /*e160*/  IMAD.X R17, R40, 0x1, R6, P1 ;  /* 0x0000000128117824 */ /* 0x002fc600008e0606 */
        /* <DEDUP_REMOVED lines=19> */
[----:B------:R-:W-:Y:S01]  /*e2a0*/  STL [R1+0x2448], R17 ;  /* 0x0024481101007387 */ /* 0x000fe20000100800 */
[----:B0-----:R-:W-:-:S03]  /*e2b0*/  IADD3 R16, P5, PT, R10, R13, RZ ;  /* 0x0000000d0a107210 */ /* 0x001fc60007fbe0ff */
[----:B------:R-:W3:Y:S01]  /*e2c0*/  LDL.LU R40, [R1+0x18] ;  /* 0x0000180001287983 */ /* 0x000ee20000300800 */
        /* <DEDUP_REMOVED lines=9> */
[C---:B----4-:R-:W-:Y:S01]  /*e360*/  IMAD.X R16, R11.reuse, 0x1, R3, P1 ;  /* 0x000000010b107824 */ /* 0x050fe200008e0603 */
[----:B0-----:R-:W-:Y:S01]  /*e370*/  IADD3 R7, P1, PT, R10, R57, RZ ;  /* 0x000000390a077210 */ /* 0x001fe20007f3e0ff */
[----:B-1----:R-:W-:-:S03]  /*e380*/  IMAD.X R12, R11, 0x1, R6, P2 ;  /* 0x000000010b0c7824 */ /* 0x002fc600010e0606 */
[----:B------:R-:W-:Y:S04]  /*e390*/  STL [R1+0x2440], R16 ;  /* 0x0024401001007387 */ /* 0x000fe80000100800 */
        /* <DEDUP_REMOVED lines=11> */
[----:B------:R0:W-:Y:S01]  /*e450*/  STL [R1+0x241c], R7 ;  /* 0x00241c0701007387 */ /* 0x0001e20000100800 */
[----:B-----5:R-:W-:-:S03]  /*e460*/  IMAD.X R10, R41, 0x1, R3, P5 ;  /* 0x00000001290a7824 */ /* 0x020fc600028e0603 */
[----:B------:R1:W-:Y:S01]  /*e470*/  STL [R1+0x2424], R11 ;  /* 0x0024240b01007387 */ /* 0x0003e20000100800 */
[----:B0-----:R-:W-:-:S03]  /*e480*/  IADD3 R7, P5, PT, R26, R57, RZ ;  /* 0x000000391a077210 */ /* 0x001fc60007fbe0ff */
[----:B------:R0:W-:Y:S01]  /*e490*/  STL [R1+0x2420], R10 ;  /* 0x0024200a01007387 */ /* 0x0001e20000100800 */
[----:B-1----:R-:W-:-:S03]  /*e4a0*/  IMAD.X R11, R41, 0x1, R6, P6 ;  /* 0x00000001290b7824 */ /* 0x002fc600030e0606 */
[----:B------:R1:W-:Y:S01]  /*e4b0*/  STL [R1+0x2410], R7 ;  /* 0x0024100701007387 */ /* 0x0003e20000100800 */
[----:B0-----:R-:W-:-:S03]  /*e4c0*/  IADD3 R10, P6, PT, R32, R13, RZ ;  /* 0x0000000d200a7210 */ /* 0x001fc60007fde0ff */
[----:B------:R0:W-:Y:S01]  /*e4d0*/  STL [R1+0x2408], R11 ;  /* 0x0024080b01007387 */ /* 0x0001e20000100800 */
[----:B-1----:R-:W-:-:S03]  /*e4e0*/  IMAD.X R7, R41, 0x1, R38, P0 ;  /* 0x0000000129077824 */ /* 0x002fc600000e0626 */
[----:B0-----:R-:W5:Y:S04]  /*e4f0*/  LDL.LU R11, [R1+0x10] ;  /* 0x00001000010b7983 */ /* 0x001f680000300800 */
        /* <DEDUP_REMOVED lines=8> */
[----:B--2---:R-:W-:Y:S01]  /*e580*/  IMAD.X R10, R36, 0x1, R3, P2 ;  /* 0x00000001240a7824 */ /* 0x004fe200010e0603 */
[----:B0-----:R-:W-:Y:S01]  /*e590*/  IADD3 R7, P2, PT, R32, R57, RZ ;  /* 0x0000003920077210 */ /* 0x001fe20007f5e0ff */
[----:B-1----:R-:W-:-:S03]  /*e5a0*/  IMAD.X R16, R36, 0x1, R6, P3 ;  /* 0x0000000124107824 */ /* 0x002fc600018e0606 */
[----:B------:R0:W-:Y:S04]  /*e5b0*/  STL [R1+0x2400], R10 ;  /* 0x0024000a01007387 */ /* 0x0001e80000100800 */
[----:B------:R1:W-:Y:S01]  /*e5c0*/  STL [R1+0x23f0], R7 ;  /* 0x0023f00701007387 */ /* 0x0003e20000100800 */
[----:B0-----:R-:W-:-:S03]  /*e5d0*/  IADD3 R10, P3, PT, R8, R13, RZ ;  /* 0x0000000d080a7210 */ /* 0x001fc60007f7e0ff */
[----:B------:R0:W-:Y:S01]  /*e5e0*/  STL [R1+0x23e8], R16 ;  /* 0x0023e81001007387 */ /* 0x0001e20000100800 */
[----:B-1----:R-:W-:-:S03]  /*e5f0*/  IMAD.X R7, R36, 0x1, R38, P4 ;  /* 0x0000000124077824 */ /* 0x002fc600020e0626 */
[----:B------:R-:W2:Y:S04]  /*e600*/  LDL.LU R41, [R1+0xc] ;  /* 0x00000c0001297983 */ /* 0x000ea80000300800 */
[----:B------:R1:W-:Y:S01]  /*e610*/  STL [R1+0x23f4], R10 ;  /* 0x0023f40a01007387 */ /* 0x0003e20000100800 */
[----:B0-----:R-:W-:-:S03]  /*e620*/  IADD3 R16, P4, PT, R8, R37, RZ ;  /* 0x0000002508107210 */ /* 0x001fc60007f9e0ff */
[----:B------:R0:W-:Y:S01]  /*e630*/  STL [R1+0x23ec], R7 ;  /* 0x0023ec0701007387 */ /* 0x0001e20000100800 */
[----:B-1----:R-:W-:-:S03]  /*e640*/  IMAD.X R10, R36, 0x1, R4, P5 ;  /* 0x00000001240a7824 */ /* 0x002fc600028e0604 */
[----:B------:R3:W-:Y:S01]  /*e650*/  STL [R1+0x23f8], R16 ;  /* 0x0023f81001007387 */ /* 0x0007e20000100800 */
[----:B0-----:R-:W-:-:S03]  /*e660*/  IADD3 R7, P5, PT, R8, R2, RZ ;  /* 0x0000000208077210 */ /* 0x001fc60007fbe0ff */
[----:B------:R0:W-:Y:S04]  /*e670*/  STL [R1+0x23dc], R10 ;  /* 0x0023dc0a01007387 */ /* 0x0001e80000100800 */
[----:B------:R1:W-:Y:S01]  /*e680*/  STL [R1+0x23e4], R7 ;  /* 0x0023e40701007387 */ /* 0x0003e20000100800 */
[----:B---3--:R-:W-:Y:S01]  /*e690*/  IMAD.X R16, R40, 0x1, R3, P6 ;  /* 0x0000000128107824 */ /* 0x008fe200030e0603 */
[----:B0-----:R-:W-:Y:S01]  /*e6a0*/  IADD3 R10, P6, PT, R8, R57, RZ ;  /* 0x00000039080a7210 */ /* 0x001fe20007fde0ff */
[----:B-1----:R-:W-:-:S03]  /*e6b0*/  IMAD.X R7, R40, 0x1, R6, P0 ;  /* 0x0000000128077824 */ /* 0x002fc600000e0606 */
[----:B------:R-:W-:Y:S04]  /*e6c0*/  STL [R1+0x23e0], R16 ;  /* 0x0023e01001007387 */ /* 0x000fe80000100800 */
[----:B------:R-:W-:Y:S01]  /*e6d0*/  STL [R1+0x23d0], R10 ;  /* 0x0023d00a01007387 */ /* 0x000fe20000100800 */
[----:B------:R-:W-:-:S03]  /*e6e0*/  IADD3 R8, P0, PT, R20, R13, RZ ;  /* 0x0000000d14087210 */ /* 0x000fc60007f1e0ff */
[----:B------:R-:W3:Y:S04]  /*e6f0*/  LDL.LU R36, [R1+0x8] ;  /* 0x0000080001247983 */ /* 0x000ee80000300800 */
[----:B------:R0:W-:Y:S04]  /*e700*/  STL [R1+0x23c8], R7 ;  /* 0x0023c80701007387 */ /* 0x0001e80000100800 */
[----:B------:R1:W-:Y:S01]  /*e710*/  STL [R1+0x23d4], R8 ;  /* 0x0023d40801007387 */ /* 0x0003e20000100800 */
[----:B0-----:R-:W-:Y:S01]  /*e720*/  IMAD.X R7, R40, 0x1, R38, P1 ;  /* 0x0000000128077824 */ /* 0x001fe200008e0626 */
[----:B------:R-:W-:Y:S01]  /*e730*/  IADD3 R10, P1, PT, R20, R37, RZ ;  /* 0x00000025140a7210 */ /* 0x000fe20007f3e0ff */
[----:B-1----:R-:W-:-:S03]  /*e740*/  IMAD.X R8, R40, 0x1, R4, P2 ;  /* 0x0000000128087824 */ /* 0x002fc600010e0604 */
[----:B------:R0:W-:Y:S04]  /*e750*/  STL [R1+0x23cc], R7 ;  /* 0x0023cc0701007387 */ /* 0x0001e80000100800 */
[----:B------:R4:W-:Y:S01]  /*e760*/  STL [R1+0x23d8], R10 ;  /* 0x0023d80a01007387 */ /* 0x0009e20000100800 */
[----:B0-----:R-:W-:-:S03]  /*e770*/  IADD3 R7, P2, PT, R20, R2, RZ ;  /* 0x0000000214077210 */ /* 0x001fc60007f5e0ff */
[----:B------:R0:W-:Y:S04]  /*e780*/  STL [R1+0x23bc], R8 ;  /* 0x0023bc0801007387 */ /* 0x0001e80000100800 */
[----:B------:R1:W-:Y:S01]  /*e790*/  STL [R1+0x23c4], R7 ;  /* 0x0023c40701007387 */ /* 0x0003e20000100800 */
[----:B----4-:R-:W-:Y:S01]  /*e7a0*/  IMAD.X R10, R12, 0x1, R3, P3 ;  /* 0x000000010c0a7824 */ /* 0x010fe200018e0603 */
[----:B0-----:R-:W-:-:S04]  /*e7b0*/  IADD3 R8, P3, PT, R20, R57, RZ ;  /* 0x0000003914087210 */ /* 0x001fc80007f7e0ff */
[----:B------:R0:W-:Y:S01]  /*e7c0*/  STL [R1+0x23c0], R10 ;  /* 0x0023c00a01007387 */ /* 0x0001e20000100800 */
[----:B-1----:R-:W-:-:S03]  /*e7d0*/  IMAD.X R7, R12, 0x1, R6, P4 ;  /* 0x000000010c077824 */ /* 0x002fc600020e0606 */
[----:B------:R-:W4:Y:S04]  /*e7e0*/  LDL.LU R40, [R1+0x4] ;  /* 0x0000040001287983 */ /* 0x000f280000300800 */
[----:B------:R1:W-:Y:S01]  /*e7f0*/  STL [R1+0x23b0], R8 ;  /* 0x0023b00801007387 */ /* 0x0003e20000100800 */
[----:B0-----:R-:W-:-:S03]  /*e800*/  IMAD.X R10, R12, 0x1, R38, P5 ;  /* 0x000000010c0a7824 */ /* 0x001fc600028e0626 */
[----:B------:R0:W-:Y:S01]  /*e810*/  STL [R1+0x23a8], R7 ;  /* 0x0023a80701007387 */ /* 0x0001e20000100800 */
[C---:B-1----:R-:W-:Y:S02]  /*e820*/  IADD3 R8, P4, PT, R18.reuse, R13, RZ ;  /* 0x0000000d12087210 */ /* 0x042fe40007f9e0ff */
[----:B0-----:R-:W-:-:S03]  /*e830*/  IADD3 R7, P5, PT, R18, R37, RZ ;  /* 0x0000002512077210 */ /* 0x001fc60007fbe0ff */
[----:B------:R0:W-:Y:S04]  /*e840*/  STL [R1+0x23b4], R8 ;  /* 0x0023b40801007387 */ /* 0x0001e80000100800 */
[----:B------:R1:W-:Y:S01]  /*e850*/  STL [R1+0x23ac], R10 ;  /* 0x0023ac0a01007387 */ /* 0x0003e20000100800 */
[----:B0-----:R-:W-:-:S03]  /*e860*/  IMAD.X R8, R12, 0x1, R4, P6 ;  /* 0x000000010c087824 */ /* 0x001fc600030e0604 */
[----:B------:R5:W-:Y:S01]  /*e870*/  STL [R1+0x23b8], R7 ;  /* 0x0023b80701007387 */ /* 0x000be20000100800 */
[----:B-1----:R-:W-:-:S03]  /*e880*/  IADD3 R10, P6, PT, R18, R2, RZ ;  /* 0x00000002120a7210 */ /* 0x002fc60007fde0ff */
[----:B------:R0:W-:Y:S04]  /*e890*/  STL [R1+0x239c], R8 ;  /* 0x00239c0801007387 */ /* 0x0001e80000100800 */
[----:B------:R-:W-:Y:S04]  /*e8a0*/  STL [R1+0x23a4], R10 ;  /* 0x0023a40a01007387 */ /* 0x000fe80000100800 */
[----:B------:R-:W4:Y:S01]  /*e8b0*/  LDL.LU R12, [R1] ;  /* 0x00000000010c7983 */ /* 0x000f220000300800 */
[----:B-----5:R-:W-:Y:S01]  /*e8c0*/  IMAD.X R7, R11, 0x1, R3, P0 ;  /* 0x000000010b077824 */ /* 0x020fe200000e0603 */
[----:B0-----:R-:W-:-:S04]  /*e8d0*/  IADD3 R8, P0, PT, R18, R57, RZ ;  /* 0x0000003912087210 */ /* 0x001fc80007f1e0ff */
[----:B------:R0:W-:Y:S04]  /*e8e0*/  STL [R1+0x23a0], R7 ;  /* 0x0023a00701007387 */ /* 0x0001e80000100800 */
[----:B------:R1:W-:Y:S01]  /*e8f0*/  STL [R1+0x2390], R8 ;  /* 0x0023900801007387 */ /* 0x0003e20000100800 */
[----:B0-----:R-:W-:Y:S01]  /*e900*/  IMAD.X R7, R11, 0x1, R6, P1 ;  /* 0x000000010b077824 */ /* 0x001fe200008e0606 */
[----:B------:R-:W-:Y:S01]  /*e910*/  IADD3 R10, P1, PT, R29, R13, RZ ;  /* 0x0000000d1d0a7210 */ /* 0x000fe20007f3e0ff */
[----:B-1----:R-:W-:-:S03]  /*e920*/  IMAD.X R8, R11, 0x1, R38, P2 ;  /* 0x000000010b087824 */ /* 0x002fc600010e0626 */
[----:B------:R0:W-:Y:S04]  /*e930*/  STL [R1+0x2388], R7 ;  /* 0x0023880701007387 */ /* 0x0001e80000100800 */
[----:B------:R1:W-:Y:S04]  /*e940*/  STL [R1+0x2394], R10 ;  /* 0x0023940a01007387 */ /* 0x0003e80000100800 */
[----:B------:R5:W-:Y:S01]  /*e950*/  STL [R1+0x238c], R8 ;  /* 0x00238c0801007387 */ /* 0x000be20000100800 */
[----:B0-----:R-:W-:Y:S01]  /*e960*/  IADD3 R7, P2, PT, R29, R37, RZ ;  /* 0x000000251d077210 */ /* 0x001fe20007f5e0ff */
[----:B-1----:R-:W-:-:S04]  /*e970*/  IMAD.X R10, R11, 0x1, R4, P3 ;  /* 0x000000010b0a7824 */ /* 0x002fc800018e0604 */
[----:B------:R2:W-:Y:S01]  /*e980*/  STL [R1+0x2398], R7 ;  /* 0x0023980701007387 */ /* 0x0005e20000100800 */
[----:B-----5:R-:W-:-:S03]  /*e990*/  IADD3 R8, P3, PT, R29, R2, RZ ;  /* 0x000000021d087210 */ /* 0x020fc60007f7e0ff */
[----:B------:R0:W-:Y:S04]  /*e9a0*/  STL [R1+0x237c], R10 ;  /* 0x00237c0a01007387 */ /* 0x0001e80000100800 */
[----:B------:R1:W-:Y:S01]  /*e9b0*/  STL [R1+0x2384], R8 ;  /* 0x0023840801007387 */ /* 0x0003e20000100800 */
[----:B------:R-:W-:Y:S02]  /*e9c0*/  IMAD R24, R24, UR76, RZ ;  /* 0x0000004c18187c24 */ /* 0x000fe4000f8e02ff */
[----:B------:R-:W-:-:S03]  /*e9d0*/  IMAD R22, R22, UR76, RZ ;  /* 0x0000004c16167c24 */ /* 0x000fc6000f8e02ff */
[----:B------:R-:W-:Y:S01]  /*e9e0*/  SHF.R.S32.HI R61, RZ, 0x1f, R24 ;  /* 0x0000001fff3d7819 */ /* 0x000fe20000011418 */
[----:B------:R-:W-:Y:S01]  /*e9f0*/  IMAD R21, R21, UR76, RZ ;  /* 0x0000004c15157c24 */ /* 0x000fe2000f8e02ff */
[----:B------:R-:W-:Y:S01]  /*ea00*/  SHF.R.S32.HI R60, RZ, 0x1f, R22 ;  /* 0x0000001fff3c7819 */ /* 0x000fe20000011416 */
[----:B--2---:R-:W-:Y:S01]  /*ea10*/  IMAD.X R7, R41, 0x1, R3, P4 ;  /* 0x0000000129077824 */ /* 0x004fe200020e0603 */
[----:B0-----:R-:W-:Y:S01]  /*ea20*/  IADD3 R10, P4, PT, R29, R57, RZ ;  /* 0x000000391d0a7210 */ /* 0x001fe20007f9e0ff */
[----:B-1----:R-:W-:-:S03]  /*ea30*/  IMAD.X R8, R41, 0x1, R6, P5 ;  /* 0x0000000129087824 */ /* 0x002fc600028e0606 */
[----:B------:R0:W-:Y:S04]  /*ea40*/  STL [R1+0x2380], R7 ;  /* 0x0023800701007387 */ /* 0x0001e80000100800 */
[----:B------:R1:W-:Y:S04]  /*ea50*/  STL [R1+0x2370], R10 ;  /* 0x0023700a01007387 */ /* 0x0003e80000100800 */
[----:B------:R2:W-:Y:S01]  /*ea60*/  STL [R1+0x2368], R8 ;  /* 0x0023680801007387 */ /* 0x0005e20000100800 */
[----:B0-----:R-:W-:Y:S01]  /*ea70*/  IADD3 R7, P5, PT, R5, R13, RZ ;  /* 0x0000000d05077210 */ /* 0x001fe20007fbe0ff */
[----:B-1----:R-:W-:-:S04]  /*ea80*/  IMAD.X R10, R41, 0x1, R38, P6 ;  /* 0x00000001290a7824 */ /* 0x002fc800030e0626 */
[----:B------:R0:W-:Y:S01]  /*ea90*/  STL [R1+0x2374], R7 ;  /* 0x0023740701007387 */ /* 0x0001e20000100800 */
[----:B--2---:R-:W-:-:S03]  /*eaa0*/  IADD3 R8, P6, PT, R5, R37, RZ ;  /* 0x0000002505087210 */ /* 0x004fc60007fde0ff */
[----:B------:R1:W-:Y:S04]  /*eab0*/  STL [R1+0x236c], R10 ;  /* 0x00236c0a01007387 */ /* 0x0003e80000100800 */
[----:B------:R3:W-:Y:S01]  /*eac0*/  STL [R1+0x2378], R8 ;  /* 0x0023780801007387 */ /* 0x0007e20000100800 */
[----:B0-----:R-:W-:Y:S01]  /*ead0*/  IMAD.X R7, R41, 0x1, R4, P0 ;  /* 0x0000000129077824 */ /* 0x001fe200000e0604 */
[----:B-1----:R-:W-:-:S04]  /*eae0*/  IADD3 R10, P0, PT, R5, R2, RZ ;  /* 0x00000002050a7210 */ /* 0x002fc80007f1e0ff */
[----:B------:R0:W-:Y:S04]  /*eaf0*/  STL [R1+0x235c], R7 ;  /* 0x00235c0701007387 */ /* 0x0001e80000100800 */
[----:B------:R-:W-:Y:S01]  /*eb00*/  STL [R1+0x2364], R10 ;  /* 0x0023640a01007387 */ /* 0x000fe20000100800 */
[C---:B---3--:R-:W-:Y:S01]  /*eb10*/  IMAD.X R8, R36.reuse, 0x1, R3, P1 ;  /* 0x0000000124087824 */ /* 0x048fe200008e0603 */
[----:B0-----:R-:W-:Y:S01]  /*eb20*/  IADD3 R7, P1, PT, R5, R57, RZ ;  /* 0x0000003905077210 */ /* 0x001fe20007f3e0ff */
[----:B------:R-:W-:-:S03]  /*eb30*/  IMAD.X R5, R36, 0x1, R6, P2 ;  /* 0x0000000124057824 */ /* 0x000fc600010e0606 */
[----:B------:R0:W-:Y:S04]  /*eb40*/  STL [R1+0x2360], R8 ;  /* 0x0023600801007387 */ /* 0x0001e80000100800 */
        /* <DEDUP_REMOVED lines=8> */
[----:B------:R4:W-:Y:S04]  /*ebd0*/  STL [R1+0x2358], R5 ;  /* 0x0023580501007387 */ /* 0x0009e80000100800 */
[----:B------:R1:W-:Y:S01]  /*ebe0*/  STL [R1+0x233c], R8 ;  /* 0x00233c0801007387 */ /* 0x0003e20000100800 */
[----:B0-----:R-:W-:-:S05]  /*ebf0*/  IADD3 R7, P4, PT, R14, R2, RZ ;  /* 0x000000020e077210 */ /* 0x001fca0007f9e0ff */
[----:B------:R0:W-:Y:S01]  /*ec00*/  STL [R1+0x2344], R7 ;  /* 0x0023440701007387 */ /* 0x0001e20000100800 */
[----:B----4-:R-:W-:Y:S01]  /*ec10*/  IMAD.X R5, R40, 0x1, R3, P5 ;  /* 0x0000000128057824 */ /* 0x010fe200028e0603 */
[----:B-1----:R-:W-:Y:S01]  /*ec20*/  IADD3 R8, P5, PT, R14, R57, RZ ;  /* 0x000000390e087210 */ /* 0x002fe20007fbe0ff */
[----:B0-----:R-:W-:-:S03]  /*ec30*/  IMAD.X R7, R40, 0x1, R6, P6 ;  /* 0x0000000128077824 */ /* 0x001fc600030e0606 */
[----:B------:R0:W-:Y:S04]  /*ec40*/  STL [R1+0x2340], R5 ;  /* 0x0023400501007387 */ /* 0x0001e80000100800 */
[----:B------:R1:W-:Y:S01]  /*ec50*/  STL [R1+0x2330], R8 ;  /* 0x0023300801007387 */ /* 0x0003e20000100800 */
[----:B0-----:R-:W-:-:S03]  /*ec60*/  IADD3 R5, P6, PT, R24, R13, RZ ;  /* 0x0000000d18057210 */ /* 0x001fc60007fde0ff */
[----:B------:R0:W-:Y:S01]  /*ec70*/  STL [R1+0x2328], R7 ;  /* 0x0023280701007387 */ /* 0x0001e20000100800 */
[----:B-1----:R-:W-:-:S03]  /*ec80*/  IMAD.X R8, R40, 0x1, R38, P0 ;  /* 0x0000000128087824 */ /* 0x002fc600000e0626 */
        /* <DEDUP_REMOVED lines=9> */
[----:B-1----:R-:W-:Y:S01]  /*ed20*/  IADD3 R5, P2, PT, R24, R57, RZ ;  /* 0x0000003918057210 */ /* 0x002fe20007f5e0ff */
[----:B--2---:R-:W-:-:S03]  /*ed30*/  IMAD.X R8, R12, 0x1, R6, P3 ;  /* 0x000000010c087824 */ /* 0x004fc600018e0606 */
        /* <DEDUP_REMOVED lines=11> */
[----:B------:R0:W-:Y:S01]  /*edf0*/  STL [R1+0x22fc], R7 ;  /* 0x0022fc0701007387 */ /* 0x0001e20000100800 */
[----:B--2---:R-:W-:-:S03]  /*ee00*/  IMAD.X R8, R61, 0x1, R3, P6 ;  /* 0x000000013d087824 */ /* 0x004fc600030e0603 */
        /* <DEDUP_REMOVED lines=24> */
[----:B------:R1:W-:Y:S01]  /*ef90*/  STL [R1+0x22d4], R5 ;  /* 0x0022d40501007387 */ /* 0x0003e20000100800 */
[----:B------:R-:W-:-:S03]  /*efa0*/  SHF.R.S32.HI R59, RZ, 0x1f, R21 ;  /* 0x0000001fff3b7819 */ /* 0x000fc60000011415 */
[----:B------:R2:W-:Y:S01]  /*efb0*/  STL [R1+0x22cc], R8 ;  /* 0x0022cc0801007387 */ /* 0x0005e20000100800 */
[----:B0-----:R-:W-:Y:S01]  /*efc0*/  IADD3 R7, P5, PT, R33, R37, RZ ;  /* 0x0000002521077210 */ /* 0x001fe20007fbe0ff */
[----:B-1----:R-:W-:-:S04]  /*efd0*/  IMAD.X R5, R60, 0x1, R4, P6 ;  /* 0x000000013c057824 */ /* 0x002fc800030e0604 */
[----:B------:R0:W-:Y:S01]  /*efe0*/  STL [R1+0x22d8], R7 ;  /* 0x0022d80701007387 */ /* 0x0001e20000100800 */
[----:B--2---:R-:W-:-:S03]  /*eff0*/  IADD3 R8, P6, PT, R33, R2, RZ ;  /* 0x0000000221087210 */ /* 0x004fc60007fde0ff */
[----:B------:R1:W-:Y:S01]  /*f000*/  STL [R1+0x22bc], R5 ;  /* 0x0022bc0501007387 */ /* 0x0003e20000100800 */
[----:B------:R-:W-:-:S03]  /*f010*/  IMAD R9, R9, UR76, RZ ;  /* 0x0000004c09097c24 */ /* 0x000fc6000f8e02ff */
        /* <DEDUP_REMOVED lines=25> */
[----:B------:R1:W-:Y:S01]  /*f1b0*/  STL [R1+0x2288], R5 ;  /* 0x0022880501007387 */ /* 0x0003e20000100800 */
[----:B------:R-:W-:-:S03]  /*f1c0*/  SHF.R.S32.HI R45, RZ, 0x1f, R9 ;  /* 0x0000001fff2d7819 */ /* 0x000fc60000011409 */
[----:B------:R2:W-:Y:S01]  /*f1d0*/  STL [R1+0x2294], R8 ;  /* 0x0022940801007387 */ /* 0x0005e20000100800 */
[----:B0-----:R-:W-:Y:S01]  /*f1e0*/  IMAD.X R7, R44, 0x1, R38, P6 ;  /* 0x000000012c077824 */ /* 0x001fe200030e0626 */
[----:B-1----:R-:W-:-:S04]  /*f1f0*/  IADD3 R5, P6, PT, R15, R37, RZ ;  /* 0x000000250f057210 */ /* 0x002fc80007fde0ff */
[----:B------:R0:W-:Y:S01]  /*f200*/  STL [R1+0x228c], R7 ;  /* 0x00228c0701007387 */ /* 0x0001e20000100800 */
[----:B--2---:R-:W-:-:S03]  /*f210*/  IMAD.X R8, R44, 0x1, R4, P0 ;  /* 0x000000012c087824 */ /* 0x004fc600000e0604 */
[----:B------:R1:W-:Y:S01]  /*f220*/  STL [R1+0x2298], R5 ;  /* 0x0022980501007387 */ /* 0x0003e20000100800 */
[----:B------:R-:W-:-:S03]  /*f230*/  IMAD R23, R23, UR76, RZ ;  /* 0x0000004c17177c24 */ /* 0x000fc6000f8e02ff */
        /* <DEDUP_REMOVED lines=32> */
[----:B------:R2:W-:Y:S04]  /*f440*/  STL [R1+0x2258], R8 ;  /* 0x0022580801007387 */ /* 0x0005e80000100800 */
[----:B------:R-:W3:Y:S01]  /*f450*/  LDL.LU R11, [R1+0x64] ;  /* 0x00006400010b7983 */ /* 0x000ee20000300800 */
[----:B0-----:R-:W-:Y:S01]  /*f460*/  IMAD.X R7, R46, 0x1, R4, P1 ;  /* 0x000000012e077824 */ /* 0x001fe200008e0604 */
[----:B------:R-:W-:-:S02]  /*f470*/  SHF.R.S32.HI R47, RZ, 0x1f, R23 ;  /* 0x0000001fff2f7819 */ /* 0x000fc40000011417 */
[----:B-1----:R-:W-:Y:S02]  /*f480*/  IADD3 R5, P1, PT, R27, R2, RZ ;  /* 0x000000021b057210 */ /* 0x002fe40007f3e0ff */
[----:B------:R0:W-:Y:S01]  /*f490*/  STL [R1+0x223c], R7 ;  /* 0x00223c0701007387 */ /* 0x0001e20000100800 */
[----:B------:R-:W-:-:S03]  /*f4a0*/  IMAD R30, R30, UR76, RZ ;  /* 0x0000004c1e1e7c24 */ /* 0x000fc6000f8e02ff */
[----:B------:R1:W-:Y:S01]  /*f4b0*/  STL [R1+0x2244], R5 ;  /* 0x0022440501007387 */ /* 0x0003e20000100800 */
[C---:B--2---:R-:W-:Y:S02]  /*f4c0*/  IMAD.X R8, R47.reuse, 0x1, R6, P3 ;  /* 0x000000012f087824 */ /* 0x044fe400018e0606 */
[----:B0-----:R-:W-:Y:S01]  /*f4d0*/  IMAD.X R7, R47, 0x1, R3, P2 ;  /* 0x000000012f077824 */ /* 0x001fe200010e0603 */
[----:B-1----:R-:W-:-:S04]  /*f4e0*/  IADD3 R5, P2, PT, R27, R57, RZ ;  /* 0x000000391b057210 */ /* 0x002fc80007f5e0ff */
[----:B------:R0:W-:Y:S04]  /*f4f0*/  STL [R1+0x2240], R7 ;  /* 0x0022400701007387 */ /* 0x0001e80000100800 */
        /* <DEDUP_REMOVED lines=9> */
[----:B0-----:R-:W-:-:S03]  /*f590*/  IMAD.X R7, R47, 0x1, R4, P5 ;  /* 0x000000012f077824 */ /* 0x001fc600028e0604 */
[----:B------:R-:W4:Y:S01]  /*f5a0*/  LDL.LU R41, [R1+0x74] ;  /* 0x0000740001297983 */ /* 0x000f220000300800 */
[----:B-1----:R-:W-:-:S03]  /*f5b0*/  IADD3 R5, P5, PT, R30, R2, RZ ;  /* 0x000000021e057210 */ /* 0x002fc60007fbe0ff */
        /* <DEDUP_REMOVED lines=17> */
[----:B------:R-:W5:Y:S01]  /*f6d0*/  LDL.LU R36, [R1+0x78] ;  /* 0x0000780001247983 */ /* 0x000f620000300800 */
        /* <DEDUP_REMOVED lines=21> */
[----:B--2---:R-:W-:-:S03]  /*f830*/  IMAD.X R8, R50, 0x1, R6, P1 ;  /* 0x0000000132087824 */ /* 0x004fc600008e0606 */
[----:B------:R1:W-:Y:S01]  /*f840*/  STL [R1+0x21e4], R5 ;  /* 0x0021e40501007387 */ /* 0x0003e20000100800 */
[----:B0-----:R-:W-:Y:S01]  /*f850*/  IMAD.X R7, R50, 0x1, R3, P0 ;  /* 0x0000000132077824 */ /* 0x001fe200000e0603 */
[----:B-1----:R-:W-:-:S04]  /*f860*/  IADD3 R5, P0, PT, R39, R57, RZ ;  /* 0x0000003927057210 */ /* 0x002fc80007f1e0ff */
[----:B------:R-:W-:Y:S04]  /*f870*/  STL [R1+0x21e0], R7 ;  /* 0x0021e00701007387 */ /* 0x000fe80000100800 */
[----:B------:R0:W-:Y:S04]  /*f880*/  STL [R1+0x21d0], R5 ;  /* 0x0021d00501007387 */ /* 0x0001e80000100800 */
[----:B------:R1:W-:Y:S01]  /*f890*/  STL [R1+0x21c8], R8 ;  /* 0x0021c80801007387 */ /* 0x0003e20000100800 */
[----:B0-----:R-:W-:Y:S01]  /*f8a0*/  IMAD.X R5, R50, 0x1, R38, P2 ;  /* 0x0000000132057824 */ /* 0x001fe200010e0626 */
[----:B---3--:R-:W-:-:S02]  /*f8b0*/  IADD3 R7, P1, PT, R11, R13, RZ ;  /* 0x0000000d0b077210 */ /* 0x008fc40007f3e0ff */
[----:B-1----:R-:W-:-:S03]  /*f8c0*/  IADD3 R8, P2, PT, R11, R37, RZ ;  /* 0x000000250b087210 */ /* 0x002fc60007f5e0ff */
[----:B------:R0:W-:Y:S04]  /*f8d0*/  STL [R1+0x21d4], R7 ;  /* 0x0021d40701007387 */ /* 0x0001e80000100800 */
[----:B------:R1:W-:Y:S04]  /*f8e0*/  STL [R1+0x21cc], R5 ;  /* 0x0021cc0501007387 */ /* 0x0003e80000100800 */
[----:B------:R2:W-:Y:S04]  /*f8f0*/  STL [R1+0x21d8], R8 ;  /* 0x0021d80801007387 */ /* 0x0005e80000100800 */
[----:B------:R-:W3:Y:S01]  /*f900*/  LDL.LU R12, [R1+0x90] ;  /* 0x00009000010c7983 */ /* 0x000ee20000300800 */
[----:B------:R-:W-:Y:S01]  /*f910*/  SHF.R.S32.HI R51, RZ, 0x1f, R39 ;  /* 0x0000001fff337819 */ /* 0x000fe20000011427 */
[----:B0-----:R-:W-:Y:S01]  /*f920*/  IMAD.X R7, R50, 0x1, R4, P3 ;  /* 0x0000000132077824 */ /* 0x001fe200018e0604 */
[----:B-1----:R-:W-:-:S03]  /*f930*/  IADD3 R5, P3, PT, R11, R2, RZ ;  /* 0x000000020b057210 */ /* 0x002fc60007f7e0ff */
[----:B--2---:R-:W-:Y:S01]  /*f940*/  IMAD.X R8, R51, 0x1, R3, P4 ;  /* 0x0000000133087824 */ /* 0x004fe200020e0603 */
[----:B------:R0:W-:Y:S04]  /*f950*/  STL [R1+0x21a8], R7 ;  /* 0x0021a80701007387 */ /* 0x0001e80000100800 */
[----:B------:R1:W-:Y:S04]  /*f960*/  STL [R1+0x21b8], R5 ;  /* 0x0021b80501007387 */ /* 0x0003e80000100800 */
[----:B------:R4:W-:Y:S01]  /*f970*/  STL [R1+0x21ac], R8 ;  /* 0x0021ac0801007387 */ /* 0x0009e20000100800 */
[----:B0-----:R-:W-:Y:S01]  /*f980*/  IADD3 R7, P4, PT, R11, R57, RZ ;  /* 0x000000390b077210 */ /* 0x001fe20007f9e0ff */
[----:B-1----:R-:W-:-:S04]  /*f990*/  IMAD.X R5, R51, 0x1, R6, P5 ;  /* 0x0000000133057824 */ /* 0x002fc800028e0606 */
[----:B------:R0:W-:Y:S04]  /*f9a0*/  STL [R1+0x21bc], R7 ;  /* 0x0021bc0701007387 */ /* 0x0001e80000100800 */
[----:B------:R1:W-:Y:S01]  /*f9b0*/  STL [R1+0x21b0], R5 ;  /* 0x0021b00501007387 */ /* 0x0003e20000100800 */
[----:B----4-:R-:W-:Y:S01]  /*f9c0*/  IADD3 R8, P5, PT, R41, R13, RZ ;  /* 0x0000000d29087210 */ /* 0x010fe20007fbe0ff */
[----:B0-----:R-:W-:Y:S01]  /*f9d0*/  IMAD.X R7, R51, 0x1, R38, P6 ;  /* 0x0000000133077824 */ /* 0x001fe200030e0626 */
[----:B------:R-:W-:Y:S02]  /*f9e0*/  SHF.R.S32.HI R52, RZ, 0x1f, R52 ;  /* 0x0000001fff347819 */ /* 0x000fe40000011434 */
[----:B-1----:R-:W-:Y:S01]  /*f9f0*/  IADD3 R5, P6, PT, R41, R37, RZ ;  /* 0x0000002529057210 */ /* 0x002fe20007fde0ff */
[----:B------:R0:W-:Y:S04]  /*fa00*/  STL [R1+0x21c0], R8 ;  /* 0x0021c00801007387 */ /* 0x0001e80000100800 */
[----:B------:R1:W-:Y:S01]  /*fa10*/  STL [R1+0x21b4], R7 ;  /* 0x0021b40701007387 */ /* 0x0003e20000100800 */
[----:B0-----:R-:W-:-:S03]  /*fa20*/  IMAD.X R8, R51, 0x1, R4, P0 ;  /* 0x0000000133087824 */ /* 0x001fc600000e0604 */
[----:B------:R0:W-:Y:S01]  /*fa30*/  STL [R1+0x21c4], R5 ;  /* 0x0021c40501007387 */ /* 0x0001e20000100800 */
[----:B-1----:R-:W-:-:S03]  /*fa40*/  IADD3 R7, P0, PT, R41, R2, RZ ;  /* 0x0000000229077210 */ /* 0x002fc60007f1e0ff */
[----:B------:R1:W-:Y:S04]  /*fa50*/  STL [R1+0x2188], R8 ;  /* 0x0021880801007387 */ /* 0x0003e80000100800 */
[----:B------:R-:W2:Y:S01]  /*fa60*/  LDL.LU R11, [R1+0x98] ;  /* 0x00009800010b7983 */ /* 0x000ea20000300800 */
[----:B0-----:R-:W-:-:S03]  /*fa70*/  IMAD.X R5, R52, 0x1, R3, P1 ;  /* 0x0000000134057824 */ /* 0x001fc600008e0603 */
[----:B------:R0:W-:Y:S01]  /*fa80*/  STL [R1+0x2198], R7 ;  /* 0x0021980701007387 */ /* 0x0001e20000100800 */
[----:B-1----:R-:W-:-:S03]  /*fa90*/  IADD3 R8, P1, PT, R41, R57, RZ ;  /* 0x0000003929087210 */ /* 0x002fc60007f3e0ff */
[----:B------:R5:W-:Y:S04]  /*faa0*/  STL [R1+0x218c], R5 ;  /* 0x00218c0501007387 */ /* 0x000be80000100800 */
[----:B------:R1:W-:Y:S01]  /*fab0*/  STL [R1+0x219c], R8 ;  /* 0x00219c0801007387 */ /* 0x0003e20000100800 */
[----:B0-----:R-:W-:Y:S01]  /*fac0*/  IMAD.X R7, R52, 0x1, R6, P2 ;  /* 0x0000000134077824 */ /* 0x001fe200010e0606 */
[----:B------:R-:W-:Y:S02]  /*fad0*/  SHF.R.S32.HI R53, RZ, 0x1f, R53 ;  /* 0x0000001fff357819 */ /* 0x000fe40000011435 */
[----:B-----5:R-:W-:Y:S01]  /*fae0*/  IADD3 R5, P2, PT, R36, R13, RZ ;  /* 0x0000000d24057210 */ /* 0x020fe20007f5e0ff */
[----:B-1----:R-:W-:Y:S01]  /*faf0*/  IMAD.X R8, R52, 0x1, R38, P3 ;  /* 0x0000000134087824 */ /* 0x002fe200018e0626 */
[----:B------:R0:W-:Y:S04]  /*fb00*/  STL [R1+0x2190], R7 ;  /* 0x0021900701007387 */ /* 0x0001e80000100800 */
[----:B------:R1:W-:Y:S04]  /*fb10*/  STL [R1+0x21a0], R5 ;  /* 0x0021a00501007387 */ /* 0x0003e80000100800 */
[----:B------:R4:W-:Y:S01]  /*fb20*/  STL [R1+0x2194], R8 ;  /* 0x0021940801007387 */ /* 0x0009e20000100800 */
[----:B0-----:R-:W-:Y:S01]  /*fb30*/  IADD3 R7, P3, PT, R36, R37, RZ ;  /* 0x0000002524077210 */ /* 0x001fe20007f7e0ff */
[----:B-1----:R-:W-:-:S04]  /*fb40*/  IMAD.X R5, R52, 0x1, R4, P4 ;  /* 0x0000000134057824 */ /* 0x002fc800020e0604 */
[----:B------:R0:W-:Y:S01]  /*fb50*/  STL [R1+0x21a4], R7 ;  /* 0x0021a40701007387 */ /* 0x0001e20000100800 */
[----:B----4-:R-:W-:-:S03]  /*fb60*/  IADD3 R8, P4, PT, R36, R2, RZ ;  /* 0x0000000224087210 */ /* 0x010fc60007f9e0ff */
[----:B------:R1:W-:Y:S04]  /*fb70*/  STL [R1+0x2168], R5 ;  /* 0x0021680501007387 */ /* 0x0003e80000100800 */
[----:B------:R4:W-:Y:S01]  /*fb80*/  STL [R1+0x2178], R8 ;  /* 0x0021780801007387 */ /* 0x0009e20000100800 */
[----:B0-----:R-:W-:-:S03]  /*fb90*/  IMAD.X R7, R53, 0x1, R3, P5 ;  /* 0x0000000135077824 */ /* 0x001fc600028e0603 */
[----:B------:R-:W5:Y:S01]  /*fba0*/  LDL.LU R41, [R1+0x9c] ;  /* 0x00009c0001297983 */ /* 0x000f620000300800 */
[----:B-1----:R-:W-:-:S03]  /*fbb0*/  IADD3 R5, P5, PT, R36, R57, RZ ;  /* 0x0000003924057210 */ /* 0x002fc60007fbe0ff */
[----:B------:R0:W-:Y:S01]  /*fbc0*/  STL [R1+0x216c], R7 ;  /* 0x00216c0701007387 */ /* 0x0001e20000100800 */
[----:B----4-:R-:W-:-:S03]  /*fbd0*/  IMAD.X R8, R53, 0x1, R6, P6 ;  /* 0x0000000135087824 */ /* 0x010fc600030e0606 */
[----:B------:R1:W-:Y:S01]  /*fbe0*/  STL [R1+0x217c], R5 ;  /* 0x00217c0501007387 */ /* 0x0003e20000100800 */
[----:B------:R-:W-:-:S03]  /*fbf0*/  SHF.R.S32.HI R54, RZ, 0x1f, R54 ;  /* 0x0000001fff367819 */ /* 0x000fc60000011436 */
[----:B------:R4:W-:Y:S01]  /*fc00*/  STL [R1+0x2170], R8 ;  /* 0x0021700801007387 */ /* 0x0009e20000100800 */
[C---:B0-----:R-:W-:Y:S01]  /*fc10*/  IADD3 R7, P6, PT, R40.reuse, R13, RZ ;  /* 0x0000000d28077210 */ /* 0x041fe20007fde0ff */
[----:B-1----:R-:W-:Y:S01]  /*fc20*/  IMAD.X R5, R53, 0x1, R38, P0 ;  /* 0x0000000135057824 */ /* 0x002fe200000e0626 */
[----:B----4-:R-:W-:-:S03]  /*fc30*/  IADD3 R8, P0, PT, R40, R37, RZ ;  /* 0x0000002528087210 */ /* 0x010fc60007f1e0ff */
[----:B------:R0:W-:Y:S04]  /*fc40*/  STL [R1+0x2180], R7 ;  /* 0x0021800701007387 */ /* 0x0001e80000100800 */
[----:B------:R1:W-:Y:S01]  /*fc50*/  STL [R1+0x2174], R5 ;  /* 0x0021740501007387 */ /* 0x0003e20000100800 */
[----:B0-----:R-:W-:-:S03]  /*fc60*/  IMAD.X R7, R53, 0x1, R4, P1 ;  /* 0x0000000135077824 */ /* 0x001fc600008e0604 */
[----:B------:R0:W-:Y:S01]  /*fc70*/  STL [R1+0x2184], R8 ;  /* 0x0021840801007387 */ /* 0x0001e20000100800 */
[----:B-1----:R-:W-:-:S03]  /*fc80*/  IADD3 R5, P1, PT, R40, R2, RZ ;  /* 0x0000000228057210 */ /* 0x002fc60007f3e0ff */
[----:B------:R1:W-:Y:S04]  /*fc90*/  STL [R1+0x2148], R7 ;  /* 0x0021480701007387 */ /* 0x0003e80000100800 */
[----:B------:R4:W-:Y:S01]  /*fca0*/  STL [R1+0x2158], R5 ;  /* 0x0021580501007387 */ /* 0x0009e20000100800 */
[----:B0-----:R-:W-:Y:S01]  /*fcb0*/  IMAD.X R8, R54, 0x1, R3, P2 ;  /* 0x0000000136087824 */ /* 0x001fe200010e0603 */
[----:B-1----:R-:W-:-:S04]  /*fcc0*/  IADD3 R7, P2, PT, R40, R57, RZ ;  /* 0x0000003928077210 */ /* 0x002fc80007f5e0ff */
[----:B------:R-:W-:Y:S01]  /*fcd0*/  STL [R1+0x214c], R8 ;  /* 0x00214c0801007387 */ /* 0x000fe20000100800 */
[----:B----4-:R-:W-:-:S03]  /*fce0*/  IMAD.X R5, R54, 0x1, R6, P3 ;  /* 0x0000000136057824 */ /* 0x010fc600018e0606 */
[----:B------:R-:W4:Y:S04]  /*fcf0*/  LDL.LU R36, [R1+0xb4] ;  /* 0x0000b40001247983 */ /* 0x000f280000300800 */
[----:B------:R-:W-:Y:S04]  /*fd00*/  STL [R1+0x215c], R7 ;  /* 0x00215c0701007387 */ /* 0x000fe80000100800 */
[----:B------:R0:W-:Y:S01]  /*fd10*/  STL [R1+0x2150], R5 ;  /* 0x0021500501007387 */ /* 0x0001e20000100800 */
[----:B------:R-:W-:Y:S01]  /*fd20*/  SHF.R.S32.HI R55, RZ, 0x1f, R55 ;  /* 0x0000001fff377819 */ /* 0x000fe20000011437 */
[----:B0-----:R-:W-:Y:S01]  /*fd30*/  IMAD.X R5, R54, 0x1, R38, P4 ;  /* 0x0000000136057824 */ /* 0x001fe200020e0626 */
[----:B---3--:R-:W-:-:S02]  /*fd40*/  IADD3 R7, P3, PT, R12, R13, RZ ;  /* 0x0000000d0c077210 */ /* 0x008fc40007f7e0ff */
[----:B------:R-:W-:-:S03]  /*fd50*/  IADD3 R8, P4, PT, R12, R37, RZ ;  /* 0x000000250c087210 */ /* 0x000fc60007f9e0ff */
[----:B------:R0:W-:Y:S04]  /*fd60*/  STL [R1+0x2160], R7 ;  /* 0x0021600701007387 */ /* 0x0001e80000100800 */
[----:B------:R1:W-:Y:S04]  /*fd70*/  STL [R1+0x2154], R5 ;  /* 0x0021540501007387 */ /* 0x0003e80000100800 */
[----:B------:R3:W-:Y:S01]  /*fd80*/  STL [R1+0x2164], R8 ;  /* 0x0021640801007387 */ /* 0x0007e20000100800 */
[----:B0-----:R-:W-:-:S03]  /*fd90*/  IMAD.X R7, R54, 0x1, R4, P5 ;  /* 0x0000000136077824 */ /* 0x001fc600028e0604 */
[----:B------:R-:W4:Y:S01]  /*fda0*/  LDL.LU R40, [R1+0x58] ;  /* 0x0000580001287983 */ /* 0x000f220000300800 */
[C---:B-1----:R-:W-:Y:S01]  /*fdb0*/  IADD3 R5, P5, PT, R12.reuse, R2, RZ ;  /* 0x000000020c057210 */ /* 0x042fe20007fbe0ff */
[----:B---3--:R-:W-:Y:S02]  /*fdc0*/  IMAD.X R8, R55, 0x1, R3, P6 ;  /* 0x0000000137087824 */ /* 0x008fe400030e0603 */
[----:B------:R0:W-:Y:S04]  /*fdd0*/  STL [R1+0x2128], R7 ;  /* 0x0021280701007387 */ /* 0x0001e80000100800 */
[----:B------:R1:W-:Y:S04]  /*fde0*/  STL [R1+0x2138], R5 ;  /* 0x0021380501007387 */ /* 0x0003e80000100800 */
[----:B------:R-:W-:Y:S01]  /*fdf0*/  STL [R1+0x212c], R8 ;  /* 0x00212c0801007387 */ /* 0x000fe20000100800 */
[----:B0-----:R-:W-:-:S03]  /*fe00*/  IADD3 R7, P6, PT, R12, R57, RZ ;  /* 0x000000390c077210 */ /* 0x001fc60007fde0ff */
[----:B------:R-:W3:Y:S01]  /*fe10*/  LDL.LU R12, [R1+0xcc] ;  /* 0x0000cc00010c7983 */ /* 0x000ee20000300800 */
[----:B-1----:R-:W-:-:S03]  /*fe20*/  IMAD.X R5, R55, 0x1, R6, P0 ;  /* 0x0000000137057824 */ /* 0x002fc600000e0606 */
[----:B------:R-:W-:Y:S04]  /*fe30*/  STL [R1+0x213c], R7 ;  /* 0x00213c0701007387 */ /* 0x000fe80000100800 */
[----:B------:R0:W-:Y:S01]  /*fe40*/  STL [R1+0x2130], R5 ;  /* 0x0021300501007387 */ /* 0x0001e20000100800 */
[----:B------:R-:W-:Y:S01]  /*fe50*/  SHF.R.S32.HI R56, RZ, 0x1f, R56 ;  /* 0x0000001fff387819 */ /* 0x000fe20000011438 */
[----:B0-----:R-:W-:Y:S01]  /*fe60*/  IMAD.X R5, R55, 0x1, R38, P1 ;  /* 0x0000000137057824 */ /* 0x001fe200008e0626 */
[C---:B--2---:R-:W-:Y:S02]  /*fe70*/  IADD3 R7, P0, PT, R11.reuse, R13, RZ ;  /* 0x0000000d0b077210 */ /* 0x044fe40007f1e0ff */
[----:B------:R-:W-:-:S03]  /*fe80*/  IADD3 R8, P1, PT, R11, R37, RZ ;  /* 0x000000250b087210 */ /* 0x000fc60007f3e0ff */
[----:B------:R0:W-:Y:S04]  /*fe90*/  STL [R1+0x2140], R7 ;  /* 0x0021400701007387 */ /* 0x0001e80000100800 */
[----:B------:R1:W-:Y:S04]  /*fea0*/  STL [R1+0x2134], R5 ;  /* 0x0021340501007387 */ /* 0x0003e80000100800 */
[----:B------:R2:W-:Y:S01]  /*feb0*/  STL [R1+0x2144], R8 ;  /* 0x0021440801007387 */ /* 0x0005e20000100800 */
[----:B0-----:R-:W-:-:S03]  /*fec0*/  IMAD.X R7, R55, 0x1, R4, P2 ;  /* 0x0000000137077824 */ /* 0x001fc600010e0604 */
[----:B------:R-:W3:Y:S01]  /*fed0*/  LDL.LU R43, [R1+0x5c] ;  /* 0x00005c00012b7983 */ /* 0x000ee20000300800 */
[----:B-1----:R-:W-:-:S03]  /*fee0*/  IADD3 R5, P2, PT, R11, R2, RZ ;  /* 0x000000020b057210 */ /* 0x002fc60007f5e0ff */
[----:B------:R0:W-:Y:S01]  /*fef0*/  STL [R1+0x2108], R7 ;  /* 0x0021080701007387 */ /* 0x0001e20000100800 */
[----:B--2---:R-:W-:-:S03]  /*ff00*/  IMAD.X R8, R56, 0x1, R3, P3 ;  /* 0x0000000138087824 */ /* 0x004fc600018e0603 */
[----:B------:R1:W-:Y:S04]  /*ff10*/  STL [R1+0x2118], R5 ;  /* 0x0021180501007387 */ /* 0x0003e80000100800 */
[----:B------:R-:W-:Y:S01]  /*ff20*/  STL [R1+0x210c], R8 ;  /* 0x00210c0801007387 */ /* 0x000fe20000100800 */
[----:B0-----:R-:W-:-:S03]  /*ff30*/  IADD3 R7, P3, PT, R11, R57, RZ ;  /* 0x000000390b077210 */ /* 0x001fc60007f7e0ff */
[----:B------:R-:W2:Y:S01]  /*ff40*/  LDL.LU R16, [R1+0x104] ;  /* 0x0001040001107983 */ /* 0x000ea20000300800 */
[----:B-1----:R-:W-:-:S03]  /*ff50*/  IMAD.X R5, R56, 0x1, R6, P4 ;  /* 0x0000000138057824 */ /* 0x002fc600020e0606 */
[----:B------:R5:W-:Y:S04]  /*ff60*/  STL [R1+0x211c], R7 ;  /* 0x00211c0701007387 */ /* 0x000be80000100800 */
[----:B------:R0:W-:Y:S01]  /*ff70*/  STL [R1+0x2110], R5 ;  /* 0x0021100501007387 */ /* 0x0001e20000100800 */
[----:B------:R-:W-:Y:S02]  /*ff80*/  SHF.R.S32.HI R58, RZ, 0x1f, R58 ;  /* 0x0000001fff3a7819 */ /* 0x000fe4000001143a */
[C---:B-----5:R-:W-:Y:S01]  /*ff90*/  IADD3 R7, P4, PT, R41.reuse, R13, RZ ;  /* 0x0000000d29077210 */ /* 0x060fe20007f9e0ff */
[----:B0-----:R-:W-:Y:S01]  /*ffa0*/  IMAD.X R5, R56, 0x1, R38, P5 ;  /* 0x0000000138057824 */ /* 0x001fe200028e0626 */
[----:B------:R-:W-:-:S03]  /*ffb0*/  IADD3 R8, P5, PT, R41, R37, RZ ;  /* 0x0000002529087210 */ /* 0x000fc60007fbe0ff */
[----:B------:R0:W-:Y:S04]  /*ffc0*/  STL [R1+0x2120], R7 ;  /* 0x0021200701007387 */ /* 0x0001e80000100800 */
[----:B------:R1:W-:Y:S04]  /*ffd0*/  STL [R1+0x2114], R5 ;  /* 0x0021140501007387 */ /* 0x0003e80000100800 */
[----:B------:R5:W-:Y:S01]  /*ffe0*/  STL [R1+0x2124], R8 ;  /* 0x0021240801007387 */ /* 0x000be20000100800 */
[----:B0-----:R-:W-:-:S03]  /*fff0*/  IMAD.X R7, R56, 0x1, R4, P6 ;  /* 0x0000000138077824 */ /* 0x001fc600030e0604 */
[----:B------:R-:W2:Y:S01]  /*10000*/  LDL.LU R35, [R1+0x60] ;  /* 0x0000600001237983 */ /* 0x000ea20000300800 */
[----:B-1----:R-:W-:-:S03]  /*10010*/  IADD3 R5, P6, PT, R41, R2, RZ ;  /* 0x0000000229057210 */ /* 0x002fc60007fde0ff */
[----:B------:R0:W-:Y:S01]  /*10020*/  STL [R1+0x20e8], R7 ;  /* 0x0020e80701007387 */ /* 0x0001e20000100800 */
[----:B-----5:R-:W-:-:S03]  /*10030*/  IMAD.X R8, R58, 0x1, R3, P0 ;  /* 0x000000013a087824 */ /* 0x020fc600000e0603 */
[----:B------:R1:W-:Y:S04]  /*10040*/  STL [R1+0x20f8], R5 ;  /* 0x0020f80501007387 */ /* 0x0003e80000100800 */
[----:B------:R-:W-:Y:S01]  /*10050*/  STL [R1+0x20ec], R8 ;  /* 0x0020ec0801007387 */ /* 0x000fe20000100800 */
[----:B0-----:R-:W-:-:S03]  /*10060*/  IADD3 R7, P0, PT, R41, R57, RZ ;  /* 0x0000003929077210 */ /* 0x001fc60007f1e0ff */
[----:B------:R-:W5:Y:S01]  /*10070*/  LDL.LU R11, [R1+0x110] ;  /* 0x00011000010b7983 */ /* 0x000f620000300800 */
[----:B-1----:R-:W-:-:S03]  /*10080*/  IMAD.X R5, R58, 0x1, R6, P1 ;  /* 0x000000013a057824 */ /* 0x002fc600008e0606 */
[----:B------:R-:W-:Y:S04]  /*10090*/  STL [R1+0x20fc], R7 ;  /* 0x0020fc0701007387 */ /* 0x000fe80000100800 */
[----:B------:R0:W-:Y:S02]  /*100a0*/  STL [R1+0x20f0], R5 ;  /* 0x0020f00501007387 */ /* 0x0001e40000100800 */
[----:B0-----:R-:W-:Y:S01]  /*100b0*/  IMAD.X R5, R58, 0x1, R38, P2 ;  /* 0x000000013a057824 */ /* 0x001fe200010e0626 */
[C---:B----4-:R-:W-:Y:S02]  /*100c0*/  IADD3 R7, P1, PT, R36.reuse, R13, RZ ;  /* 0x0000000d24077210 */ /* 0x050fe40007f3e0ff */
[----:B------:R-:W-:-:S03]  /*100d0*/  IADD3 R8, P2, PT, R36, R37, RZ ;  /* 0x0000002524087210 */ /* 0x000fc60007f5e0ff */
[----:B------:R0:W-:Y:S04]  /*100e0*/  STL [R1+0x2100], R7 ;  /* 0x0021000701007387 */ /* 0x0001e80000100800 */
[----:B------:R1:W-:Y:S04]  /*100f0*/  STL [R1+0x20f4], R5 ;  /* 0x0020f40501007387 */ /* 0x0003e80000100800 */
[----:B------:R4:W-:Y:S01]  /*10100*/  STL [R1+0x2104], R8 ;  /* 0x0021040801007387 */ /* 0x0009e20000100800 */
[----:B0-----:R-:W-:-:S03]  /*10110*/  IMAD.X R7, R58, 0x1, R4, P3 ;  /* 0x000000013a077824 */ /* 0x001fc600018e0604 */
[----:B------:R-:W5:Y:S01]  /*10120*/  LDL.LU R41, [R1+0x68] ;  /* 0x0000680001297983 */ /* 0x000f620000300800 */
[----:B-1----:R-:W-:-:S03]  /*10130*/  IADD3 R5, P3, PT, R36, R2, RZ ;  /* 0x0000000224057210 */ /* 0x002fc60007f7e0ff */
[----:B------:R0:W-:Y:S04]  /*10140*/  STL [R1+0x1634], R7 ;  /* 0x0016340701007387 */ /* 0x0001e80000100800 */
[----:B------:R1:W-:Y:S01]  /*10150*/  STL [R1+0x1654], R5 ;  /* 0x0016540501007387 */ /* 0x0003e20000100800 */
[----:B----4-:R-:W-:Y:S01]  /*10160*/  IMAD.X R8, R40, 0x1, R3, P4 ;  /* 0x0000000128087824 */ /* 0x010fe200020e0603 */
[----:B0-----:R-:W-:Y:S01]  /*10170*/  IADD3 R7, P4, PT, R36, R57, RZ ;  /* 0x0000003924077210 */ /* 0x001fe20007f9e0ff */
[----:B-1----:R-:W-:-:S03]  /*10180*/  IMAD.X R5, R40, 0x1, R6, P5 ;  /* 0x0000000128057824 */ /* 0x002fc600028e0606 */
[----:B------:R-:W-:Y:S04]  /*10190*/  STL [R1+0x1638], R8 ;  /* 0x0016380801007387 */ /* 0x000fe80000100800 */
[----:B------:R-:W4:Y:S04]  /*101a0*/  LDL.LU R36, [R1+0x118] ;  /* 0x0001180001247983 */ /* 0x000f280000300800 */
[----:B------:R3:W-:Y:S04]  /*101b0*/  STL [R1+0x165c], R7 ;  /* 0x00165c0701007387 */ /* 0x0007e80000100800 */
[----:B------:R0:W-:Y:S01]  /*101c0*/  STL [R1+0x163c], R5 ;  /* 0x00163c0501007387 */ /* 0x0001e20000100800 */
[----:B---3--:R-:W-:Y:S01]  /*101d0*/  IADD3 R7, P5, PT, R12, R13, RZ ;  /* 0x0000000d0c077210 */ /* 0x008fe20007fbe0ff */
[----:B0-----:R-:W-:Y:S01]  /*101e0*/  IMAD.X R5, R40, 0x1, R38, P6 ;  /* 0x0000000128057824 */ /* 0x001fe200030e0626 */
[----:B------:R-:W-:-:S03]  /*101f0*/  IADD3 R8, P6, PT, R12, R37, RZ ;  /* 0x000000250c087210 */ /* 0x000fc60007fde0ff */
[----:B------:R0:W-:Y:S04]  /*10200*/  STL [R1+0x1664], R7 ;  /* 0x0016640701007387 */ /* 0x0001e80000100800 */
[----:B------:R1:W-:Y:S04]  /*10210*/  STL [R1+0x1640], R5 ;  /* 0x0016400501007387 */ /* 0x0003e80000100800 */
[----:B------:R3:W-:Y:S01]  /*10220*/  STL [R1+0x166c], R8 ;  /* 0x00166c0801007387 */ /* 0x0007e20000100800 */
[----:B0-----:R-:W-:-:S03]  /*10230*/  IMAD.X R7, R40, 0x1, R4, P0 ;  /* 0x0000000128077824 */ /* 0x001fc600000e0604 */
[----:B------:R-:W4:Y:S01]  /*10240*/  LDL.LU R40, [R1+0x6c] ;  /* 0x00006c0001287983 */ /* 0x000f220000300800 */
[----:B-1----:R-:W-:-:S03]  /*10250*/  IADD3 R5, P0, PT, R12, R2, RZ ;  /* 0x000000020c057210 */ /* 0x002fc60007f1e0ff */
[----:B------:R0:W-:Y:S04]  /*10260*/  STL [R1+0x1644], R7 ;  /* 0x0016440701007387 */ /* 0x0001e80000100800 */
[----:B------:R1:W-:Y:S01]  /*10270*/  STL [R1+0x1674], R5 ;  /* 0x0016740501007387 */ /* 0x0003e20000100800 */
[C---:B---3--:R-:W-:Y:S01]  /*10280*/  IMAD.X R8, R43.reuse, 0x1, R3, P1 ;  /* 0x000000012b087824 */ /* 0x048fe200008e0603 */
[----:B0-----:R-:W-:Y:S01]  /*10290*/  IADD3 R7, P1, PT, R12, R57, RZ ;  /* 0x000000390c077210 */ /* 0x001fe20007f3e0ff */
[----:B-1----:R-:W-:-:S03]  /*102a0*/  IMAD.X R5, R43, 0x1, R6, P2 ;  /* 0x000000012b057824 */ /* 0x002fc600010e0606 */
[----:B------:R-:W-:Y:S04]  /*102b0*/  STL [R1+0x1648], R8 ;  /* 0x0016480801007387 */ /* 0x000fe80000100800 */
[----:B------:R-:W3:Y:S04]  /*102c0*/  LDL.LU R12, [R1+0x12c] ;  /* 0x00012c00010c7983 */ /* 0x000ee80000300800 */
[----:B------:R2:W-:Y:S04]  /*102d0*/  STL [R1+0x167c], R7 ;  /* 0x00167c0701007387 */ /* 0x0005e80000100800 */
[----:B------:R0:W-:Y:S01]  /*102e0*/  STL [R1+0x164c], R5 ;  /* 0x00164c0501007387 */ /* 0x0001e20000100800 */
[C---:B--2---:R-:W-:Y:S01]  /*102f0*/  IADD3 R7, P2, PT, R16.reuse, R13, RZ ;  /* 0x0000000d10077210 */ /* 0x044fe20007f5e0ff */
[----:B0-----:R-:W-:Y:S01]  /*10300*/  IMAD.X R5, R43, 0x1, R38, P3 ;  /* 0x000000012b057824 */ /* 0x001fe200018e0626 */
        /* <DEDUP_REMOVED lines=9> */
[----:B------:R1:W-:Y:S01]  /*103a0*/  STL [R1+0x1694], R5 ;  /* 0x0016940501007387 */ /* 0x0003e20000100800 */
[----:B0-----:R-:W-:-:S03]  /*103b0*/  IADD3 R7, P5, PT, R16, R57, RZ ;  /* 0x0000003910077210 */ /* 0x001fc60007fbe0ff */
[----:B------:R-:W-:Y:S04]  /*103c0*/  STL [R1+0x1660], R8 ;  /* 0x0016600801007387 */ /* 0x000fe80000100800 */
[----:B------:R-:W2:Y:S01]  /*103d0*/  LDL.LU R16, [R1+0x128] ;  /* 0x0001280001107983 */ /* 0x000ea20000300800 */
[----:B-1----:R-:W-:-:S03]  /*103e0*/  IMAD.X R5, R35, 0x1, R6, P6 ;  /* 0x0000000123057824 */ /* 0x002fc600030e0606 */
[----:B------:R5:W-:Y:S04]  /*103f0*/  STL [R1+0x169c], R7 ;  /* 0x00169c0701007387 */ /* 0x000be80000100800 */
[----:B------:R0:W-:Y:S01]  /*10400*/  STL [R1+0x1668], R5 ;  /* 0x0016680501007387 */ /* 0x0001e20000100800 */
[----:B-----5:R-:W-:Y:S01]  /*10410*/  IADD3 R7, P6, PT, R11, R13, RZ ;  /* 0x0000000d0b077210 */ /* 0x020fe20007fde0ff */
        /* <DEDUP_REMOVED lines=8> */
[----:B------:R0:W-:Y:S04]  /*104a0*/  STL [R1+0x1678], R7 ;  /* 0x0016780701007387 */ /* 0x0001e80000100800 */
[----:B------:R1:W-:Y:S01]  /*104b0*/  STL [R1+0x16b4], R5 ;  /* 0x0016b40501007387 */ /* 0x0003e20000100800 */
[----:B-----5:R-:W-:Y:S01]  /*104c0*/  IMAD.X R8, R41, 0x1, R3, P2 ;  /* 0x0000000129087824 */ /* 0x020fe200010e0603 */
[----:B0-----:R-:W-:-:S04]  /*104d0*/  IADD3 R7, P2, PT, R11, R57, RZ ;  /* 0x000000390b077210 */ /* 0x001fc80007f5e0ff */
[----:B------:R-:W-:Y:S01]  /*104e0*/  STL [R1+0x1680], R8 ;  /* 0x0016800801007387 */ /* 0x000fe20000100800 */
[----:B-1----:R-:W-:-:S03]  /*104f0*/  IMAD.X R5, R41, 0x1, R6, P3 ;  /* 0x0000000129057824 */ /* 0x002fc600018e0606 */
[----:B------:R-:W5:Y:S04]  /*10500*/  LDL.LU R11, [R1+0x124] ;  /* 0x00012400010b7983 */ /* 0x000f680000300800 */
[----:B------:R-:W-:Y:S04]  /*10510*/  STL [R1+0x16bc], R7 ;  /* 0x0016bc0701007387 */ /* 0x000fe80000100800 */
[----:B------:R0:W-:Y:S02]  /*10520*/  STL [R1+0x1688], R5 ;  /* 0x0016880501007387 */ /* 0x0001e40000100800 */
[----:B0-----:R-:W-:Y:S01]  /*10530*/  IMAD.X R5, R41, 0x1, R38, P4 ;  /* 0x0000000129057824 */ /* 0x001fe200020e0626 */
[----:B----4-:R-:W-:-:S02]  /*10540*/  IADD3 R7, P3, PT, R36, R13, RZ ;  /* 0x0000000d24077210 */ /* 0x010fc40007f7e0ff */
        /* <DEDUP_REMOVED lines=10> */
[----:B0-----:R-:W-:-:S04]  /*105f0*/  IADD3 R7, P6, PT, R36, R57, RZ ;  /* 0x0000003924077210 */ /* 0x001fc80007fde0ff */
[----:B------:R-:W-:Y:S04]  /*10600*/  STL [R1+0x16a0], R8 ;  /* 0x0016a00801007387 */ /* 0x000fe80000100800 */
[----:B------:R-:W4:Y:S01]  /*10610*/  LDL.LU R36, [R1+0x120] ;  /* 0x0001200001247983 */ /* 0x000f220000300800 */
[----:B-1----:R-:W-:-:S03]  /*10620*/  IMAD.X R5, R40, 0x1, R6, P0 ;  /* 0x0000000128057824 */ /* 0x002fc600000e0606 */
        /* <DEDUP_REMOVED lines=50> */
[----:B0-----:R-:W-:Y:S01]  /*10950*/  IADD3 R7, P4, PT, R11, R57, RZ ;  /* 0x000000390b077210 */ /* 0x001fe20007f9e0ff */
[----:B-1----:R-:W-:-:S03]  /*10960*/  IMAD.X R5, R41, 0x1, R6, P5 ;  /* 0x0000000129057824 */ /* 0x002fc600028e0606 */
[----:B------:R-:W-:Y:S04]  /*10970*/  STL [R1+0x1700], R8 ;  /* 0x0017000801007387 */ /* 0x000fe80000100800 */
[----:B------:R-:W5:Y:S04]  /*10980*/  LDL.LU R11, [R1+0x10c] ;  /* 0x00010c00010b7983 */ /* 0x000f680000300800 */
[----:B------:R4:W-:Y:S04]  /*10990*/  STL [R1+0x173c], R7 ;  /* 0x00173c0701007387 */ /* 0x0009e80000100800 */
[----:B------:R0:W-:Y:S01]  /*109a0*/  STL [R1+0x1708], R5 ;  /* 0x0017080501007387 */ /* 0x0001e20000100800 */
[C---:B----4-:R-:W-:Y:S01]  /*109b0*/  IADD3 R7, P5, PT, R36.reuse, R13, RZ ;  /* 0x0000000d24077210 */ /* 0x050fe20007fbe0ff */
[----:B0-----:R-:W-:Y:S01]  /*109c0*/  IMAD.X R5, R41, 0x1, R38, P6 ;  /* 0x0000000129057824 */ /* 0x001fe200030e0626 */
        /* <DEDUP_REMOVED lines=43> */
[----:B------:R0:W-:Y:S04]  /*10c80*/  STL [R1+0x1758], R7 ;  /* 0x0017580701007387 */ /* 0x0001e80000100800 */
[----:B------:R1:W-:Y:S01]  /*10c90*/  STL [R1+0x1794], R5 ;  /* 0x0017940501007387 */ /* 0x0003e20000100800 */
[----:B--2---:R-:W-:Y:S01]  /*10ca0*/  IMAD.X R8, R35, 0x1, R3, P2 ;  /* 0x0000000123087824 */ /* 0x004fe200010e0603 */
[----:B0-----:R-:W-:-:S04]  /*10cb0*/  IADD3 R7, P2, PT, R16, R57, RZ ;  /* 0x0000003910077210 */ /* 0x001fc80007f5e0ff */
[----:B------:R-:W-:Y:S01]  /*10cc0*/  STL [R1+0x1760], R8 ;  /* 0x0017600801007387 */ /* 0x000fe20000100800 */
[----:B-1----:R-:W-:-:S03]  /*10cd0*/  IMAD.X R5, R35, 0x1, R6, P3 ;  /* 0x0000000123057824 */ /* 0x002fc600018e0606 */
[----:B------:R-:W2:Y:S04]  /*10ce0*/  LDL.LU R16, [R1+0xfc] ;  /* 0x0000fc0001107983 */ /* 0x000ea80000300800 */
[----:B------:R-:W-:Y:S04]  /*10cf0*/  STL [R1+0x179c], R7 ;  /* 0x00179c0701007387 */ /* 0x000fe80000100800 */
[----:B------:R0:W-:Y:S02]  /*10d00*/  STL [R1+0x1768], R5 ;  /* 0x0017680501007387 */ /* 0x0001e40000100800 */
[----:B0-----:R-:W-:Y:S01]  /*10d10*/  IMAD.X R5, R35, 0x1, R38, P4 ;  /* 0x0000000123057824 */ /* 0x001fe200020e0626 */
[----:B-----5:R-:W-:-:S02]  /*10d20*/  IADD3 R7, P3, PT, R11, R13, RZ ;  /* 0x0000000d0b077210 */ /* 0x020fc40007f7e0ff */
        /* <DEDUP_REMOVED lines=11> */
[----:B------:R-:W-:Y:S04]  /*10de0*/  STL [R1+0x1780], R8 ;  /* 0x0017800801007387 */ /* 0x000fe80000100800 */
[----:B------:R-:W5:Y:S01]  /*10df0*/  LDL.LU R11, [R1+0xf8] ;  /* 0x0000f800010b7983 */ /* 0x000f620000300800 */
[----:B-1----:R-:W-:-:S03]  /*10e00*/  IMAD.X R5, R41, 0x1, R6, P0 ;  /* 0x0000000129057824 */ /* 0x002fc600000e0606 */
        /* <DEDUP_REMOVED lines=49> */
[C---:B--2---:R-:W-:Y:S01]  /*11120*/  IMAD.X R8, R35.reuse, 0x1, R3, P4 ;  /* 0x0000000123087824 */ /* 0x044fe200020e0603 */
[----:B0-----:R-:W-:Y:S01]  /*11130*/  IADD3 R7, P4, PT, R16, R57, RZ ;  /* 0x0000003910077210 */ /* 0x001fe20007f9e0ff */
[----:B-1----:R-:W-:-:S03]  /*11140*/  IMAD.X R5, R35, 0x1, R6, P5 ;  /* 0x0000000123057824 */ /* 0x002fc600028e0606 */
[----:B------:R-:W-:Y:S04]  /*11150*/  STL [R1+0x17e0], R8 ;  /* 0x0017e00801007387 */ /* 0x000fe80000100800 */
[----:B------:R-:W2:Y:S04]  /*11160*/  LDL.LU R16, [R1+0xec] ;  /* 0x0000ec0001107983 */ /* 0x000ea80000300800 */
        /* <DEDUP_REMOVED lines=54> */
[----:B------:R-:W-:Y:S04]  /*114d0*/  STL [R1+0x187c], R7 ;  /* 0x00187c0701007387 */ /* 0x000fe80000100800 */
[----:B------:R0:W-:Y:S02]  /*114e0*/  STL [R1+0x1848], R5 ;  /* 0x0018480501007387 */ /* 0x0001e40000100800 */
[----:B0-----:R-:W-:Y:S01]  /*114f0*/  IMAD.X R5, R43, 0x1, R38, P4 ;  /* 0x000000012b057824 */ /* 0x001fe200020e0626 */
[----:B--2---:R-:W-:-:S02]  /*11500*/  IADD3 R7, P3, PT, R16, R13, RZ ;  /* 0x0000000d10077210 */ /* 0x004fc40007f7e0ff */
        /* <DEDUP_REMOVED lines=122> */
[----:B------:R-:W-:Y:S04]  /*11cb0*/  STL [R1+0x195c], R7 ;  /* 0x00195c0701007387 */ /* 0x000fe80000100800 */
[----:B------:R0:W-:Y:S02]  /*11cc0*/  STL [R1+0x1928], R5 ;  /* 0x0019280501007387 */ /* 0x0001e40000100800 */
        /* <DEDUP_REMOVED lines=11> */
[----:B---3--:R-:W-:Y:S01]  /*11d80*/  IMAD.X R8, R43, 0x1, R3, P6 ;  /* 0x000000012b087824 */ /* 0x008fe200030e0603 */
[----:B0-----:R-:W-:-:S04]  /*11d90*/  IADD3 R7, P6, PT, R12, R57, RZ ;  /* 0x000000390c077210 */ /* 0x001fc80007fde0ff */
[----:B------:R-:W-:Y:S04]  /*11da0*/  STL [R1+0x1940], R8 ;  /* 0x0019400801007387 */ /* 0x000fe80000100800 */
[----:B------:R-:W3:Y:S01]  /*11db0*/  LDL.LU R12, [R1+0x160] ;  /* 0x00016000010c7983 */ /* 0x000ee20000300800 */
[----:B-1----:R-:W-:-:S03]  /*11dc0*/  IMAD.X R5, R43, 0x1, R6, P0 ;  /* 0x000000012b057824 */ /* 0x002fc600000e0606 */
        /* <DEDUP_REMOVED lines=875> */
[----:B------:R-:W-:Y:S04]  /*15480*/  STL [R1+0x1f58], R7 ;  /* 0x001f580701007387 */ /* 0x000fe80000100800 */
[----:B------:R0:W-:Y:S01]  /*15490*/  STL [R1+0x1f94], R5 ;  /* 0x001f940501007387 */ /* 0x0001e20000100800 */
[----:B--2---:R-:W-:Y:S01]  /*154a0*/  IMAD.X R8, R35, 0x1, R3, P6 ;  /* 0x0000000123087824 */ /* 0x004fe200030e0603 */
[----:B0-----:R-:W-:-:S04]  /*154b0*/  IADD3 R5, P6, PT, R16, R57, RZ ;  /* 0x0000003910057210 */ /* 0x001fc80007fde0ff */
[----:B------:R0:W-:Y:S04]  /*154c0*/  STL [R1+0x1f60], R8 ;  /* 0x001f600801007387 */ /* 0x0001e80000100800 */
[----:B------:R-:W2:Y:S01]  /*154d0*/  LDL.LU R16, [R1+0x2c4] ;  /* 0x0002c40001107983 */ /* 0x000ea20000300800 */
[----:B------:R-:W-:-:S03]  /*154e0*/  IMAD.X R7, R35, 0x1, R6, P0 ;  /* 0x0000000123077824 */ /* 0x000fc600000e0606 */
[----:B------:R5:W-:Y:S01]  /*154f0*/  STL [R1+0x1f9c], R5 ;  /* 0x001f9c0501007387 */ /* 0x000be20000100800 */
[----:B0-----:R-:W-:-:S03]  /*15500*/  IMAD.X R8, R35, 0x1, R38, P1 ;  /* 0x0000000123087824 */ /* 0x001fc600008e0626 */
[----:B------:R0:W-:Y:S01]  /*15510*/  STL [R1+0x1f68], R7 ;  /* 0x001f680701007387 */ /* 0x0001e20000100800 */
[C---:B-----5:R-:W-:Y:S02]  /*15520*/  IADD3 R5, P0, PT, R11.reuse, R13, RZ ;  /* 0x0000000d0b057210 */ /* 0x060fe40007f1e0ff */
[----:B0-----:R-:W-:-:S03]  /*15530*/  IADD3 R7, P1, PT, R11, R37, RZ ;  /* 0x000000250b077210 */ /* 0x001fc60007f3e0ff */
[----:B------:R0:W-:Y:S04]  /*15540*/  STL [R1+0x1fa4], R5 ;  /* 0x001fa40501007387 */ /* 0x0001e80000100800 */
[----:B------:R1:W-:Y:S01]  /*15550*/  STL [R1+0x1f70], R8 ;  /* 0x001f700801007387 */ /* 0x0003e20000100800 */
[----:B0-----:R-:W-:-:S03]  /*15560*/  IMAD.X R5, R35, 0x1, R4, P2 ;  /* 0x0000000123057824 */ /* 0x001fc600010e0604 */
[----:B------:R-:W5:Y:S01]  /*15570*/  LDL.LU R35, [R1+0x308] ;  /* 0x0003080001237983 */ /* 0x000f620000300800 */
[----:B-1----:R-:W-:-:S03]  /*15580*/  IADD3 R8, P2, PT, R11, R2, RZ ;  /* 0x000000020b087210 */ /* 0x002fc60007f5e0ff */
[----:B------:R-:W-:Y:S04]  /*15590*/  STL [R1+0x1fac], R7 ;  /* 0x001fac0701007387 */ /* 0x000fe80000100800 */
[----:B------:R0:W-:Y:S04]  /*155a0*/  STL [R1+0x1f78], R5 ;  /* 0x001f780501007387 */ /* 0x0001e80000100800 */
[----:B------:R1:W-:Y:S01]  /*155b0*/  STL [R1+0x1fb4], R8 ;  /* 0x001fb40801007387 */ /* 0x0003e20000100800 */
[----:B0-----:R-:W-:Y:S01]  /*155c0*/  IMAD.X R5, R41, 0x1, R3, P3 ;  /* 0x0000000129057824 */ /* 0x001fe200018e0603 */
[----:B------:R-:W-:-:S02]  /*155d0*/  IADD3 R7, P3, PT, R11, R57, RZ ;  /* 0x000000390b077210 */ /* 0x000fc40007f7e0ff */
[----:B------:R-:W5:Y:S04]  /*155e0*/  LDL.LU R11, [R1+0x2cc] ;  /* 0x0002cc00010b7983 */ /* 0x000f680000300800 */
[----:B------:R0:W-:Y:S01]  /*155f0*/  STL [R1+0x1f80], R5 ;  /* 0x001f800501007387 */ /* 0x0001e20000100800 */
[----:B-1----:R-:W-:-:S03]  /*15600*/  IMAD.X R8, R41, 0x1, R38, P5 ;  /* 0x0000000129087824 */ /* 0x002fc600028e0626 */
[----:B------:R4:W-:Y:S01]  /*15610*/  STL [R1+0x1fbc], R7 ;  /* 0x001fbc0701007387 */ /* 0x0009e20000100800 */
[----:B0-----:R-:W-:Y:S01]  /*15620*/  IMAD.X R5, R41, 0x1, R6, P4 ;  /* 0x0000000129057824 */ /* 0x001fe200020e0606 */
[----:B----4-:R-:W-:-:S04]  /*15630*/  IADD3 R7, P4, PT, R36, R13, RZ ;  /* 0x0000000d24077210 */ /* 0x010fc80007f9e0ff */
[----:B------:R0:W-:Y:S04]  /*15640*/  STL [R1+0x1f88], R5 ;  /* 0x001f880501007387 */ /* 0x0001e80000100800 */
[----:B------:R1:W-:Y:S01]  /*15650*/  STL [R1+0x1fc4], R7 ;  /* 0x001fc40701007387 */ /* 0x0003e20000100800 */
[----:B0-----:R-:W-:-:S03]  /*15660*/  IADD3 R5, P5, PT, R36, R37, RZ ;  /* 0x0000002524057210 */ /* 0x001fc60007fbe0ff */
[----:B------:R-:W-:Y:S01]  /*15670*/  STL [R1+0x1f90], R8 ;  /* 0x001f900801007387 */ /* 0x000fe20000100800 */
[----:B-1----:R-:W-:-:S03]  /*15680*/  IMAD.X R7, R41, 0x1, R4, P6 ;  /* 0x0000000129077824 */ /* 0x002fc600030e0604 */
[----:B------:R-:W4:Y:S04]  /*15690*/  LDL.LU R41, [R1+0x30c] ;  /* 0x00030c0001297983 */ /* 0x000f280000300800 */
[----:B------:R0:W-:Y:S04]  /*156a0*/  STL [R1+0x1fcc], R5 ;  /* 0x001fcc0501007387 */ /* 0x0001e80000100800 */
[----:B------:R1:W-:Y:S01]  /*156b0*/  STL [R1+0x1f98], R7 ;  /* 0x001f980701007387 */ /* 0x0003e20000100800 */
[----:B0-----:R-:W-:Y:S01]  /*156c0*/  IADD3 R5, P6, PT, R36, R2, RZ ;  /* 0x0000000224057210 */ /* 0x001fe20007fde0ff */
[----:B------:R-:W-:Y:S01]  /*156d0*/  IMAD.X R8, R40, 0x1, R3, P0 ;  /* 0x0000000128087824 */ /* 0x000fe200000e0603 */
[----:B-1----:R-:W-:-:S03]  /*156e0*/  IADD3 R7, P0, PT, R36, R57, RZ ;  /* 0x0000003924077210 */ /* 0x002fc60007f1e0ff */
[----:B------:R0:W-:Y:S04]  /*156f0*/  STL [R1+0x1fd4], R5 ;  /* 0x001fd40501007387 */ /* 0x0001e80000100800 */
[----:B------:R-:W-:Y:S04]  /*15700*/  STL [R1+0x1fa0], R8 ;  /* 0x001fa00801007387 */ /* 0x000fe80000100800 */
[----:B------:R-:W4:Y:S01]  /*15710*/  LDL.LU R36, [R1+0x2d0] ;  /* 0x0002d00001247983 */ /* 0x000f220000300800 */
[----:B0-----:R-:W-:-:S03]  /*15720*/  IMAD.X R5, R40, 0x1, R6, P1 ;  /* 0x0000000128057824 */ /* 0x001fc600008e0606 */
        /* <DEDUP_REMOVED lines=16> */
[----:B------:R2:W-:Y:S04]  /*15830*/  STL [R1+0x1fc0], R8 ;  /* 0x001fc00801007387 */ /* 0x0005e80000100800 */
[----:B------:R-:W3:Y:S04]  /*15840*/  LDL.LU R12, [R1+0x2d8] ;  /* 0x0002d800010c7983 */ /* 0x000ee80000300800 */
[----:B------:R0:W-:Y:S04]  /*15850*/  STL [R1+0x1ffc], R7 ;  /* 0x001ffc0701007387 */ /* 0x0001e80000100800 */
[----:B------:R1:W-:Y:S01]  /*15860*/  STL [R1+0x1fc8], R5 ;  /* 0x001fc80501007387 */ /* 0x0003e20000100800 */
[C---:B--2---:R-:W-:Y:S01]  /*15870*/  IADD3 R8, P5, PT, R16.reuse, R13, RZ ;  /* 0x0000000d10087210 */ /* 0x044fe20007fbe0ff */
[----:B0-----:R-:W-:Y:S01]  /*15880*/  IMAD.X R7, R43, 0x1, R38, P6 ;  /* 0x000000012b077824 */ /* 0x001fe200030e0626 */
[----:B-1----:R-:W-:-:S03]  /*15890*/  IADD3 R5, P6, PT, R16, R37, RZ ;  /* 0x0000002510057210 */ /* 0x002fc60007fde0ff */
[----:B------:R0:W-:Y:S04]  /*158a0*/  STL [R1+0x2004], R8 ;  /* 0x0020040801007387 */ /* 0x0001e80000100800 */
[----:B------:R1:W-:Y:S01]  /*158b0*/  STL [R1+0x1fd0], R7 ;  /* 0x001fd00701007387 */ /* 0x0003e20000100800 */
[----:B0-----:R-:W-:-:S03]  /*158c0*/  IMAD.X R8, R43, 0x1, R4, P0 ;  /* 0x000000012b087824 */ /* 0x001fc600000e0604 */
[----:B------:R5:W-:Y:S04]  /*158d0*/  STL [R1+0x200c], R5 ;  /* 0x00200c0501007387 */ /* 0x000be80000100800 */
[----:B------:R0:W-:Y:S04]  /*158e0*/  STL [R1+0x1fd8], R8 ;  /* 0x001fd80801007387 */ /* 0x0001e80000100800 */
[----:B------:R-:W2:Y:S01]  /*158f0*/  LDL.LU R34, [R1+0x314] ;  /* 0x0003140001227983 */ /* 0x000ea20000300800 */
[----:B-1----:R-:W-:-:S05]  /*15900*/  IADD3 R7, P0, PT, R16, R2, RZ ;  /* 0x0000000210077210 */ /* 0x002fca0007f1e0ff */
[----:B------:R1:W-:Y:S01]  /*15910*/  STL [R1+0x2014], R7 ;  /* 0x0020140701007387 */ /* 0x0003e20000100800 */
[C---:B-----5:R-:W-:Y:S02]  /*15920*/  IMAD.X R5, R35.reuse, 0x1, R3, P1 ;  /* 0x0000000123057824 */ /* 0x060fe400008e0603 */
[C---:B0-----:R-:W-:Y:S01]  /*15930*/  IMAD.X R8, R35.reuse, 0x1, R6, P2 ;  /* 0x0000000123087824 */ /* 0x041fe200010e0606 */
[----:B-1----:R-:W-:Y:S02]  /*15940*/  IADD3 R7, P1, PT, R16, R57, RZ ;  /* 0x0000003910077210 */ /* 0x002fe40007f3e0ff */
[----:B------:R0:W-:Y:S04]  /*15950*/  STL [R1+0x1fe0], R5 ;  /* 0x001fe00501007387 */ /* 0x0001e80000100800 */
[----:B------:R1:W-:Y:S01]  /*15960*/  STL [R1+0x201c], R7 ;  /* 0x00201c0701007387 */ /* 0x0003e20000100800 */
[----:B------:R-:W-:Y:S01]  /*15970*/  IMAD.X R9, R35, 0x1, R4, P4 ;  /* 0x0000000123097824 */ /* 0x000fe200020e0604 */
[----:B0-----:R-:W-:-:S02]  /*15980*/  IADD3 R5, P2, PT, R11, R13, RZ ;  /* 0x0000000d0b057210 */ /* 0x001fc40007f5e0ff */
[----:B-1----:R-:W5:Y:S04]  /*15990*/  LDL.LU R7, [R1+0x2e0] ;  /* 0x0002e00001077983 */ /* 0x002f680000300800 */
[----:B------:R0:W-:Y:S04]  /*159a0*/  STL [R1+0x1fe8], R8 ;  /* 0x001fe80801007387 */ /* 0x0001e80000100800 */
[----:B------:R1:W-:Y:S01]  /*159b0*/  STL [R1+0x2024], R5 ;  /* 0x0020240501007387 */ /* 0x0003e20000100800 */
[----:B0-----:R-:W-:Y:S01]  /*159c0*/  IMAD.X R8, R35, 0x1, R38, P3 ;  /* 0x0000000123087824 */ /* 0x001fe200018e0626 */
[----:B-1----:R-:W-:-:S04]  /*159d0*/  IADD3 R5, P3, PT, R11, R37, RZ ;  /* 0x000000250b057210 */ /* 0x002fc80007f7e0ff */
[----:B------:R0:W-:Y:S04]  /*159e0*/  STL [R1+0x1ff0], R8 ;  /* 0x001ff00801007387 */ /* 0x0001e80000100800 */
[----:B------:R4:W-:Y:S04]  /*159f0*/  STL [R1+0x202c], R5 ;  /* 0x00202c0501007387 */ /* 0x0009e80000100800 */
[----:B------:R-:W-:Y:S01]  /*15a00*/  STL [R1+0x1ff8], R9 ;  /* 0x001ff80901007387 */ /* 0x000fe20000100800 */
[----:B0-----:R-:W-:-:S03]  /*15a10*/  IADD3 R8, P4, PT, R11, R2, RZ ;  /* 0x000000020b087210 */ /* 0x001fc60007f9e0ff */
[----:B------:R-:W5:Y:S01]  /*15a20*/  LDL.LU R43, [R1+0x318] ;  /* 0x00031800012b7983 */ /* 0x000f620000300800 */
[----:B----4-:R-:W-:-:S03]  /*15a30*/  IMAD.X R5, R41, 0x1, R3, P5 ;  /* 0x0000000129057824 */ /* 0x010fc600028e0603 */
[----:B------:R0:W-:Y:S04]  /*15a40*/  STL [R1+0x2034], R8 ;  /* 0x0020340801007387 */ /* 0x0001e80000100800 */
[----:B------:R1:W-:Y:S04]  /*15a50*/  STL [R1+0x2000], R5 ;  /* 0x0020000501007387 */ /* 0x0003e80000100800 */
[----:B------:R-:W4:Y:S01]  /*15a60*/  LDL.LU R16, [R1+0x2e8] ;  /* 0x0002e80001107983 */ /* 0x000f220000300800 */
[----:B0-----:R-:W-:Y:S01]  /*15a70*/  IADD3 R8, P5, PT, R11, R57, RZ ;  /* 0x000000390b087210 */ /* 0x001fe20007fbe0ff */
[----:B------:R-:W-:-:S02]  /*15a80*/  IMAD.X R9, R41, 0x1, R38, P0 ;  /* 0x0000000129097824 */ /* 0x000fc400000e0626 */
[----:B-1----:R-:W-:Y:S02]  /*15a90*/  IMAD.X R5, R41, 0x1, R6, P6 ;  /* 0x0000000129057824 */ /* 0x002fe400030e0606 */
[----:B------:R0:W-:Y:S04]  /*15aa0*/  STL [R1+0x203c], R8 ;  /* 0x00203c0801007387 */ /* 0x0001e80000100800 */
[----:B------:R1:W-:Y:S01]  /*15ab0*/  STL [R1+0x2008], R5 ;  /* 0x0020080501007387 */ /* 0x0003e20000100800 */
[C---:B0-----:R-:W-:Y:S02]  /*15ac0*/  IADD3 R8, P6, PT, R36.reuse, R13, RZ ;  /* 0x0000000d24087210 */ /* 0x041fe40007fde0ff */
[----:B-1----:R-:W-:-:S03]  /*15ad0*/  IADD3 R5, P0, PT, R36, R37, RZ ;  /* 0x0000002524057210 */ /* 0x002fc60007f1e0ff */
[----:B------:R0:W-:Y:S04]  /*15ae0*/  STL [R1+0x2044], R8 ;  /* 0x0020440801007387 */ /* 0x0001e80000100800 */
[----:B------:R-:W-:Y:S04]  /*15af0*/  STL [R1+0x2010], R9 ;  /* 0x0020100901007387 */ /* 0x000fe80000100800 */
[----:B------:R-:W4:Y:S01]  /*15b00*/  LDL.LU R35, [R1+0x31c] ;  /* 0x00031c0001237983 */ /* 0x000f220000300800 */
[----:B0-----:R-:W-:-:S03]  /*15b10*/  IMAD.X R8, R41, 0x1, R4, P1 ;  /* 0x0000000129087824 */ /* 0x001fc600008e0604 */
[----:B------:R0:W-:Y:S04]  /*15b20*/  STL [R1+0x204c], R5 ;  /* 0x00204c0501007387 */ /* 0x0001e80000100800 */
[----:B------:R1:W-:Y:S04]  /*15b30*/  STL [R1+0x2018], R8 ;  /* 0x0020180801007387 */ /* 0x0003e80000100800 */
[----:B------:R-:W4:Y:S01]  /*15b40*/  LDL.LU R11, [R1+0x2f0] ;  /* 0x0002f000010b7983 */ /* 0x000f220000300800 */
[----:B0-----:R-:W-:Y:S01]  /*15b50*/  IADD3 R5, P1, PT, R36, R2, RZ ;  /* 0x0000000224057210 */ /* 0x001fe20007f3e0ff */
[----:B-1----:R-:W-:-:S04]  /*15b60*/  IMAD.X R8, R40, 0x1, R3, P2 ;  /* 0x0000000128087824 */ /* 0x002fc800010e0603 */
[----:B------:R0:W-:Y:S01]  /*15b70*/  STL [R1+0x2054], R5 ;  /* 0x0020540501007387 */ /* 0x0001e20000100800 */
[----:B------:R-:W-:-:S03]  /*15b80*/  IMAD.X R9, R40, 0x1, R6, P3 ;  /* 0x0000000128097824 */ /* 0x000fc600018e0606 */
[----:B------:R-:W-:Y:S01]  /*15b90*/  STL [R1+0x2020], R8 ;  /* 0x0020200801007387 */ /* 0x000fe20000100800 */
[----:B0-----:R-:W-:-:S05]  /*15ba0*/  IADD3 R5, P2, PT, R36, R57, RZ ;  /* 0x0000003924057210 */ /* 0x001fca0007f5e0ff */
[----:B------:R0:W-:Y:S04]  /*15bb0*/  STL [R1+0x205c], R5 ;  /* 0x00205c0501007387 */ /* 0x0001e80000100800 */
[----:B------:R-:W-:Y:S04]  /*15bc0*/  STL [R1+0x2028], R9 ;  /* 0x0020280901007387 */ /* 0x000fe80000100800 */
[----:B------:R-:W4:Y:S01]  /*15bd0*/  LDL.LU R41, [R1+0x320] ;  /* 0x0003200001297983 */ /* 0x000f220000300800 */
[----:B0-----:R-:W-:Y:S01]  /*15be0*/  IMAD.X R5, R40, 0x1, R38, P4 ;  /* 0x0000000128057824 */ /* 0x001fe200020e0626 */
[----:B---3--:R-:W-:-:S05]  /*15bf0*/  IADD3 R8, P3, PT, R12, R13, RZ ;  /* 0x0000000d0c087210 */ /* 0x008fca0007f7e0ff */
[----:B------:R0:W-:Y:S04]  /*15c00*/  STL [R1+0x2064], R8 ;  /* 0x0020640801007387 */ /* 0x0001e80000100800 */
[----:B------:R1:W-:Y:S04]  /*15c10*/  STL [R1+0x2030], R5 ;  /* 0x0020300501007387 */ /* 0x0003e80000100800 */
[----:B------:R-:W3:Y:S01]  /*15c20*/  LDL.LU R36, [R1+0x2f4] ;  /* 0x0002f40001247983 */ /* 0x000ee20000300800 */
[----:B0-----:R-:W-:Y:S01]  /*15c30*/  IADD3 R8, P4, PT, R12, R37, RZ ;  /* 0x000000250c087210 */ /* 0x001fe20007f9e0ff */
[----:B-1----:R-:W-:-:S04]  /*15c40*/  IMAD.X R5, R40, 0x1, R4, P5 ;  /* 0x0000000128057824 */ /* 0x002fc800028e0604 */
[----:B------:R0:W-:Y:S04]  /*15c50*/  STL [R1+0x206c], R8 ;  /* 0x00206c0801007387 */ /* 0x0001e80000100800 */
[----:B------:R1:W-:Y:S01]  /*15c60*/  STL [R1+0x2038], R5 ;  /* 0x0020380501007387 */ /* 0x0003e20000100800 */
[----:B0-----:R-:W-:-:S05]  /*15c70*/  IADD3 R8, P5, PT, R12, R2, RZ ;  /* 0x000000020c087210 */ /* 0x001fca0007fbe0ff */
[----:B------:R0:W-:Y:S01]  /*15c80*/  STL [R1+0x2074], R8 ;  /* 0x0020740801007387 */ /* 0x0001e20000100800 */
[----:B--2---:R-:W-:Y:S01]  /*15c90*/  IMAD.X R9, R34, 0x1, R3, P6 ;  /* 0x0000000122097824 */ /* 0x004fe200030e0603 */
[----:B-1----:R-:W-:-:S04]  /*15ca0*/  IADD3 R5, P6, PT, R12, R57, RZ ;  /* 0x000000390c057210 */ /* 0x002fc80007fde0ff */
[----:B------:R-:W-:Y:S01]  /*15cb0*/  STL [R1+0x2040], R9 ;  /* 0x0020400901007387 */ /* 0x000fe20000100800 */
[----:B0-----:R-:W-:-:S03]  /*15cc0*/  IMAD.X R8, R34, 0x1, R6, P0 ;  /* 0x0000000122087824 */ /* 0x001fc600000e0606 */
[----:B------:R-:W2:Y:S04]  /*15cd0*/  LDL.LU R40, [R1+0x324] ;  /* 0x0003240001287983 */ /* 0x000ea80000300800 */
[----:B------:R-:W-:Y:S04]  /*15ce0*/  STL [R1+0x207c], R5 ;  /* 0x00207c0501007387 */ /* 0x000fe80000100800 */
[----:B------:R0:W-:Y:S04]  /*15cf0*/  STL [R1+0x2048], R8 ;  /* 0x0020480801007387 */ /* 0x0001e80000100800 */
[----:B------:R-:W2:Y:S01]  /*15d00*/  LDL.LU R12, [R1+0x2fc] ;  /* 0x0002fc00010c7983 */ /* 0x000ea20000300800 */
[----:B0-----:R-:W-:Y:S01]  /*15d10*/  IMAD.X R8, R34, 0x1, R38, P1 ;  /* 0x0000000122087824 */ /* 0x001fe200008e0626 */
[----:B-----5:R-:W-:-:S05]  /*15d20*/  IADD3 R5, P0, PT, R7, R13, RZ ;  /* 0x0000000d07057210 */ /* 0x020fca0007f1e0ff */
[----:B------:R0:W-:Y:S04]  /*15d30*/  STL [R1+0x2084], R5 ;  /* 0x0020840501007387 */ /* 0x0001e80000100800 */
[----:B------:R1:W-:Y:S01]  /*15d40*/  STL [R1+0x2050], R8 ;  /* 0x0020500801007387 */ /* 0x0003e20000100800 */
[C---:B0-----:R-:W-:Y:S01]  /*15d50*/  IADD3 R5, P1, PT, R7.reuse, R37, RZ ;  /* 0x0000002507057210 */ /* 0x041fe20007f3e0ff */
[----:B-1----:R-:W-:Y:S01]  /*15d60*/  IMAD.X R8, R34, 0x1, R4, P2 ;  /* 0x0000000122087824 */ /* 0x002fe200010e0604 */
[----:B------:R-:W-:-:S03]  /*15d70*/  IADD3 R9, P2, PT, R7, R2, RZ ;  /* 0x0000000207097210 */ /* 0x000fc60007f5e0ff */
[----:B------:R0:W-:Y:S04]  /*15d80*/  STL [R1+0x208c], R5 ;  /* 0x00208c0501007387 */ /* 0x0001e80000100800 */
[----:B------:R1:W-:Y:S01]  /*15d90*/  STL [R1+0x2058], R8 ;  /* 0x0020580801007387 */ /* 0x0003e20000100800 */
[----:B0-----:R-:W-:-:S03]  /*15da0*/  IMAD.X R5, R43, 0x1, R3, P3 ;  /* 0x000000012b057824 */ /* 0x001fc600018e0603 */
[----:B------:R-:W-:Y:S01]  /*15db0*/  STL [R1+0x2094], R9 ;  /* 0x0020940901007387 */ /* 0x000fe20000100800 */
[----:B-1----:R-:W-:Y:S01]  /*15dc0*/  IADD3 R8, P3, PT, R7, R57, RZ ;  /* 0x0000003907087210 */ /* 0x002fe20007f7e0ff */
[----:B------:R-:W-:Y:S02]  /*15dd0*/  IMAD.X R7, R43, 0x1, R6, P4 ;  /* 0x000000012b077824 */ /* 0x000fe400020e0606 */
[----:B------:R4:W-:Y:S04]  /*15de0*/  STL [R1+0x2060], R5 ;  /* 0x0020600501007387 */ /* 0x0009e80000100800 */
[----:B------:R0:W-:Y:S01]  /*15df0*/  STL [R1+0x209c], R8 ;  /* 0x00209c0801007387 */ /* 0x0001e20000100800 */
[----:B----4-:R-:W-:-:S03]  /*15e00*/  IADD3 R5, P4, PT, R16, R13, RZ ;  /* 0x0000000d10057210 */ /* 0x010fc60007f9e0ff */
[----:B------:R1:W-:Y:S01]  /*15e10*/  STL [R1+0x2068], R7 ;  /* 0x0020680701007387 */ /* 0x0003e20000100800 */
[----:B0-----:R-:W-:-:S03]  /*15e20*/  IMAD.X R8, R43, 0x1, R38, P5 ;  /* 0x000000012b087824 */ /* 0x001fc600028e0626 */
[----:B------:R0:W-:Y:S01]  /*15e30*/  STL [R1+0x20a4], R5 ;  /* 0x0020a40501007387 */ /* 0x0001e20000100800 */
[----:B-1----:R-:W-:-:S03]  /*15e40*/  IADD3 R7, P5, PT, R16, R37, RZ ;  /* 0x0000002510077210 */ /* 0x002fc60007fbe0ff */
[----:B------:R1:W-:Y:S01]  /*15e50*/  STL [R1+0x2070], R8 ;  /* 0x0020700801007387 */ /* 0x0003e20000100800 */
[----:B0-----:R-:W-:-:S03]  /*15e60*/  IMAD.X R5, R43, 0x1, R4, P6 ;  /* 0x000000012b057824 */ /* 0x001fc600030e0604 */
[----:B------:R0:W-:Y:S04]  /*15e70*/  STL [R1+0x20ac], R7 ;  /* 0x0020ac0701007387 */ /* 0x0001e80000100800 */
[----:B------:R4:W-:Y:S01]  /*15e80*/  STL [R1+0x2078], R5 ;  /* 0x0020780501007387 */ /* 0x0009e20000100800 */
[----:B-1----:R-:W-:Y:S01]  /*15e90*/  IADD3 R8, P6, PT, R16, R2, RZ ;  /* 0x0000000210087210 */ /* 0x002fe20007fde0ff */
[----:B0-----:R-:W-:-:S04]  /*15ea0*/  IMAD.X R7, R35, 0x1, R3, P0 ;  /* 0x0000000123077824 */ /* 0x001fc800000e0603 */
[----:B------:R0:W-:Y:S01]  /*15eb0*/  STL [R1+0x20b4], R8 ;  /* 0x0020b40801007387 */ /* 0x0001e20000100800 */
[----:B----4-:R-:W-:-:S03]  /*15ec0*/  IADD3 R5, P0, PT, R16, R57, RZ ;  /* 0x0000003910057210 */ /* 0x010fc60007f1e0ff */
[----:B------:R1:W-:Y:S04]  /*15ed0*/  STL [R1+0x2080], R7 ;  /* 0x0020800701007387 */ /* 0x0003e80000100800 */
[----:B------:R4:W-:Y:S01]  /*15ee0*/  STL [R1+0x20bc], R5 ;  /* 0x0020bc0501007387 */ /* 0x0009e20000100800 */
[----:B0-----:R-:W-:Y:S01]  /*15ef0*/  IMAD.X R8, R35, 0x1, R6, P1 ;  /* 0x0000000123087824 */ /* 0x001fe200008e0606 */
[----:B-1----:R-:W-:-:S04]  /*15f00*/  IADD3 R7, P1, PT, R11, R13, RZ ;  /* 0x0000000d0b077210 */ /* 0x002fc80007f3e0ff */
[----:B------:R0:W-:Y:S01]  /*15f10*/  STL [R1+0x2088], R8 ;  /* 0x0020880801007387 */ /* 0x0001e20000100800 */
[----:B----4-:R-:W-:-:S03]  /*15f20*/  IMAD.X R5, R35, 0x1, R38, P2 ;  /* 0x0000000123057824 */ /* 0x010fc600010e0626 */
        /* <DEDUP_REMOVED lines=8> */
[----:B0-----:R-:W-:Y:S01]  /*15fb0*/  IMAD.X R8, R41, 0x1, R3, P4 ;  /* 0x0000000129087824 */ /* 0x001fe200020e0603 */
[----:B-1----:R-:W-:Y:S01]  /*15fc0*/  IADD3 R7, P4, PT, R11, R57, RZ ;  /* 0x000000390b077210 */ /* 0x002fe20007f9e0ff */
[----:B----4-:R-:W-:-:S03]  /*15fd0*/  IMAD.X R5, R41, 0x1, R6, P5 ;  /* 0x0000000129057824 */ /* 0x010fc600028e0606 */
[----:B------:R-:W-:Y:S04]  /*15fe0*/  STL [R1+0x20a0], R8 ;  /* 0x0020a00801007387 */ /* 0x000fe80000100800 */
[----:B------:R0:W-:Y:S04]  /*15ff0*/  STL [R1+0x20d4], R7 ;  /* 0x0020d40701007387 */ /* 0x0001e80000100800 */
[----:B------:R1:W-:Y:S01]  /*16000*/  STL [R1+0x20a8], R5 ;  /* 0x0020a80501007387 */ /* 0x0003e20000100800 */
[----:B0-----:R-:W-:Y:S01]  /*16010*/  IMAD.X R7, R41, 0x1, R38, P6 ;  /* 0x0000000129077824 */ /* 0x001fe200030e0626 */
[----:B------:R-:W-:-:S02]  /*16020*/  SHF.R.S32.HI R0, RZ, 0x1f, R0 ;  /* 0x0000001fff007819 */ /* 0x000fc40000011400 */
[C---:B---3--:R-:W-:Y:S02]  /*16030*/  IADD3 R8, P5, PT, R36.reuse, R13, RZ ;  /* 0x0000000d24087210 */ /* 0x048fe40007fbe0ff */
[----:B-1----:R-:W-:-:S03]  /*16040*/  IADD3 R5, P6, PT, R36, R37, RZ ;  /* 0x0000002524057210 */ /* 0x002fc60007fde0ff */
[----:B------:R0:W-:Y:S04]  /*16050*/  STL [R1+0x20d8], R8 ;  /* 0x0020d80801007387 */ /* 0x0001e80000100800 */
[----:B------:R1:W-:Y:S04]  /*16060*/  STL [R1+0x20b0], R7 ;  /* 0x0020b00701007387 */ /* 0x0003e80000100800 */
[----:B------:R2:W-:Y:S01]  /*16070*/  STL [R1+0x20dc], R5 ;  /* 0x0020dc0501007387 */ /* 0x0005e20000100800 */
[----:B0-----:R-:W-:Y:S01]  /*16080*/  IMAD.X R8, R41, 0x1, R4, P0 ;  /* 0x0000000129087824 */ /* 0x001fe200000e0604 */
[----:B-1----:R-:W-:-:S04]  /*16090*/  IADD3 R7, P0, PT, R36, R2, RZ ;  /* 0x0000000224077210 */ /* 0x002fc80007f1e0ff */
        /* <DEDUP_REMOVED lines=10> */
[----:B------:R1:W-:Y:S01]  /*16140*/  STL [R1+0x1630], R5 ;  /* 0x0016300501007387 */ /* 0x0003e20000100800 */
[----:B0-----:R-:W-:-:S03]  /*16150*/  IADD3 R7, P3, PT, R12, R37, RZ ;  /* 0x000000250c077210 */ /* 0x001fc60007f7e0ff */
[----:B------:R-:W-:Y:S01]  /*16160*/  STL [R1+0x162c], R8 ;  /* 0x00162c0801007387 */ /* 0x000fe20000100800 */
[----:B-1----:R-:W-:Y:S01]  /*16170*/  IMAD.X R5, R40, 0x1, R4, P4 ;  /* 0x0000000128057824 */ /* 0x002fe200020e0604 */
[----:B------:R-:W-:Y:S02]  /*16180*/  IADD3 R2, P4, PT, R12, R2, RZ ;  /* 0x000000020c027210 */ /* 0x000fe40007f9e0ff */
[----:B------:R0:W-:Y:S04]  /*16190*/  STL [R1+0x1628], R7 ;  /* 0x0016280701007387 */ /* 0x0001e80000100800 */
[----:B------:R1:W-:Y:S01]  /*161a0*/  STL [R1+0x1624], R5 ;  /* 0x0016240501007387 */ /* 0x0003e20000100800 */
[----:B0-----:R-:W-:-:S03]  /*161b0*/  IMAD.X R7, R0, 0x1, R3, P5 ;  /* 0x0000000100077824 */ /* 0x001fc600028e0603 */
[----:B------:R0:W-:Y:S01]  /*161c0*/  STL [R1+0x1620], R2 ;  /* 0x0016200201007387 */ /* 0x0001e20000100800 */
[----:B-1----:R-:W-:-:S03]  /*161d0*/  IADD3 R5, P5, PT, R12, R57, RZ ;  /* 0x000000390c057210 */ /* 0x002fc60007fbe0ff */
[----:B------:R1:W-:Y:S04]  /*161e0*/  STL [R1+0x161c], R7 ;  /* 0x00161c0701007387 */ /* 0x0003e80000100800 */
[----:B------:R2:W-:Y:S01]  /*161f0*/  STL [R1+0x1618], R5 ;  /* 0x0016180501007387 */ /* 0x0005e20000100800 */
[----:B0-----:R-:W-:Y:S01]  /*16200*/  SHF.R.S32.HI R2, RZ, 0x1f, R12 ;  /* 0x0000001fff027819 */ /* 0x001fe2000001140c */
[C---:B-1----:R-:W-:Y:S02]  /*16210*/  IMAD.X R7, R0.reuse, 0x1, R6, P6 ;  /* 0x0000000100077824 */ /* 0x042fe400030e0606 */
[----:B--2---:R-:W-:-:S03]  /*16220*/  IMAD.X R5, R0, 0x1, R38, P0 ;  /* 0x0000000100057824 */ /* 0x004fc600000e0626 */
[----:B------:R0:W-:Y:S01]  /*16230*/  STL [R1+0x160c], R7 ;  /* 0x00160c0701007387 */ /* 0x0001e20000100800 */
[----:B------:R-:W-:-:S03]  /*16240*/  IMAD.X R8, R0, 0x1, R4, P1 ;  /* 0x0000000100087824 */ /* 0x000fc600008e0604 */
[----:B------:R-:W2:Y:S04]  /*16250*/  LDL.LU R0, [R1+0x274c] ;  /* 0x00274c0001007983 */ /* 0x000ea80000300800 */
[----:B------:R1:W-:Y:S01]  /*16260*/  STL [R1+0x1610], R5 ;  /* 0x0016100501007387 */ /* 0x0003e20000100800 */
[C---:B0-----:R-:W-:Y:S02]  /*16270*/  IMAD.X R7, R2.reuse, 0x1, R3, P2 ;  /* 0x0000000102077824 */ /* 0x041fe400010e0603 */
[C---:B------:R-:W-:Y:S01]  /*16280*/  IMAD.X R3, R2.reuse, 0x1, R38, P4 ;  /* 0x0000000102037824 */ /* 0x040fe200020e0626 */
[----:B------:R-:W-:Y:S01]  /*16290*/  STL [R1+0x1614], R8 ;  /* 0x0016140801007387 */ /* 0x000fe20000100800 */
[C---:B-1----:R-:W-:Y:S02]  /*162a0*/  IMAD.X R5, R2.reuse, 0x1, R6, P3 ;  /* 0x0000000102057824 */ /* 0x042fe400018e0606 */
[----:B------:R-:W-:Y:S01]  /*162b0*/  IMAD.X R2, R2, 0x1, R4, P5 ;  /* 0x0000000102027824 */ /* 0x000fe200028e0604 */
[----:B------:R-:W-:Y:S04]  /*162c0*/  STL [R1+0x1608], R7 ;  /* 0x0016080701007387 */ /* 0x000fe80000100800 */
[----:B------:R-:W-:Y:S04]  /*162d0*/  STL [R1+0x1604], R5 ;  /* 0x0016040501007387 */ /* 0x000fe80000100800 */
[----:B------:R0:W-:Y:S04]  /*162e0*/  STL [R1+0x1600], R3 ;  /* 0x0016000301007387 */ /* 0x0001e80000100800 */
[----:B------:R1:W-:Y:S04]  /*162f0*/  STL [R1+0xe0c], R2 ;  /* 0x000e0c0201007387 */ /* 0x0003e80000100800 */
        /* <DEDUP_REMOVED lines=113> */
[----:B------:R-:W0:Y:S04]  /*16a10*/  LDL R41, [R1+0x908] ;  /* 0x0009080001297983 */ /* 0x000e280000100800 */
[----:B------:R-:W1:Y:S04]  /*16a20*/  LDL R36, [R1+0x900] ;  /* 0x0009000001247983 */ /* 0x000e680000100800 */
[----:B------:R-:W3:Y:S04]  /*16a30*/  LDL R40, [R1+0x904] ;  /* 0x0009040001287983 */ /* 0x000ee80000100800 */
[----:B------:R-:W4:Y:S04]  /*16a40*/  LDL R12, [R1+0x8fc] ;  /* 0x0008fc00010c7983 */ /* 0x000f280000100800 */
[----:B------:R-:W-:Y:S04]  /*16a50*/  STL [R1+0x6b0], RZ ;  /* 0x0006b0ff01007387 */ /* 0x000fe80000100800 */
[----:B------:R-:W-:Y:S04]  /*16a60*/  STL [R1+0x6b4], RZ ;  /* 0x0006b4ff01007387 */ /* 0x000fe80000100800 */
[----:B------:R-:W-:Y:S04]  /*16a70*/  STL [R1+0x6b8], RZ ;  /* 0x0006b8ff01007387 */ /* 0x000fe80000100800 */
[----:B------:R-:W-:Y:S04]  /*16a80*/  STL [R1+0x6bc], RZ ;  /* 0x0006bcff01007387 */ /* 0x000fe80000100800 */
[----:B------:R-:W-:Y:S04]  /*16a90*/  STL [R1+0x6a0], RZ ;  /* 0x0006a0ff01007387 */ /* 0x000fe80000100800 */
[----:B------:R-:W-:Y:S04]  /*16aa0*/  STL [R1+0x6a4], RZ ;  /* 0x0006a4ff01007387 */ /* 0x000fe80000100800 */
[----:B------:R-:W-:Y:S01]  /*16ab0*/  STL [R1+0x6a8], RZ ;  /* 0x0006a8ff01007387 */ /* 0x000fe20000100800 */
[----:B------:R-:W-:-:S03]  /*16ac0*/  UIMAD UR77, UR40, 0x7f, URZ ;  /* 0x0000007f284d78a4 */ /* 0x000fc6000f8e02ff */
[----:B------:R-:W-:Y:S04]  /*16ad0*/  STL [R1+0x6ac], RZ ;  /* 0x0006acff01007387 */ /* 0x000fe80000100800 */
[----:B------:R-:W-:Y:S04]  /*16ae0*/  STL [R1+0x580], RZ ;  /* 0x000580ff01007387 */ /* 0x000fe80000100800 */
[----:B------:R-:W-:Y:S04]  /*16af0*/  STL [R1+0x584], RZ ;  /* 0x000584ff01007387 */ /* 0x000fe80000100800 */
[----:B------:R-:W-:Y:S04]  /*16b00*/  STL [R1+0x588], RZ ;  /* 0x000588ff01007387 */ /* 0x000fe80000100800 */
[----:B------:R-:W-:Y:S04]  /*16b10*/  STL [R1+0x58c], RZ ;  /* 0x00058cff01007387 */ /* 0x000fe80000100800 */
[----:B------:R-:W-:Y:S01]  /*16b20*/  STL [R1+0x800], RZ ;  /* 0x000800ff01007387 */ /* 0x000fe20000100800 */
[----:B------:R-:W-:-:S03]  /*16b30*/  USHF.R.S32.HI UR76, URZ, 0x1f, UR77 ;  /* 0x0000001fff4c7899 */ /* 0x000fc6000801144d */
        /* <DEDUP_REMOVED lines=8> */
[----:B------:R-:W-:Y:S01]  /*16bc0*/  STL [R1+0x560], RZ ;  /* 0x000560ff01007387 */ /* 0x000fe20000100800 */
[----:B------:R-:W-:Y:S02]  /*16bd0*/  UIMAD UR26, UR40, 0x7d, URZ ;  /* 0x0000007d281a78a4 */ /* 0x000fe4000f8e02ff */
[----:B------:R-:W-:Y:S02]  /*16be0*/  UIMAD UR27, UR40, 0x7c, URZ ;  /* 0x0000007c281b78a4 */ /* 0x000fe4000f8e02ff */
[----:B------:R-:W-:Y:S01]  /*16bf0*/  UIMAD UR25, UR40, 0x7b, URZ ;  /* 0x0000007b281978a4 */ /* 0x000fe2000f8e02ff */
[----:B0-----:R-:W-:-:S02]  /*16c00*/  IADD3 R3, P0, PT, R41, UR77, RZ ;  /* 0x0000004d29037c10 */ /* 0x001fc4000ff1e0ff */
[----:B-1----:R-:W-:-:S03]  /*16c10*/  IADD3 R2, P1, PT, R36, UR77, RZ ;  /* 0x0000004d24027c10 */ /* 0x002fc6000ff3e0ff */
[----:B------:R3:W-:Y:S04]  /*16c20*/  STL [R1+0xe14], R3 ;  /* 0x000e140301007387 */ /* 0x0007e80000100800 */
[----:B------:R-:W-:Y:S04]  /*16c30*/  STL [R1+0x564], RZ ;  /* 0x000564ff01007387 */ /* 0x000fe80000100800 */
[----:B------:R4:W-:Y:S01]  /*16c40*/  STL [R1+0xe1c], R2 ;  /* 0x000e1c0201007387 */ /* 0x0009e20000100800 */
[----:B---3--:R-:W-:Y:S01]  /*16c50*/  IADD3.X R3, PT, PT, R40, UR76, RZ, P0, !PT ;  /* 0x0000004c28037c10 */ /* 0x008fe200087fe4ff */
[----:B------:R-:W-:-:S04]  /*16c60*/  USHF.R.S32.HI UR77, URZ, 0x1f, UR24 ;  /* 0x0000001fff4d7899 */ /* 0x000fc80008011418 */
[----:B------:R0:W-:Y:S01]  /*16c70*/  STL [R1+0xe10], R3 ;  /* 0x000e100301007387 */ /* 0x0001e20000100800 */
[----:B----4-:R-:W-:-:S05]  /*16c80*/  IADD3.X R2, PT, PT, R12, UR76, RZ, P1, !PT ;  /* 0x0000004c0c027c10 */ /* 0x010fca0008ffe4ff */
[----:B------:R1:W-:Y:S01]  /*16c90*/  STL [R1+0xe18], R2 ;  /* 0x000e180201007387 */ /* 0x0003e20000100800 */
[----:B0-----:R-:W-:-:S05]  /*16ca0*/  IADD3 R3, P0, PT, R41, UR24, RZ ;  /* 0x0000001829037c10 */ /* 0x001fca000ff1e0ff */
[----:B------:R0:W-:Y:S01]  /*16cb0*/  STL [R1+0xe24], R3 ;  /* 0x000e240301007387 */ /* 0x0001e20000100800 */
[----:B-1----:R-:W-:-:S03]  /*16cc0*/  IADD3 R2, P1, PT, R36, UR24, RZ ;  /* 0x0000001824027c10 */ /* 0x002fc6000ff3e0ff */
[----:B------:R-:W-:Y:S04]  /*16cd0*/  STL [R1+0x568], RZ ;  /* 0x000568ff01007387 */ /* 0x000fe80000100800 */
[----:B------:R1:W-:Y:S01]  /*16ce0*/  STL [R1+0xe2c], R2 ;  /* 0x000e2c0201007387 */ /* 0x0003e20000100800 */
[----:B0-----:R-:W-:Y:S01]  /*16cf0*/  IADD3.X R3, PT, PT, R40, UR77, RZ, P0, !PT ;  /* 0x0000004d28037c10 */ /* 0x001fe200087fe4ff */
[----:B------:R-:W-:-:S04]  /*16d00*/  USHF.R.S32.HI UR24, URZ, 0x1f, UR26 ;  /* 0x0000001fff187899 */ /* 0x000fc8000801141a */
[----:B------:R0:W-:Y:S01]  /*16d10*/  STL [R1+0xe20], R3 ;  /* 0x000e200301007387 */ /* 0x0001e20000100800 */
[----:B-1----:R-:W-:-:S05]  /*16d20*/  IADD3.X R2, PT, PT, R12, UR77, RZ, P1, !PT ;  /* 0x0000004d0c027c10 */ /* 0x002fca0008ffe4ff */
        /* <DEDUP_REMOVED lines=21> */
[----:B0-----:R-:W-:Y:S01]  /*16e80*/  IADD3 R3, P0, PT, R41, UR25, RZ ;  /* 0x0000001929037c10 */ /* 0x001fe2000ff1e0ff */
[----:B------:R-:W-:-:S04]  /*16e90*/  UIMAD UR76, UR40, 0x7a, URZ ;  /* 0x0000007a284c78a4 */ /* 0x000fc8000f8e02ff */
        /* <DEDUP_REMOVED lines=619> */
[----:B0-----:R-:W-:Y:S02]  /*19550*/  IADD3.X R3, PT, PT, R40, UR76, RZ, P0, !PT ;  /* 0x0000004c28037c10 */ /* 0x001fe400087fe4ff */
[----:B-1----:R-:W-:-:S03]  /*19560*/  IADD3.X R2, PT, PT, R12, UR76, RZ, P1, !PT ;  /* 0x0000004c0c027c10 */ /* 0x002fc60008ffe4ff */
        /* <DEDUP_REMOVED lines=57> */
[----:B------:R-:W-:-:S03]  /*19900*/  UIMAD UR26, UR40, 0x41, URZ ;  /* 0x00000041281a78a4 */ /* 0x000fc6000f8e02ff */
[----:B------:R-:W-:Y:S01]  /*19910*/  STL [R1+0x270], RZ ;  /* 0x000270ff01007387 */ /* 0x000fe20000100800 */
[----:B0-----:R-:W-:-:S03]  /*19920*/  IADD3 R3, P5, PT, R41, UR24, RZ ;  /* 0x0000001829037c10 */ /* 0x001fc6000ffbe0ff */
[----:B------:R-:W-:Y:S01]  /*19930*/  STL [R1+0x274], RZ ;  /* 0x000274ff01007387 */ /* 0x000fe20000100800 */
[----:B-1----:R-:W-:-:S03]  /*19940*/  IADD3 R2, P1, PT, R36, UR24, RZ ;  /* 0x0000001824027c10 */ /* 0x002fc6000ff3e0ff */
[----:B------:R-:W-:Y:S04]  /*19950*/  STL [R1+0x278], RZ ;  /* 0x000278ff01007387 */ /* 0x000fe80000100800 */
[----:B------:R-:W-:Y:S04]  /*19960*/  STL [R1+0x27c], RZ ;  /* 0x00027cff01007387 */ /* 0x000fe80000100800 */
[----:B------:R-:W-:Y:S04]  /*19970*/  STL [R1+0x3f0], RZ ;  /* 0x0003f0ff01007387 */ /* 0x000fe80000100800 */
[----:B------:R-:W-:Y:S01]  /*19980*/  STL [R1+0x3f4], RZ ;  /* 0x0003f4ff01007387 */ /* 0x000fe20000100800 */
[----:B------:R-:W-:-:S03]  /*19990*/  USHF.L.U32 UR27, UR40, 0x6, URZ ;  /* 0x00000006281b7899 */ /* 0x000fc600080006ff */
[----:B------:R-:W-:Y:S04]  /*199a0*/  STL [R1+0x3f8], RZ ;  /* 0x0003f8ff01007387 */ /* 0x000fe80000100800 */
[----:B------:R-:W-:Y:S04]  /*199b0*/  STL [R1+0x3fc], RZ ;  /* 0x0003fcff01007387 */ /* 0x000fe80000100800 */
[----:B------:R0:W-:Y:S04]  /*199c0*/  STL [R1+0x11e4], R3 ;  /* 0x0011e40301007387 */ /* 0x0001e80000100800 */
[----:B------:R1:W-:Y:S01]  /*199d0*/  STL [R1+0x11ec], R2 ;  /* 0x0011ec0201007387 */ /* 0x0003e20000100800 */
[----:B0-----:R-:W-:-:S02]  /*199e0*/  IADD3 R3, P0, PT, R41, UR26, RZ ;  /* 0x0000001a29037c10 */ /* 0x001fc4000ff1e0ff */
[----:B-1----:R-:W-:-:S03]  /*199f0*/  IADD3 R2, P4, PT, R36, UR26, RZ ;  /* 0x0000001a24027c10 */ /* 0x002fc6000ff9e0ff */
[----:B------:R0:W-:Y:S01]  /*19a00*/  STL [R1+0x11f4], R3 ;  /* 0x0011f40301007387 */ /* 0x0001e20000100800 */
[----:B------:R-:W-:Y:S02]  /*19a10*/  UIMAD UR25, UR40, 0x3f, URZ ;  /* 0x0000003f281978a4 */ /* 0x000fe4000f8e02ff */
[----:B------:R-:W-:Y:S01]  /*19a20*/  USHF.R.S32.HI UR24, URZ, 0x1f, UR24 ;  /* 0x0000001fff187899 */ /* 0x000fe20008011418 */
[----:B------:R1:W-:Y:S01]  /*19a30*/  STL [R1+0x11fc], R2 ;  /* 0x0011fc0201007387 */ /* 0x0003e20000100800 */
[----:B0-----:R-:W-:Y:S02]  /*19a40*/  IADD3 R3, P3, PT, R41, UR27, RZ ;  /* 0x0000001b29037c10 */ /* 0x001fe4000ff7e0ff */
[----:B-1----:R-:W-:-:S03]  /*19a50*/  IADD3 R2, P2, PT, R36, UR27, RZ ;  /* 0x0000001b24027c10 */ /* 0x002fc6000ff5e0ff */
[----:B------:R-:W-:Y:S01]  /*19a60*/  STL [R1+0x1204], R3 ;  /* 0x0012040301007387 */ /* 0x000fe20000100800 */
[----:B------:R-:W-:-:S03]  /*19a70*/  IADD3 R4, P6, PT, R41, UR25, RZ ;  /* 0x0000001929047c10 */ /* 0x000fc6000ffde0ff */
[----:B------:R0:W-:Y:S01]  /*19a80*/  STL [R1+0x120c], R2 ;  /* 0x00120c0201007387 */ /* 0x0001e20000100800 */
[----:B------:R-:W-:-:S03]  /*19a90*/  UIMAD UR77, UR40, 0x3e, URZ ;  /* 0x0000003e284d78a4 */ /* 0x000fc6000f8e02ff */
[----:B------:R-:W-:Y:S01]  /*19aa0*/  STL [R1+0x1214], R4 ;  /* 0x0012140401007387 */ /* 0x000fe20000100800 */
[----:B0-----:R-:W-:Y:S01]  /*19ab0*/  IADD3.X R2, PT, PT, R40, UR24, RZ, P5, !PT ;  /* 0x0000001828027c10 */ /* 0x001fe2000affe4ff */
[----:B------:R-:W-:Y:S01]  /*19ac0*/  USHF.R.S32.HI UR26, URZ, 0x1f, UR26 ;  /* 0x0000001fff1a7899 */ /* 0x000fe2000801141a */
[----:B------:R-:W-:-:S03]  /*19ad0*/  IADD3 R3, P5, PT, R36, UR25, RZ ;  /* 0x0000001924037c10 */ /* 0x000fc6000ffbe0ff */
[----:B------:R0:W-:Y:S04]  /*19ae0*/  STL [R1+0x11e0], R2 ;  /* 0x0011e00201007387 */ /* 0x0001e80000100800 */
[----:B------:R-:W-:Y:S01]  /*19af0*/  STL [R1+0x121c], R3 ;  /* 0x00121c0301007387 */ /* 0x000fe20000100800 */
[----:B0-----:R-:W-:Y:S02]  /*19b00*/  IADD3.X R2, PT, PT, R12, UR24, RZ, P1, !PT ;  /* 0x000000180c027c10 */ /* 0x001fe40008ffe4ff */
        /* <DEDUP_REMOVED lines=27> */
[----:B------:R0:W-:Y:S01]  /*19cc0*/  STL [R1+0x1210], R2 ;  /* 0x0012100201007387 */ /* 0x0001e20000100800 */
[----:B------:R-:W-:-:S03]  /*19cd0*/  USHF.R.S32.HI UR74, URZ, 0x1f, UR41 ;  /* 0x0000001fff4a7899 */ /* 0x000fc60008011429 */
[----:B------:R-:W-:Y:S01]  /*19ce0*/  STL [R1+0x124c], R3 ;  /* 0x00124c0301007387 */ /* 0x000fe20000100800 */
[----:B0-----:R-:W-:Y:S02]  /*19cf0*/  IADD3.X R2, PT, PT, R12, UR25, RZ, P5, !PT ;  /* 0x000000190c027c10 */ /* 0x001fe4000affe4ff */
[----:B------:R-:W-:-:S03]  /*19d00*/  IADD3 R4, P5, PT, R41, UR55, RZ ;  /* 0x0000003729047c10 */ /* 0x000fc6000ffbe0ff */
[----:B------:R0:W-:Y:S01]  /*19d10*/  STL [R1+0x1218], R2 ;  /* 0x0012180201007387 */ /* 0x0001e20000100800 */
[----:B------:R-:W-:Y:S02]  /*19d20*/  UIMAD UR63, UR63, 0x3a, URZ ;  /* 0x0000003a3f3f78a4 */ /* 0x000fe4000f8e02ff */
[----:B------:R-:W-:Y:S01]  /*19d30*/  ULEA.HI UR74, UR74, UR41, URZ, 0x7 ;  /* 0x000000294a4a7291 */ /* 0x000fe2000f8f38ff */
        /* <DEDUP_REMOVED lines=258> */
[----:B------:R0:W-:Y:S04]  /*1ad60*/  STL [R1+0x13b8], R2 ;  /* 0x0013b80201007387 */ /* 0x0001e80000100800 */
[----:B------:R-:W-:Y:S01]  /*1ad70*/  STL [R1+0x13f4], R4 ;  /* 0x0013f40401007387 */ /* 0x000fe20000100800 */
[----:B0-----:R-:W-:Y:S02]  /*1ad80*/  IADD3.X R2, PT, PT, R40, UR63, RZ, P3, !PT ;  /* 0x0000003f28027c10 */ /* 0x001fe40009ffe4ff */
[----:B------:R-:W-:-:S03]  /*1ad90*/  IADD3 R3, P3, PT, R36, UR51, RZ ;  /* 0x0000003324037c10 */ /* 0x000fc6000ff7e0ff */
[----:B------:R0:W-:Y:S04]  /*1ada0*/  STL [R1+0x13c0], R2 ;  /* 0x0013c00201007387 */ /* 0x0001e80000100800 */
[----:B------:R2:W-:Y:S01]  /*1adb0*/  STL [R1+0x13fc], R3 ;  /* 0x0013fc0301007387 */ /* 0x0005e20000100800 */
[----:B0-----:R-:W-:-:S05]  /*1adc0*/  IADD3.X R2, PT, PT, R12, UR63, RZ, P2, !PT ;  /* 0x0000003f0c027c10 */ /* 0x001fca00097fe4ff */
[----:B------:R0:W-:Y:S01]  /*1add0*/  STL [R1+0x13c8], R2 ;  /* 0x0013c80201007387 */ /* 0x0001e20000100800 */
[----:B------:R-:W-:Y:S02]  /*1ade0*/  USHF.L.U32 UR59, UR59, 0x5, URZ ;  /* 0x000000053b3b7899 */ /* 0x000fe400080006ff */
[----:B------:R-:W-:Y:S02]  /*1adf0*/  UIMAD UR5, UR5, 0x1f, URZ ;  /* 0x0000001f050578a4 */ /* 0x000fe4000f8e02ff */
[----:B------:R-:W-:Y:S02]  /*1ae00*/  UIMAD UR6, UR6, 0x1e, URZ ;  /* 0x0000001e060678a4 */ /* 0x000fe4000f8e02ff */
[----:B------:R-:W-:Y:S02]  /*1ae10*/  UIMAD UR7, UR7, 0x1d, URZ ;  /* 0x0000001d070778a4 */ /* 0x000fe4000f8e02ff */
[----:B------:R-:W-:Y:S02]  /*1ae20*/  UIMAD UR8, UR8, 0x1c, URZ ;  /* 0x0000001c080878a4 */ /* 0x000fe4000f8e02ff */
[----:B------:R-:W-:-:S02]  /*1ae30*/  UIMAD UR9, UR9, 0x1b, URZ ;  /* 0x0000001b090978a4 */ /* 0x000fc4000f8e02ff */
[----:B------:R-:W-:Y:S02]  /*1ae40*/  UIMAD UR10, UR10, 0x1a, URZ ;  /* 0x0000001a0a0a78a4 */ /* 0x000fe4000f8e02ff */
        /* <DEDUP_REMOVED lines=9> */
[----:B------:R-:W-:Y:S02]  /*1aee0*/  USHF.L.U32 UR20, UR20, 0x4, URZ ;  /* 0x0000000414147899 */ /* 0x000fe400080006ff */
[----:B------:R-:W-:-:S02]  /*1aef0*/  UIMAD UR21, UR21, 0xf, URZ ;  /* 0x0000000f151578a4 */ /* 0x000fc4000f8e02ff */
[----:B------:R-:W-:Y:S02]  /*1af00*/  UIMAD UR22, UR22, 0xe, URZ ;  /* 0x0000000e161678a4 */ /* 0x000fe4000f8e02ff */
[----:B------:R-:W-:Y:S02]  /*1af10*/  UIMAD UR23, UR23, 0xd, URZ ;  /* 0x0000000d171778a4 */ /* 0x000fe4000f8e02ff */
[----:B------:R-:W-:Y:S02]  /*1af20*/  UIMAD UR28, UR28, 0xc, URZ ;  /* 0x0000000c1c1c78a4 */ /* 0x000fe4000f8e02ff */
[----:B------:R-:W-:Y:S02]  /*1af30*/  UIMAD UR29, UR29, 0xb, URZ ;  /* 0x0000000b1d1d78a4 */ /* 0x000fe4000f8e02ff */
[----:B------:R-:W-:Y:S02]  /*1af40*/  UIMAD UR30, UR30, 0xa, URZ ;  /* 0x0000000a1e1e78a4 */ /* 0x000fe4000f8e02ff */
[----:B------:R-:W-:-:S02]  /*1af50*/  UIMAD UR31, UR31, 0x9, URZ ;  /* 0x000000091f1f78a4 */ /* 0x000fc4000f8e02ff */
[----:B------:R-:W-:Y:S02]  /*1af60*/  USHF.L.U32 UR32, UR32, 0x3, URZ ;  /* 0x0000000320207899 */ /* 0x000fe400080006ff */
[----:B------:R-:W-:Y:S02]  /*1af70*/  UIMAD UR33, UR33, 0x7, URZ ;  /* 0x00000007212178a4 */ /* 0x000fe4000f8e02ff */
[----:B------:R-:W-:Y:S02]  /*1af80*/  UIMAD UR34, UR34, 0x6, URZ ;  /* 0x00000006222278a4 */ /* 0x000fe4000f8e02ff */
[----:B------:R-:W-:Y:S02]  /*1af90*/  UIMAD UR35, UR35, 0x5, URZ ;  /* 0x00000005232378a4 */ /* 0x000fe4000f8e02ff */
[----:B------:R-:W-:Y:S02]  /*1afa0*/  USHF.L.U32 UR36, UR36, 0x2, URZ ;  /* 0x0000000224247899 */ /* 0x000fe400080006ff */
[----:B------:R-:W-:-:S02]  /*1afb0*/  UIMAD UR37, UR37, 0x3, URZ ;  /* 0x00000003252578a4 */ /* 0x000fc4000f8e02ff */
[----:B------:R-:W-:Y:S02]  /*1afc0*/  USHF.L.U32 UR38, UR38, 0x1, URZ ;  /* 0x0000000126267899 */ /* 0x000fe400080006ff */
[----:B------:R-:W-:Y:S02]  /*1afd0*/  USHF.L.U32 UR40, UR40, 0x7, URZ ;  /* 0x0000000728287899 */ /* 0x000fe400080006ff */
[----:B------:R-:W-:Y:S02]  /*1afe0*/  USHF.R.S32.HI UR72, URZ, 0x1f, UR69 ;  /* 0x0000001fff487899 */ /* 0x000fe40008011445 */
[----:B------:R-:W-:Y:S02]  /*1aff0*/  USHF.R.S32.HI UR41, URZ, 0x1f, UR71 ;  /* 0x0000001fff297899 */ /* 0x000fe40008011447 */
[----:B------:R-:W-:Y:S02]  /*1b000*/  USHF.R.S32.HI UR44, URZ, 0x1f, UR51 ;  /* 0x0000001fff2c7899 */ /* 0x000fe40008011433 */
[----:B------:R-:W-:-:S02]  /*1b010*/  USHF.R.S32.HI UR39, URZ, 0x1f, UR39 ;  /* 0x0000001fff277899 */ /* 0x000fc40008011427 */
[----:B------:R-:W-:Y:S02]  /*1b020*/  USHF.R.S32.HI UR70, URZ, 0x1f, UR59 ;  /* 0x0000001fff467899 */ /* 0x000fe4000801143b */
[----:B------:R-:W-:Y:S02]  /*1b030*/  USHF.R.S32.HI UR46, URZ, 0x1f, UR5 ;  /* 0x0000001fff2e7899 */ /* 0x000fe40008011405 */
        /* <DEDUP_REMOVED lines=29> */
[----:B------:R-:W-:Y:S01]  /*1b210*/  USHF.R.S32.HI UR63, URZ, 0x1f, UR40 ;  /* 0x0000001fff3f7899 */ /* 0x000fe20008011428 */
[----:B------:R-:W1:Y:S01]  /*1b220*/  S2R R35, SR_TID.X ;  /* 0x0000000000237919 */ /* 0x000e620000002100 */
[C---:B--2---:R-:W-:Y:S01]  /*1b230*/  LOP3.LUT R3, R0.reuse, 0x20, RZ, 0x3c, !PT ;  /* 0x0000002000037812 */ /* 0x044fe200078e3cff */
[----:B------:R-:W-:Y:S01]  /*1b240*/  USHF.R.S32.HI UR74, URZ, 0x7, UR74 ;  /* 0x00000007ff4a7899 */ /* 0x000fe2000801144a */
[----:B0-----:R-:W-:Y:S02]  /*1b250*/  LOP3.LUT R2, R0, 0x30, RZ, 0x3c, !PT ;  /* 0x0000003000027812 */ /* 0x001fe400078e3cff */
[----:B------:R-:W-:Y:S02]  /*1b260*/  IADD3 R3, P2, PT, R41, UR59, RZ ;  /* 0x0000003b29037c10 */ /* 0x000fe4000ff5e0ff */
[----:B------:R-:W-:-:S02]  /*1b270*/  IADD3.X R2, PT, PT, R40, UR72, RZ, P6, !PT ;  /* 0x0000004828027c10 */ /* 0x000fc4000b7fe4ff */
[----:B------:R-:W-:Y:S01]  /*1b280*/  LOP3.LUT R4, R0, 0x10, RZ, 0x3c, !PT ;  /* 0x0000001000047812 */ /* 0x000fe200078e3cff */
[----:B------:R0:W-:Y:S04]  /*1b290*/  STL [R1+0x1404], R3 ;  /* 0x0014040301007387 */ /* 0x0001e80000100800 */
[----:B------:R2:W-:Y:S01]  /*1b2a0*/  STL [R1+0x13d0], R2 ;  /* 0x0013d00201007387 */ /* 0x0005e20000100800 */
[----:B0-----:R-:W-:Y:S02]  /*1b2b0*/  IADD3.X R3, PT, PT, R12, UR72, RZ, P5, !PT ;  /* 0x000000480c037c10 */ /* 0x001fe4000affe4ff */
[----:B--2---:R-:W-:Y:S02]  /*1b2c0*/  IADD3 R2, P5, PT, R41, UR5, RZ ;  /* 0x0000000529027c10 */ /* 0x004fe4000ffbe0ff */
[C---:B-1----:R-:W-:Y:S01]  /*1b2d0*/  LOP3.LUT R11, R35.reuse, 0x7, RZ, 0xc0, !PT ;  /* 0x00000007230b7812 */ /* 0x042fe200078ec0ff */
[----:B------:R-:W-:-:S04]  /*1b2e0*/  IMAD.SHL.U32 R35, R35, 0x2, RZ ;  /* 0x0000000223237824 */ /* 0x000fc800078e00ff */
[----:B------:R-:W-:-:S05]  /*1b2f0*/  IMAD R11, R11, 0x90, RZ ;  /* 0x000000900b0b7824 */ /* 0x000fca00078e02ff */
[----:B------:R-:W-:-:S04]  /*1b300*/  LOP3.LUT R11, R11, 0x30, R35, 0x78, !PT ;  /* 0x000000300b0b7812 */ /* 0x000fc800078e7823 */
[----:B------:R-:W-:Y:S02]  /*1b310*/  LOP3.LUT R4, R11, 0x40, RZ, 0x3c, !PT ;  /* 0x000000400b047812 */ /* 0x000fe400078e3cff */
[----:B------:R-:W-:-:S05]  /*1b320*/  IADD3 R4, P6, PT, R36, UR59, RZ ;  /* 0x0000003b24047c10 */ /* 0x000fca000ffde0ff */
[----:B------:R0:W-:Y:S04]  /*1b330*/  STL [R1+0x140c], R4 ;  /* 0x00140c0401007387 */ /* 0x0001e80000100800 */
[----:B------:R1:W-:Y:S04]  /*1b340*/  STL [R1+0x13d8], R3 ;  /* 0x0013d80301007387 */ /* 0x0003e80000100800 */
[----:B------:R2:W-:Y:S01]  /*1b350*/  STL [R1+0x1414], R2 ;  /* 0x0014140201007387 */ /* 0x0005e20000100800 */
[----:B0-----:R-:W-:Y:S02]  /*1b360*/  IADD3.X R4, PT, PT, R40, UR41, RZ, P1, !PT ;  /* 0x0000002928047c10 */ /* 0x001fe40008ffe4ff */
[----:B-1----:R-:W-:-:S03]  /*1b370*/  IADD3 R3, P1, PT, R36, UR5, RZ ;  /* 0x0000000524037c10 */ /* 0x002fc6000ff3e0ff */
[----:B------:R0:W-:Y:S01]  /*1b380*/  STL [R1+0x13e0], R4 ;  /* 0x0013e00401007387 */ /* 0x0001e20000100800 */
[----:B--2---:R-:W-:-:S03]  /*1b390*/  IADD3.X R2, PT, PT, R12, UR41, RZ, P0, !PT ;  /* 0x000000290c027c10 */ /* 0x004fc600087fe4ff */
[----:B------:R1:W-:Y:S04]  /*1b3a0*/  STL [R1+0x141c], R3 ;  /* 0x00141c0301007387 */ /* 0x0003e80000100800 */
[----:B------:R2:W-:Y:S01]  /*1b3b0*/  STL [R1+0x13e8], R2 ;  /* 0x0013e80201007387 */ /* 0x0005e20000100800 */
[----:B0-----:R-:W-:Y:S02]  /*1b3c0*/  IADD3 R4, P0, PT, R41, UR6, RZ ;  /* 0x0000000629047c10 */ /* 0x001fe4000ff1e0ff */
[----:B-1----:R-:W-:-:S03]  /*1b3d0*/  IADD3.X R3, PT, PT, R40, UR44, RZ, P4, !PT ;  /* 0x0000002c28037c10 */ /* 0x002fc6000a7fe4ff */
[----:B------:R0:W-:Y:S01]  /*1b3e0*/  STL [R1+0x1424], R4 ;  /* 0x0014240401007387 */ /* 0x0001e20000100800 */
[----:B--2---:R-:W-:-:S03]  /*1b3f0*/  IADD3 R2, P4, PT, R36, UR6, RZ ;  /* 0x0000000624027c10 */ /* 0x004fc6000ff9e0ff */
        /* <DEDUP_REMOVED lines=236> */
[----:B0-----:R-:W-:Y:S02]  /*1c2c0*/  IADD3.X R4, PT, PT, R40, UR51, RZ, P5, !PT ;  /* 0x0000003328047c10 */ /* 0x001fe4000affe4ff */
[----:B-1----:R-:W-:-:S03]  /*1c2d0*/  IADD3.X R3, PT, PT, R12, UR51, RZ, P1, !PT ;  /* 0x000000330c037c10 */ /* 0x002fc60008ffe4ff */
[----:B------:R0:W-:Y:S01]  /*1c2e0*/  STL [R1+0x15d0], R4 ;  /* 0x0015d00401007387 */ /* 0x0001e20000100800 */
[----:B--2---:R-:W-:-:S03]  /*1c2f0*/  IADD3.X R2, PT, PT, R40, UR77, RZ, P0, !PT ;  /* 0x0000004d28027c10 */ /* 0x004fc600087fe4ff */
[----:B------:R1:W-:Y:S04]  /*1c300*/  STL [R1+0x15d8], R3 ;  /* 0x0015d80301007387 */ /* 0x0003e80000100800 */
[----:B------:R2:W-:Y:S01]  /*1c310*/  STL [R1+0x15e0], R2 ;  /* 0x0015e00201007387 */ /* 0x0005e20000100800 */
[----:B0-----:R-:W-:Y:S02]  /*1c320*/  IADD3.X R4, PT, PT, R12, UR77, RZ, P4, !PT ;  /* 0x0000004d0c047c10 */ /* 0x001fe4000a7fe4ff */
[----:B-1----:R-:W-:-:S03]  /*1c330*/  IADD3.X R3, PT, PT, R40, UR39, RZ, P3, !PT ;  /* 0x0000002728037c10 */ /* 0x002fc60009ffe4ff */
[----:B------:R0:W-:Y:S01]  /*1c340*/  STL [R1+0x15e8], R4 ;  /* 0x0015e80401007387 */ /* 0x0001e20000100800 */
[----:B--2---:R-:W-:-:S05]  /*1c350*/  IADD3.X R2, PT, PT, R12, UR39, RZ, P2, !PT ;  /* 0x000000270c027c10 */ /* 0x004fca00097fe4ff */
[----:B------:R0:W-:Y:S04]  /*1c360*/  STL [R1+0x15f8], R2 ;  /* 0x0015f80201007387 */ /* 0x0001e80000100800 */
[----:B------:R0:W-:Y:S02]  /*1c370*/  STL [R1+0x15f0], R3 ;  /* 0x0015f00301007387 */ /* 0x0001e40000100800 */
.L_x_1:
[----:B0-----:R-:W2:Y:S01]  /*1c380*/  LDL R5, [R1+0x8fc] ;  /* 0x0008fc0001057983 */ /* 0x001ea20000100800 */
[----:B0-----:R-:W0:Y:S03]  /*1c390*/  LDC R2, c[0x0][0x3a0] ;  /* 0x0000e800ff027b82 */ /* 0x001e260000000800 */
[----:B--2---:R1:W-:Y:S04]  /*1c3a0*/  STL [R1+0x33ac], R5 ;  /* 0x0033ac0501007387 */ /* 0x0043e80000100800 */
[----:B------:R-:W2:Y:S04]  /*1c3b0*/  LDL R4, [R1+0x900] ;  /* 0x0009000001047983 */ /* 0x000ea80000100800 */
[----:B-1----:R-:W0:Y:S04]  /*1c3c0*/  LDL R5, [R1+0xd88] ;  /* 0x000d880001057983 */ /* 0x002e280000100800 */
[----:B------:R-:W-:Y:S04]  /*1c3d0*/  STL [R1+0x3194], R60 ;  /* 0x0031943c01007387 */ /* 0x000fe80000100800 */
        /* <DEDUP_REMOVED lines=133> */
[----:B------:R1:W-:Y:S04]  /*1cc30*/  STL [R1+0x33a8], R59 ;  /* 0x0033a83b01007387 */ /* 0x0003e80000100800 */
        /* <DEDUP_REMOVED lines=55> */
[----:B-----5:R-:W-:Y:S04]  /*1cfb0*/  STL [R1+0x2964], R0 ;  /* 0x0029640001007387 */ /* 0x020fe80000100800 */
        /* <DEDUP_REMOVED lines=209> */
[----:B------:R-:W-:Y:S01]  /*1dcd0*/  STL [R1+0x2ff0], R0 ;  /* 0x002ff00001007387 */ /* 0x000fe20000100800 */
[----:B0-----:R-:W-:-:S03]  /*1dce0*/  IMAD R2, R5, -0x80, R2 ;  /* 0xffffff8005027824 */ /* 0x001fc600078e0202 */
[----:B------:R-:W-:Y:S04]  /*1dcf0*/  STL [R1+0x2ff8], R0 ;  /* 0x002ff80001007387 */ /* 0x000fe80000100800 */
[----:B------:R-:W-:Y:S04]  /*1dd00*/  STL [R1+0x3000], R0 ;  /* 0x0030000001007387 */ /* 0x000fe80000100800 */
[----:B------:R-:W-:Y:S04]  /*1dd10*/  STL [R1+0x3008], R0 ;  /* 0x0030080001007387 */ /* 0x000fe80000100800 */
[----:B------:R-:W-:Y:S04]  /*1dd20*/  STL [R1+0x3010], R0 ;  /* 0x0030100001007387 */ /* 0x000fe80000100800 */
[----:B------:R-:W2:Y:S01]  /*1dd30*/  LDL.LU R5, [R1+0x33ac] ;  /* 0x0033ac0001057983 */ /* 0x000ea20000300800 */
[----:B------:R-:W-:-:S02]  /*1dd40*/  ISETP.GT.AND P0, PT, R2, RZ, PT ;  /* 0x000000ff0200720c */ /* 0x000fc40003f04270 */
[----:B-1----:R-:W-:-:S11]  /*1dd50*/  PRMT R59, RZ, 0x7610, R59 ;  /* 0x00007610ff3b7816 */ /* 0x002fd6000000003b */
[----:B--2---:R-:W2:Y:S04]  /*1dd60*/  @P0 LDG.E.U8 R59, desc[UR42][R4.64] ;  /* 0x0000002a043b0981 */ /* 0x004ea8000c1e1100 */
[----:B--2---:R0:W-:Y:S04]  /*1dd70*/  STL [R1+0x598], R59 ;  /* 0x0005983b01007387 */ /* 0x0041e80000100800 */
[----:B0-----:R-:W2:Y:S04]  /*1dd80*/  LDL.LU R59, [R1+0x33a8] ;  /* 0x0033a800013b7983 */ /* 0x001ea80000300800 */
[----:B------:R-:W3:Y:S04]  /*1dd90*/  LDL R4, [R1+0x904] ;  /* 0x0009040001047983 */ /* 0x000ee80000100800 */
[----:B------:R-:W3:Y:S01]  /*1dda0*/  LDL R5, [R1+0x908] ;  /* 0x0009080001057983 */ /* 0x000ee20000100800 */
[----:B------:R-:W-:-:S02]  /*1ddb0*/  PRMT R60, RZ, 0x7610, R60 ;  /* 0x00007610ff3c7816 */ /* 0x000fc4000000003c */
[----:B---3--:R-:W-:-:S04]  /*1ddc0*/  @P0 LOP3.LUT R5, R5, R4, RZ, 0x3c, !PT ;  /* 0x0000000405050212 */ /* 0x008fc800078e3cff */
[----:B------:R-:W-:-:S04]  /*1ddd0*/  @P0 LOP3.LUT R4, R5, R4, RZ, 0x3c, !PT ;  /* 0x0000000405040212 */ /* 0x000fc800078e3cff */
[----:B------:R-:W-:-:S05]  /*1dde0*/  @P0 LOP3.LUT R5, R5, R4, RZ, 0x3c, !PT ;  /* 0x0000000405050212 */ /* 0x000fca00078e3cff */
[----:B------:R-:W3:Y:S01]  /*1ddf0*/  @P0 LDG.E.U8 R60, desc[UR42][R4.64] ;  /* 0x0000002a043c0981 */ /* 0x000ee2000c1e1100 */
[----:B------:R-:W-:-:S03]  /*1de00*/  ISETP.GT.AND P1, PT, R2, 0x1, PT ;  /* 0x000000010200780c */ /* 0x000fc60003f24270 */
[----:B---3--:R0:W-:Y:S04]  /*1de10*/  STL [R1+0x594], R60 ;  /* 0x0005943c01007387 */ /* 0x0081e80000100800 */
[----:B0-----:R-:W3:Y:S04]  /*1de20*/  LDL.LU R60, [R1+0x33a4] ;  /* 0x0033a400013c7983 */ /* 0x001ee80000300800 */
[----:B------:R-:W4:Y:S04]  /*1de30*/  LDL R4, [R1+0x15f8] ;  /* 0x0015f80001047983 */ /* 0x000f280000100800 */
[----:B------:R-:W4:Y:S01]  /*1de40*/  LDL R5, [R1+0x15fc] ;  /* 0x0015fc0001057983 */ /* 0x000f220000100800 */
[----:B--2---:R-:W-:-:S02]  /*1de50*/  PRMT R59, RZ, 0x7610, R59 ;  /* 0x00007610ff3b7816 */ /* 0x004fc4000000003b */
[----:B----4-:R-:W-:-:S04]  /*1de60*/  @P1 LOP3.LUT R5, R5, R4, RZ, 0x3c, !PT ;  /* 0x0000000405051212 */ /* 0x010fc800078e3cff */
[----:B------:R-:W-:-:S04]  /*1de70*/  @P1 LOP3.LUT R4, R5, R4, RZ, 0x3c, !PT ;  /* 0x0000000405041212 */ /* 0x000fc800078e3cff */
[----:B------:R-:W-:-:S05]  /*1de80*/  @P1 LOP3.LUT R5, R5, R4, RZ, 0x3c, !PT ;  /* 0x0000000405051212 */ /* 0x000fca00078e3cff */
[----:B------:R-:W2:Y:S04]  /*1de90*/  @P1 LDG.E.U8 R59, desc[UR42][R4.64] ;  /* 0x0000002a043b1981 */ /* 0x000ea8000c1e1100 */
[----:B--2---:R0:W-:Y:S04]  /*1dea0*/  STL [R1+0x590], R59 ;  /* 0x0005903b01007387 */ /* 0x0041e80000100800 */
[----:B0-----:R-:W2:Y:S04]  /*1deb0*/  LDL.LU R59, [R1+0x33a0] ;  /* 0x0033a000013b7983 */ /* 0x001ea80000300800 */
[----:B------:R-:W4:Y:S04]  /*1dec0*/  LDL R4, [R1+0x15f0] ;  /* 0x0015f00001047983 */ /* 0x000f280000100800 */
[----:B------:R-:W4:Y:S01]  /*1ded0*/  LDL R5, [R1+0x15f4] ;  /* 0x0015f40001057983 */ /* 0x000f220000100800 */
[----:B---3--:R-:W-:-:S02]  /*1dee0*/  PRMT R60, RZ, 0x7610, R60 ;  /* 0x00007610ff3c7816 */ /* 0x008fc4000000003c */
[----:B----4-:R-:W-:-:S04]  /*1def0*/  @P1 LOP3.LUT R5, R5, R4, RZ, 0x3c, !PT ;  /* 0x0000000405051212 */ /* 0x010fc800078e3cff */
        /* <DEDUP_REMOVED lines=1252> */
[----:B------:R-:W-:-:S02]  /*22d40*/  PRMT R58, RZ, 0x7610, R58 ;  /* 0x00007610ff3a7816 */ /* 0x000fc4000000003a */
[----:B----4-:R-:W-:-:S04]  /*22d50*/  @P1 LOP3.LUT R5, R5, R4, RZ, 0x3c, !PT ;  /* 0x0000000405051212 */ /* 0x010fc800078e3cff */
[----:B------:R-:W-:-:S04]  /*22d60*/  @P1 LOP3.LUT R4, R5, R4, RZ, 0x3c, !PT ;  /* 0x0000000405041212 */ /* 0x000fc800078e3cff */
[----:B------:R-:W-:-:S05]  /*22d70*/  @P1 LOP3.LUT R5, R5, R4, RZ, 0x3c, !PT ;  /* 0x0000000405051212 */ /* 0x000fca00078e3cff */
[----:B------:R-:W4:Y:S01]  /*22d80*/  @P1 LDG.E.U8 R58, desc[UR42][R4.64] ;  /* 0x0000002a043a1981 */ /* 0x000f22000c1e1100 */
[----:B------:R-:W-:-:S03]  /*22d90*/  ISETP.GT.AND P2, PT, R2, 0x44, PT ;  /* 0x000000440200780c */ /* 0x000fc60003f44270 */
[----:B----4-:R0:W-:Y:S04]  /*22da0*/  STL [R1+0xfc], R58 ;  /* 0x0000fc3a01007387 */ /* 0x0101e80000100800 */
[----:B0-----:R-:W4:Y:S04]  /*22db0*/  LDL.LU R58, [R1+0x318c] ;  /* 0x00318c00013a7983 */ /* 0x001f280000300800 */
[----:B------:R-:W2:Y:S04]  /*22dc0*/  LDL R4, [R1+0x11c8] ;  /* 0x0011c80001047983 */ /* 0x000ea80000100800 */
[----:B------:R-:W2:Y:S01]  /*22dd0*/  LDL R5, [R1+0x11cc] ;  /* 0x0011cc0001057983 */ /* 0x000ea20000100800 */
[----:B------:R-:W-:-:S02]  /*22de0*/  PRMT R54, RZ, 0x7610, R54 ;  /* 0x00007610ff367816 */ /* 0x000fc40000000036 */
[----:B--2---:R-:W-:-:S04]  /*22df0*/  @P2 LOP3.LUT R5, R5, R4, RZ, 0x3c, !PT ;  /* 0x0000000405052212 */ /* 0x004fc800078e3cff */
[----:B------:R-:W-:-:S04]  /*22e00*/  @P2 LOP3.LUT R4, R5, R4, RZ, 0x3c, !PT ;  /* 0x0000000405042212 */ /* 0x000fc800078e3cff */
[----:B------:R-:W-:-:S05]  /*22e10*/  @P2 LOP3.LUT R5, R5, R4, RZ, 0x3c, !PT ;  /* 0x0000000405052212 */ /* 0x000fca00078e3cff */
[----:B------:R-:W2:Y:S04]  /*22e20*/  @P2 LDG.E.U8 R54, desc[UR42][R4.64] ;  /* 0x0000002a04362981 */ /* 0x000ea8000c1e1100 */
[----:B--2---:R0:W-:Y:S04]  /*22e30*/  STL [R1+0xf8], R54 ;  /* 0x0000f83601007387 */ /* 0x0041e80000100800 */
[----:B0-----:R-:W2:Y:S04]  /*22e40*/  LDL.LU R54, [R1+0x3188] ;  /* 0x0031880001367983 */ /* 0x001ea80000300800 */
[----:B------:R-:W2:Y:S04]  /*22e50*/  LDL R4, [R1+0x11c0] ;  /* 0x0011c00001047983 */ /* 0x000ea80000100800 */
[----:B------:R-:W2:Y:S01]  /*22e60*/  LDL R5, [R1+0x11c4] ;  /* 0x0011c40001057983 */ /* 0x000ea20000100800 */
[----:B------:R-:W-:-:S02]  /*22e70*/  PRMT R29, RZ, 0x7610, R29 ;  /* 0x00007610ff1d7816 */ /* 0x000fc4000000001d */
[----:B--2---:R-:W-:-:S04]  /*22e80*/  @P2 LOP3.LUT R5, R5, R4, RZ, 0x3c, !PT ;  /* 0x0000000405052212 */ /* 0x004fc800078e3cff */
[----:B------:R-:W-:-:S04]  /*22e90*/  @P2 LOP3.LUT R4, R5, R4, RZ, 0x3c, !PT ;  /* 0x0000000405042212 */ /* 0x000fc800078e3cff */
[----:B------:R-:W-:-:S05]  /*22ea0*/  @P2 LOP3.LUT R5, R5, R4, RZ, 0x3c, !PT ;  /* 0x0000000405052212 */ /* 0x000fca00078e3cff */
[----:B------:R-:W2:Y:S01]  /*22eb0*/  @P2 LDG.E.U8 R29, desc[UR42][R4.64] ;  /* 0x0000002a041d2981 */ /* 0x000ea2000c1e1100 */
[----:B------:R-:W-:-:S03]  /*22ec0*/  ISETP.GT.AND P0, PT, R2, 0x45, PT ;  /* 0x000000450200780c */ /* 0x000fc60003f04270 */
        /* <DEDUP_REMOVED lines=359> */
[----:B------:R0:W2:Y:S04]  /*24540*/  @P0 LDG.E.U8 R0, desc[UR42][R4.64] ;  /* 0x0000002a04000981 */ /* 0x0000a8000c1e1100 */
[----:B------:R-:W0:Y:S04]  /*24550*/  LDL R4, [R1+0x1088] ;  /* 0x0010880001047983 */ /* 0x000e280000100800 */
[----:B------:R-:W0:Y:S01]  /*24560*/  LDL R5, [R1+0x108c] ;  /* 0x00108c0001057983 */ /* 0x000e220000100800 */
[----:B------:R-:W-:Y:S02]  /*24570*/  ISETP.GT.AND P1, PT, R2, 0x58, PT ;  /* 0x000000580200780c */ /* 0x000fe40003f24270 */
[----:B------:R-:W-:-:S11]  /*24580*/  PRMT R32, RZ, 0x7610, R32 ;  /* 0x00007610ff207816 */ /* 0x000fd60000000020 */
[----:B0-----:R-:W-:-:S04]  /*24590*/  @P1 LOP3.LUT R5, R5, R4, RZ, 0x3c, !PT ;  /* 0x0000000405051212 */ /* 0x001fc800078e3cff */
[----:B------:R-:W-:-:S04]  /*245a0*/  @P1 LOP3.LUT R4, R5, R4, RZ, 0x3c, !PT ;  /* 0x0000000405041212 */ /* 0x000fc800078e3cff */
[----:B------:R-:W-:-:S05]  /*245b0*/  @P1 LOP3.LUT R5, R5, R4, RZ, 0x3c, !PT ;  /* 0x0000000405051212 */ /* 0x000fca00078e3cff */
[----:B------:R-:W3:Y:S04]  /*245c0*/  @P1 LDG.E.U8 R32, desc[UR42][R4.64] ;  /* 0x0000002a04201981 */ /* 0x000ee8000c1e1100 */
[----:B--2---:R-:W-:Y:S04]  /*245d0*/  STL [R1+0x3014], R0 ;  /* 0x0030140001007387 */ /* 0x004fe80000100800 */
[----:B---3--:R0:W-:Y:S04]  /*245e0*/  STL [R1+0x58], R32 ;  /* 0x0000582001007387 */ /* 0x0081e80000100800 */
        /* <DEDUP_REMOVED lines=115> */
[----:B------:R-:W-:Y:S02]  /*24d20*/  PRMT R59, RZ, 0x7610, R59 ;  /* 0x00007610ff3b7816 */ /* 0x000fe4000000003b */
[----:B0-----:R-:W-:-:S04]  /*24d30*/  @P1 LOP3.LUT R5, R5, R4, RZ, 0x3c, !PT ;  /* 0x0000000405051212 */ /* 0x001fc800078e3cff */
[----:B------:R-:W-:-:S04]  /*24d40*/  @P1 LOP3.LUT R4, R5, R4, RZ, 0x3c, !PT ;  /* 0x0000000405041212 */ /* 0x000fc800078e3cff */
[----:B------:R-:W-:Y:S01]  /*24d50*/  @P1 LOP3.LUT R5, R5, R4, RZ, 0x3c, !PT ;  /* 0x0000000405051212 */ /* 0x000fe200078e3cff */
[----:B--2---:R0:W-:Y:S04]  /*24d60*/  STL [R1+0x3094], R60 ;  /* 0x0030943c01007387 */ /* 0x0041e80000100800 */
[----:B------:R1:W2:Y:S01]  /*24d70*/  @P1 LDG.E.U8 R59, desc[UR42][R4.64] ;  /* 0x0000002a043b1981 */ /* 0x0002a2000c1e1100 */
[----:B------:R-:W-:Y:S02]  /*24d80*/  ISETP.GT.AND P2, PT, R2, 0x69, PT ;  /* 0x000000690200780c */ /* 0x000fe40003f44270 */
[----:B----4-:R-:W-:Y:S01]  /*24d90*/  PRMT R58, RZ, 0x7610, R58 ;  /* 0x00007610ff3a7816 */ /* 0x010fe2000000003a */
[----:B0-----:R-:W4:Y:S04]  /*24da0*/  LDL R60, [R1+0xf04] ;  /* 0x000f0400013c7983 */ /* 0x001f280000100800 */
[----:B------:R-:W1:Y:S04]  /*24db0*/  LDL R4, [R1+0xf78] ;  /* 0x000f780001047983 */ /* 0x000e680000100800 */
[----:B------:R-:W1:Y:S02]  /*24dc0*/  LDL R5, [R1+0xf7c] ;  /* 0x000f7c0001057983 */ /* 0x000e640000100800 */
[----:B-1----:R-:W-:-:S04]  /*24dd0*/  @P2 LOP3.LUT R5, R5, R4, RZ, 0x3c, !PT ;  /* 0x0000000405052212 */ /* 0x002fc800078e3cff */
[----:B------:R-:W-:-:S04]  /*24de0*/  @P2 LOP3.LUT R4, R5, R4, RZ, 0x3c, !PT ;  /* 0x0000000405042212 */ /* 0x000fc800078e3cff */
[----:B------:R-:W-:Y:S01]  /*24df0*/  @P2 LOP3.LUT R5, R5, R4, RZ, 0x3c, !PT ;  /* 0x0000000405052212 */ /* 0x000fe200078e3cff */
[----:B--2---:R0:W-:Y:S04]  /*24e00*/  STL [R1+0x3098], R59 ;  /* 0x0030983b01007387 */ /* 0x0041e80000100800 */
[----:B------:R1:W2:Y:S01]  /*24e10*/  @P2 LDG.E.U8 R58, desc[UR42][R4.64] ;  /* 0x0000002a043a2981 */ /* 0x0002a2000c1e1100 */
[----:B------:R-:W-:-:S03]  /*24e20*/  PRMT R54, RZ, 0x7610, R54 ;  /* 0x00007610ff367816 */ /* 0x000fc60000000036 */
[----:B0-----:R-:W2:Y:S04]  /*24e30*/  LDL R59, [R1+0xf00] ;  /* 0x000f0000013b7983 */ /* 0x001ea80000100800 */
[----:B------:R-:W1:Y:S04]  /*24e40*/  LDL R4, [R1+0xf70] ;  /* 0x000f700001047983 */ /* 0x000e680000100800 */
[----:B------:R-:W1:Y:S02]  /*24e50*/  LDL R5, [R1+0xf74] ;  /* 0x000f740001057983 */ /* 0x000e640000100800 */
[----:B-1----:R-:W-:-:S04]  /*24e60*/  @P2 LOP3.LUT R5, R5, R4, RZ, 0x3c, !PT ;  /* 0x0000000405052212 */ /* 0x002fc800078e3cff */
[----:B------:R-:W-:-:S04]  /*24e70*/  @P2 LOP3.LUT R4, R5, R4, RZ, 0x3c, !PT ;  /* 0x0000000405042212 */ /* 0x000fc800078e3cff */
[----:B------:R-:W-:Y:S01]  /*24e80*/  @P2 LOP3.LUT R5, R5, R4, RZ, 0x3c, !PT ;  /* 0x0000000405052212 */ /* 0x000fe200078e3cff */
[----:B--2---:R0:W-:Y:S04]  /*24e90*/  STL [R1+0x309c], R58 ;  /* 0x00309c3a01007387 */ /* 0x0041e80000100800 */
[----:B------:R1:W2:Y:S01]  /*24ea0*/  @P2 LDG.E.U8 R54, desc[UR42][R4.64] ;  /* 0x0000002a04362981 */ /* 0x0002a2000c1e1100 */
[----:B------:R-:W-:Y:S02]  /*24eb0*/  ISETP.GT.AND P0, PT, R2, 0x70, PT ;  /* 0x000000700200780c */ /* 0x000fe40003f04270 */
[----:B------:R-:W-:Y:S02]  /*24ec0*/  PRMT R29, RZ, 0x7610, R29 ;  /* 0x00007610ff1d7816 */ /* 0x000fe4000000001d */
[----:B------:R-:W-:Y:S01]  /*24ed0*/  PRMT R28, RZ, 0x7610, R28 ;  /* 0x00007610ff1c7816 */ /* 0x000fe2000000001c */
[----:B0-----:R-:W2:Y:S04]  /*24ee0*/  LDL R58, [R1+0xefc] ;  /* 0x000efc00013a7983 */ /* 0x001ea80000100800 */
[----:B------:R-:W1:Y:S04]  /*24ef0*/  LDL R4, [R1+0xf08] ;  /* 0x000f080001047983 */ /* 0x000e680000100800 */
[----:B------:R-:W1:Y:S02]  /*24f00*/  LDL R5, [R1+0xf0c] ;  /* 0x000f0c0001057983 */ /* 0x000e640000100800 */
[----:B-1----:R-:W-:-:S04]  /*24f10*/  @P0 LOP3.LUT R5, R5, R4, RZ, 0x3c, !PT ;  /* 0x0000000405050212 */ /* 0x002fc800078e3cff */
[----:B------:R-:W-:-:S04]  /*24f20*/  @P0 LOP3.LUT R4, R5, R4, RZ, 0x3c, !PT ;  /* 0x0000000405040212 */ /* 0x000fc800078e3cff */
[----:B------:R-:W-:-:S05]  /*24f30*/  @P0 LOP3.LUT R5, R5, R4, RZ, 0x3c, !PT ;  /* 0x0000000405050212 */ /* 0x000fca00078e3cff */
[----:B------:R4:W3:Y:S04]  /*24f40*/  @P0 LDG.E.U8 R29, desc[UR42][R4.64] ;  /* 0x0000002a041d0981 */ /* 0x0008e8000c1e1100 */
[----:B--2---:R-:W-:Y:S01]  /*24f50*/  STL [R1+0x30a0], R54 ;  /* 0x0030a03601007387 */ /* 0x004fe20000100800 */
[----:B----4-:R-:W-:Y:S02]  /*24f60*/  @P0 IMAD.MOV.U32 R4, RZ, RZ, R60 ;  /* 0x000000ffff040224 */ /* 0x010fe400078e003c */
[----:B------:R-:W-:-:S05]  /*24f70*/  @P0 IMAD.MOV.U32 R5, RZ, RZ, R59 ;  /* 0x000000ffff050224 */ /* 0x000fca00078e003b */
[----:B------:R0:W2:Y:S01]  /*24f80*/  @P0 LDG.E.U8 R28, desc[UR42][R4.64] ;  /* 0x0000002a041c0981 */ /* 0x0000a2000c1e1100 */
[----:B------:R-:W-:-:S03]  /*24f90*/  ISETP.GT.AND P1, PT, R2, 0x71, PT ;  /* 0x000000710200780c */ /* 0x000fc60003f24270 */
[----:B---3--:R-:W-:Y:S04]  /*24fa0*/  STL [R1+0x30a4], R29 ;  /* 0x0030a41d01007387 */ /* 0x008fe80000100800 */
[----:B------:R-:W3:Y:S01]  /*24fb0*/  LDL R5, [R1+0xef8] ;  /* 0x000ef80001057983 */ /* 0x000ee20000100800 */
[----:B------:R-:W-:-:S05]  /*24fc0*/  PRMT R27, RZ, 0x7610, R27 ;  /* 0x00007610ff1b7816 */ /* 0x000fca000000001b */
[----:B0-----:R-:W-:Y:S01]  /*24fd0*/  @P1 IMAD.MOV.U32 R4, RZ, RZ, R58 ;  /* 0x000000ffff041224 */ /* 0x001fe200078e003a */
[----:B------:R-:W4:Y:S04]  /*24fe0*/  LDL R60, [R1+0xe80] ;  /* 0x000e8000013c7983 */ /* 0x000f280000100800 */
[----:B------:R-:W4:Y:S04]  /*24ff0*/  LDL R59, [R1+0xe84] ;  /* 0x000e8400013b7983 */ /* 0x000f280000100800 */
[----:B--2---:R0:W-:Y:S01]  /*25000*/  STL [R1+0x30a8], R28 ;  /* 0x0030a81c01007387 */ /* 0x0041e20000100800 */
[----:B------:R-:W-:-:S03]  /*25010*/  PRMT R26, RZ, 0x7610, R26 ;  /* 0x00007610ff1a7816 */ /* 0x000fc6000000001a */
[----:B------:R-:W2:Y:S04]  /*25020*/  LDL R58, [R1+0xe7c] ;  /* 0x000e7c00013a7983 */ /* 0x000ea80000100800 */
[----:B0-----:R-:W2:Y:S04]  /*25030*/  LDL R28, [R1+0xe8c] ;  /* 0x000e8c00011c7983 */ /* 0x001ea80000100800 */
[----:B---3--:R0:W3:Y:S04]  /*25040*/  @P1 LDG.E.U8 R27, desc[UR42][R4.64] ;  /* 0x0000002a041b1981 */ /* 0x0080e8000c1e1100 */
[----:B------:R-:W0:Y:S04]  /*25050*/  LDL R4, [R1+0xef0] ;  /* 0x000ef00001047983 */ /* 0x000e280000100800 */
[----:B------:R-:W0:Y:S01]  /*25060*/  LDL R5, [R1+0xef4] ;  /* 0x000ef40001057983 */ /* 0x000e220000100800 */
[----:B------:R-:W-:-:S02]  /*25070*/  ISETP.GT.AND P2, PT, R2, 0x78, PT ;  /* 0x000000780200780c */ /* 0x000fc40003f44270 */
[----:B0-----:R-:W-:-:S04]  /*25080*/  @P1 LOP3.LUT R5, R5, R4, RZ, 0x3c, !PT ;  /* 0x0000000405051212 */ /* 0x001fc800078e3cff */
[----:B------:R-:W-:-:S04]  /*25090*/  @P1 LOP3.LUT R4, R5, R4, RZ, 0x3c, !PT ;  /* 0x0000000405041212 */ /* 0x000fc800078e3cff */
[----:B------:R-:W-:Y:S01]  /*250a0*/  @P1 LOP3.LUT R5, R5, R4, RZ, 0x3c, !PT ;  /* 0x0000000405051212 */ /* 0x000fe200078e3cff */
[----:B---3--:R0:W-:Y:S04]  /*250b0*/  STL [R1+0x30ac], R27 ;  /* 0x0030ac1b01007387 */ /* 0x0081e80000100800 */
[----:B------:R2:W3:Y:S04]  /*250c0*/  @P1 LDG.E.U8 R26, desc[UR42][R4.64] ;  /* 0x0000002a041a1981 */ /* 0x0004e8000c1e1100 */
[----:B------:R-:W4:Y:S01]  /*250d0*/  LDL R5, [R1+0xe88] ;  /* 0x000e880001057983 */ /* 0x000f220000100800 */
[----:B------:R-:W-:Y:S01]  /*250e0*/  PRMT R25, RZ, 0x7610, R25 ;  /* 0x00007610ff197816 */ /* 0x000fe20000000019 */
[----:B--2---:R-:W-:Y:S01]  /*250f0*/  @P2 IMAD.MOV.U32 R4, RZ, RZ, R28 ;  /* 0x000000ffff042224 */ /* 0x004fe200078e001c */
[----:B------:R-:W-:-:S02]  /*25100*/  PRMT R24, RZ, 0x7610, R24 ;  /* 0x00007610ff187816 */ /* 0x000fc40000000018 */
[----:B------:R-:W-:Y:S01]  /*25110*/  ISETP.GT.AND P3, PT, R2, 0x79, PT ;  /* 0x000000790200780c */ /* 0x000fe20003f64270 */
[----:B---3--:R-:W-:Y:S01]  /*25120*/  STL [R1+0x30b0], R26 ;  /* 0x0030b01a01007387 */ /* 0x008fe20000100800 */
[----:B------:R-:W-:Y:S02]  /*25130*/  PRMT R23, RZ, 0x7610, R23 ;  /* 0x00007610ff177816 */ /* 0x000fe40000000017 */
[----:B------:R-:W-:Y:S01]  /*25140*/  PRMT R22, RZ, 0x7610, R22 ;  /* 0x00007610ff167816 */ /* 0x000fe20000000016 */
[----:B------:R-:W2:Y:S04]  /*25150*/  LDL R28, [R1+0x104c] ;  /* 0x00104c00011c7983 */ /* 0x000ea80000100800 */
[----:B----4-:R1:W3:Y:S02]  /*25160*/  @P2 LDG.E.U8 R25, desc[UR42][R4.64] ;  /* 0x0000002a04192981 */ /* 0x0102e4000c1e1100 */
[----:B-1----:R-:W-:-:S02]  /*25170*/  @P2 IMAD.MOV.U32 R4, RZ, RZ, R59 ;  /* 0x000000ffff042224 */ /* 0x002fc400078e003b */
[----:B------:R-:W-:Y:S01]  /*25180*/  @P2 IMAD.MOV.U32 R5, RZ, RZ, R60 ;  /* 0x000000ffff052224 */ /* 0x000fe200078e003c */
[----:B------:R-:W-:Y:S02]  /*25190*/  ISETP.GT.AND P0, PT, R2, 0x5c, PT ;  /* 0x0000005c0200780c */ /* 0x000fe40003f04270 */
[----:B0-----:R-:W-:Y:S01]  /*251a0*/  PRMT R27, RZ, 0x7610, R27 ;  /* 0x00007610ff1b7816 */ /* 0x001fe2000000001b */
[----:B------:R-:W4:Y:S04]  /*251b0*/  LDL R60, [R1+0x1040] ;  /* 0x00104000013c7983 */ /* 0x000f280000100800 */
[----:B------:R0:W2:Y:S04]  /*251c0*/  @P2 LDG.E.U8 R24, desc[UR42][R4.64] ;  /* 0x0000002a04182981 */ /* 0x0000a8000c1e1100 */
[----:B------:R-:W2:Y:S04]  /*251d0*/  LDL R59, [R1+0x1044] ;  /* 0x00104400013b7983 */ /* 0x000ea80000100800 */
[----:B------:R-:W2:Y:S01]  /*251e0*/  LDL R5, [R1+0xe78] ;  /* 0x000e780001057983 */ /* 0x000ea20000100800 */
[----:B0-----:R-:W-:Y:S01]  /*251f0*/  @P3 IMAD.MOV.U32 R4, RZ, RZ, R58 ;  /* 0x000000ffff043224 */ /* 0x001fe200078e003a */
[----:B------:R-:W-:-:S02]  /*25200*/  PRMT R0, RZ, 0x7610, R0 ;  /* 0x00007610ff007816 */ /* 0x000fc40000000000 */
[----:B------:R-:W3:Y:S04]  /*25210*/  LDL R58, [R1+0xfec] ;  /* 0x000fec00013a7983 */ /* 0x000ee80000100800 */
[----:B--2---:R0:W2:Y:S04]  /*25220*/  @P3 LDG.E.U8 R23, desc[UR42][R4.64] ;  /* 0x0000002a04173981 */ /* 0x0040a8000c1e1100 */
[----:B------:R-:W0:Y:S04]  /*25230*/  LDL R4, [R1+0xe70] ;  /* 0x000e700001047983 */ /* 0x000e280000100800 */
[----:B------:R-:W0:Y:S02]  /*25240*/  LDL R5, [R1+0xe74] ;  /* 0x000e740001057983 */ /* 0x000e240000100800 */
[----:B0-----:R-:W-:-:S04]  /*25250*/  @P3 LOP3.LUT R5, R5, R4, RZ, 0x3c, !PT ;  /* 0x0000000405053212 */ /* 0x001fc800078e3cff */
[----:B------:R-:W-:-:S04]  /*25260*/  @P3 LOP3.LUT R4, R5, R4, RZ, 0x3c, !PT ;  /* 0x0000000405043212 */ /* 0x000fc800078e3cff */
[----:B------:R-:W-:-:S05]  /*25270*/  @P3 LOP3.LUT R5, R5, R4, RZ, 0x3c, !PT ;  /* 0x0000000405053212 */ /* 0x000fca00078e3cff */
[----:B------:R0:W2:Y:S04]  /*25280*/  @P3 LDG.E.U8 R22, desc[UR42][R4.64] ;  /* 0x0000002a04163981 */ /* 0x0000a8000c1e1100 */
[----:B------:R-:W2:Y:S01]  /*25290*/  LDL R5, [R1+0x1048] ;  /* 0x0010480001057983 */ /* 0x000ea20000100800 */
[----:B0-----:R-:W-:-:S03]  /*252a0*/  @P0 IMAD.MOV.U32 R4, RZ, RZ, R28 ;  /* 0x000000ffff040224 */ /* 0x001fc600078e001c */
[----:B------:R-:W3:Y:S04]  /*252b0*/  LDL R28, [R1+0xfd8] ;  /* 0x000fd800011c7983 */ /* 0x000ee80000100800 */
[----:B--2---:R0:W2:Y:S02]  /*252c0*/  @P0 LDG.E.U8 R27, desc[UR42][R4.64] ;  /* 0x0000002a041b0981 */ /* 0x0040a4000c1e1100 */
[----:B0-----:R-:W-:Y:S02]  /*252d0*/  @P0 IMAD.MOV.U32 R4, RZ, RZ, R59 ;  /* 0x000000ffff040224 */ /* 0x001fe400078e003b */
[----:B----4-:R-:W-:-:S05]  /*252e0*/  @P0 IMAD.MOV.U32 R5, RZ, RZ, R60 ;  /* 0x000000ffff050224 */ /* 0x010fca00078e003c */
[----:B------:R3:W4:Y:S01]  /*252f0*/  @P0 LDG.E.U8 R0, desc[UR42][R4.64] ;  /* 0x0000002a04000981 */ /* 0x000722000c1e1100 */
[----:B------:R-:W-:-:S03]  /*25300*/  ISETP.GT.AND P1, PT, R2, 0x62, PT ;  /* 0x000000620200780c */ /* 0x000fc60003f24270 */
[----:B--2---:R0:W-:Y:S04]  /*25310*/  STL [R1+0x38], R27 ;  /* 0x0000381b01007387 */ /* 0x0041e80000100800 */
[----:B------:R-:W2:Y:S01]  /*25320*/  LDL R5, [R1+0xfe8] ;  /* 0x000fe80001057983 */ /* 0x000ea20000100800 */
[----:B------:R-:W-:-:S05]  /*25330*/  PRMT R31, RZ, 0x7610, R31 ;  /* 0x00007610ff1f7816 */ /* 0x000fca000000001f */
[----:B---3--:R-:W-:Y:S01]  /*25340*/  @P1 IMAD.MOV.U32 R4, RZ, RZ, R58 ;  /* 0x000000ffff041224 */ /* 0x008fe200078e003a */
[----:B------:R-:W3:Y:S04]  /*25350*/  LDL R60, [R1+0xfd0] ;  /* 0x000fd000013c7983 */ /* 0x000ee80000100800 */
[----:B------:R-:W3:Y:S04]  /*25360*/  LDL R59, [R1+0xfd4] ;  /* 0x000fd400013b7983 */ /* 0x000ee80000100800 */
[----:B0-----:R-:W3:Y:S04]  /*25370*/  LDL R27, [R1+0xfdc] ;  /* 0x000fdc00011b7983 */ /* 0x001ee80000100800 */
[----:B----4-:R-:W-:Y:S04]  /*25380*/  STL [R1+0x3088], R0 ;  /* 0x0030880001007387 */ /* 0x010fe80000100800 */
[----:B------:R-:W4:Y:S04]  /*25390*/  LDL R58, [R1+0xf68] ;  /* 0x000f6800013a7983 */ /* 0x000f280000100800 */
[----:B--2---:R-:W2:Y:S04]  /*253a0*/  @P1 LDG.E.U8 R31, desc[UR42][R4.64] ;  /* 0x0000002a041f1981 */ /* 0x004ea8000c1e1100 */
[----:B------:R-:W3:Y:S04]  /*253b0*/  LDL R4, [R1+0xfe0] ;  /* 0x000fe00001047983 */ /* 0x000ee80000100800 */
[----:B------:R-:W3:Y:S01]  /*253c0*/  LDL R5, [R1+0xfe4] ;  /* 0x000fe40001057983 */ /* 0x000ee20000100800 */
[----:B------:R-:W-:-:S02]  /*253d0*/  PRMT R55, RZ, 0x7610, R55 ;  /* 0x00007610ff377816 */ /* 0x000fc40000000037 */
[----:B------:R-:W-:Y:S01]  /*253e0*/  ISETP.GT.AND P2, PT, R2, 0x63, PT ;  /* 0x000000630200780c */ /* 0x000fe20003f44270 */
[----:B--2---:R0:W-:Y:S04]  /*253f0*/  STL [R1+0x20], R31 ;  /* 0x0000201f01007387 */ /* 0x0041e80000100800 */
[----:B0-----:R-:W2:Y:S01]  /*25400*/  LDL R31, [R1+0xf6c] ;  /* 0x000f6c00011f7983 */ /* 0x001ea20000100800 */
[----:B---3--:R-:W-:-:S04]  /*25410*/  @P1 LOP3.LUT R5, R5, R4, RZ, 0x3c, !PT ;  /* 0x0000000405051212 */ /* 0x008fc800078e3cff */
[----:B------:R-:W-:-:S04]  /*25420*/  @P1 LOP3.LUT R4, R5, R4, RZ, 0x3c, !PT ;  /* 0x0000000405041212 */ /* 0x000fc800078e3cff */
[----:B------:R-:W-:-:S05]  /*25430*/  @P1 LOP3.LUT R5, R5, R4, RZ, 0x3c, !PT ;  /* 0x0000000405051212 */ /* 0x000fca00078e3cff */
[----:B------:R0:W3:Y:S01]  /*25440*/  @P1 LDG.E.U8 R55, desc[UR42][R4.64] ;  /* 0x0000002a04371981 */ /* 0x0000e2000c1e1100 */
[----:B------:R-:W-:Y:S02]  /*25450*/  ISETP.GT.AND P0, PT, R2, 0x6a, PT ;  /* 0x0000006a0200780c */ /* 0x000fe40003f04270 */
[----:B------:R-:W-:Y:S02]  /*25460*/  PRMT R56, RZ, 0x7610, R56 ;  /* 0x00007610ff387816 */ /* 0x000fe40000000038 */
[----:B------:R-:W-:Y:S01]  /*25470*/  PRMT R0, RZ, 0x7610, R0 ;  /* 0x00007610ff007816 */ /* 0x000fe20000000000 */
[----:B0-----:R-:W-:Y:S02]  /*25480*/  @P2 IMAD.MOV.U32 R4, RZ, RZ, R27 ;  /* 0x000000ffff042224 */ /* 0x001fe400078e001b */
[----:B------:R-:W-:-:S05]  /*25490*/  @P2 IMAD.MOV.U32 R5, RZ, RZ, R28 ;  /* 0x000000ffff052224 */ /* 0x000fca00078e001c */
[----:B------:R0:W3:Y:S01]  /*254a0*/  @P2 LDG.E.U8 R56, desc[UR42][R4.64] ;  /* 0x0000002a04382981 */ /* 0x0000e2000c1e1100 */
[----:B------:R-:W-:Y:S01]  /*254b0*/  PRMT R52, RZ, 0x7610, R52 ;  /* 0x00007610ff347816 */ /* 0x000fe20000000034 */
[----:B0-----:R-:W-:Y:S02]  /*254c0*/  @P2 IMAD.MOV.U32 R4, RZ, RZ, R59 ;  /* 0x000000ffff042224 */ /* 0x001fe400078e003b */
[----:B------:R-:W-:-:S05]  /*254d0*/  @P2 IMAD.MOV.U32 R5, RZ, RZ, R60 ;  /* 0x000000ffff052224 */ /* 0x000fca00078e003c */
[----:B------:R4:W3:Y:S02]  /*254e0*/  @P2 LDG.E.U8 R0, desc[UR42][R4.64] ;  /* 0x0000002a04002981 */ /* 0x0008e4000c1e1100 */
[----:B----4-:R-:W-:Y:S02]  /*254f0*/  @P0 IMAD.MOV.U32 R5, RZ, RZ, R58 ;  /* 0x000000ffff050224 */ /* 0x010fe400078e003a */
[----:B--2---:R-:W-:-:S05]  /*25500*/  @P0 IMAD.MOV.U32 R4, RZ, RZ, R31 ;  /* 0x000000ffff040224 */ /* 0x004fca00078e001f */
[----:B------:R-:W2:Y:S04]  /*25510*/  @P0 LDG.E.U8 R52, desc[UR42][R4.64] ;  /* 0x0000002a04340981 */ /* 0x000ea8000c1e1100 */
[----:B---3--:R0:W-:Y:S04]  /*25520*/  STL [R1+0x1c], R55 ;  /* 0x00001c3701007387 */ /* 0x0081e80000100800 */
[----:B0-----:R-:W3:Y:S04]  /*25530*/  LDL.LU R55, [R1+0x30bc] ;  /* 0x0030bc0001377983 */ /* 0x001ee80000300800 */
[----:B------:R-:W4:Y:S04]  /*25540*/  LDL R28, [R1+0xf60] ;  /* 0x000f6000011c7983 */ /* 0x000f280000100800 */
[----:B------:R-:W3:Y:S04]  /*25550*/  LDL R27, [R1+0xf64] ;  /* 0x000f6400011b7983 */ /* 0x000ee80000100800 */
[----:B------:R0:W-:Y:S04]  /*25560*/  STL [R1+0x10], R56 ;  /* 0x0000103801007387 */ /* 0x0001e80000100800 */
[----:B0-----:R-:W3:Y:S04]  /*25570*/  LDL.LU R56, [R1+0x30b8] ;  /* 0x0030b80001387983 */ /* 0x001ee80000300800 */
[----:B------:R-:W3:Y:S04]  /*25580*/  LDL R60, [R1+0xf58] ;  /* 0x000f5800013c7983 */ /* 0x000ee80000100800 */
[----:B------:R-:W3:Y:S04]  /*25590*/  LDL R59, [R1+0xf5c] ;  /* 0x000f5c00013b7983 */ /* 0x000ee80000100800 */
[----:B------:R0:W-:Y:S04]  /*255a0*/  STL [R1+0x308c], R0 ;  /* 0x00308c0001007387 */ /* 0x0001e80000100800 */
[----:B------:R-:W3:Y:S04]  /*255b0*/  LDL R58, [R1+0xf54] ;  /* 0x000f5400013a7983 */ /* 0x000ee80000100800 */
[----:B--2---:R1:W-:Y:S04]  /*255c0*/  STL [R1+0x3090], R52 ;  /* 0x0030903401007387 */ /* 0x0043e80000100800 */
[----:B------:R-:W2:Y:S04]  /*255d0*/  LDL R31, [R1+0xee8] ;  /* 0x000ee800011f7983 */ /* 0x000ea80000100800 */
[----:B0-----:R-:W2:Y:S04]  /*255e0*/  LDL R0, [R1+0xee4] ;  /* 0x000ee40001007983 */ /* 0x001ea80000100800 */
[----:B-1----:R-:W2:Y:S01]  /*255f0*/  LDL R52, [R1+0xf50] ;  /* 0x000f500001347983 */ /* 0x002ea20000100800 */
[----:B----4-:R-:W-:-:S03]  /*25600*/  @P0 IMAD.MOV.U32 R5, RZ, RZ, R28 ;  /* 0x000000ffff050224 */ /* 0x010fc600078e001c */
[----:B------:R-:W4:Y:S01]  /*25610*/  LDL R28, [R1+0xeec] ;  /* 0x000eec00011c7983 */ /* 0x000f220000100800 */
[----:B---3--:R-:W-:-:S03]  /*25620*/  @P0 IMAD.MOV.U32 R4, RZ, RZ, R27 ;  /* 0x000000ffff040224 */ /* 0x008fc600078e001b */
[----:B------:R-:W3:Y:S01]  /*25630*/  LDL R27, [R1+0xee0] ;  /* 0x000ee000011b7983 */ /* 0x000ee20000100800 */
[C---:B------:R-:W-:Y:S02]  /*25640*/  ISETP.GT.AND P1, PT, R2.reuse, 0x6b, PT ;  /* 0x0000006b0200780c */ /* 0x040fe40003f24270 */
[----:B------:R-:W-:Y:S02]  /*25650*/  PRMT R50, RZ, 0x7610, R50 ;  /* 0x00007610ff327816 */ /* 0x000fe40000000032 */
[----:B------:R-:W-:Y:S02]  /*25660*/  ISETP.GT.AND P2, PT, R2, 0x72, PT ;  /* 0x000000720200780c */ /* 0x000fe40003f44270 */
[----:B------:R-:W-:Y:S02]  /*25670*/  PRMT R48, RZ, 0x7610, R48 ;  /* 0x00007610ff307816 */ /* 0x000fe40000000030 */
[----:B------:R0:W3:Y:S01]  /*25680*/  @P0 LDG.E.U8 R50, desc[UR42][R4.64] ;  /* 0x0000002a04320981 */ /* 0x0000e2000c1e1100 */
[----:B------:R-:W-:-:S04]  /*25690*/  PRMT R46, RZ, 0x7610, R46 ;  /* 0x00007610ff2e7816 */ /* 0x000fc8000000002e */
[----:B0-----:R-:W-:Y:S02]  /*256a0*/  @P1 IMAD.MOV.U32 R4, RZ, RZ, R59 ;  /* 0x000000ffff041224 */ /* 0x001fe400078e003b */
[----:B------:R-:W-:Y:S01]  /*256b0*/  @P1 IMAD.MOV.U32 R5, RZ, RZ, R60 ;  /* 0x000000ffff051224 */ /* 0x000fe200078e003c */
[----:B------:R-:W3:Y:S04]  /*256c0*/  LDL R59, [R1+0xedc] ;  /* 0x000edc00013b7983 */ /* 0x000ee80000100800 */
[----:B------:R-:W3:Y:S04]  /*256d0*/  LDL R60, [R1+0xed8] ;  /* 0x000ed800013c7983 */ /* 0x000ee80000100800 */
[----:B------:R0:W3:Y:S01]  /*256e0*/  @P1 LDG.E.U8 R48, desc[UR42][R4.64] ;  /* 0x0000002a04301981 */ /* 0x0000e2000c1e1100 */
[----:B------:R-:W-:Y:S01]  /*256f0*/  PRMT R21, RZ, 0x7610, R21 ;  /* 0x00007610ff157816 */ /* 0x000fe20000000015 */
[----:B0-----:R-:W-:-:S02]  /*25700*/  @P1 IMAD.MOV.U32 R4, RZ, RZ, R58 ;  /* 0x000000ffff041224 */ /* 0x001fc400078e003a */
[----:B------:R-:W3:Y:S01]  /*25710*/  LDL R58, [R1+0xed0] ;  /* 0x000ed000013a7983 */ /* 0x000ee20000100800 */
[----:B--2---:R-:W-:-:S03]  /*25720*/  @P1 IMAD.MOV.U32 R5, RZ, RZ, R52 ;  /* 0x000000ffff051224 */ /* 0x004fc600078e0034 */
[----:B------:R-:W2:Y:S04]  /*25730*/  LDL R52, [R1+0xed4] ;  /* 0x000ed40001347983 */ /* 0x000ea80000100800 */
[----:B------:R4:W2:Y:S02]  /*25740*/  @P1 LDG.E.U8 R46, desc[UR42][R4.64] ;  /* 0x0000002a042e1981 */ /* 0x0008a4000c1e1100 */
[----:B----4-:R-:W-:Y:S02]  /*25750*/  @P2 IMAD.MOV.U32 R4, RZ, RZ, R28 ;  /* 0x000000ffff042224 */ /* 0x010fe400078e001c */
[----:B------:R-:W-:Y:S01]  /*25760*/  @P2 IMAD.MOV.U32 R5, RZ, RZ, R31 ;  /* 0x000000ffff052224 */ /* 0x000fe200078e001f */
[----:B------:R-:W4:Y:S04]  /*25770*/  LDL R28, [R1+0xe6c] ;  /* 0x000e6c00011c7983 */ /* 0x000f280000100800 */
[----:B------:R-:W4:Y:S04]  /*25780*/  LDL R31, [R1+0xe68] ;  /* 0x000e6800011f7983 */ /* 0x000f280000100800 */
[----:B------:R0:W4:Y:S02]  /*25790*/  @P2 LDG.E.U8 R21, desc[UR42][R4.64] ;  /* 0x0000002a04152981 */ /* 0x000124000c1e1100 */
[----:B0-----:R-:W-:-:S02]  /*257a0*/  @P2 IMAD.MOV.U32 R4, RZ, RZ, R0 ;  /* 0x000000ffff042224 */ /* 0x001fc400078e0000 */
        /* <DEDUP_REMOVED lines=11> */
[----:B------:R-:W3:Y:S01]  /*25860*/  LDL R59, [R1+0xe58] ;  /* 0x000e5800013b7983 */ /* 0x000ee20000100800 */
[----:B------:R-:W-:-:S03]  /*25870*/  PRMT R17, RZ, 0x7610, R17 ;  /* 0x00007610ff117816 */ /* 0x000fc60000000011 */
[----:B------:R-:W3:Y:S04]  /*25880*/  LDL R60, [R1+0x1030] ;  /* 0x00103000013c7983 */ /* 0x000ee80000100800 */
[----:B------:R0:W3:Y:S02]  /*25890*/  @P0 LDG.E.U8 R19, desc[UR42][R4.64] ;  /* 0x0000002a04130981 */ /* 0x0000e4000c1e1100 */
[----:B0-----:R-:W-:Y:S02]  /*258a0*/  @P0 IMAD.MOV.U32 R5, RZ, RZ, R58 ;  /* 0x000000ffff050224 */ /* 0x001fe400078e003a */
        /* <DEDUP_REMOVED lines=20> */
[----:B------:R-:W3:Y:S01]  /*259f0*/  LDL R59, [R1+0xfc8] ;  /* 0x000fc800013b7983 */ /* 0x000ee20000100800 */
[----:B------:R-:W-:Y:S01]  /*25a00*/  PRMT R57, RZ, 0x7610, R57 ;  /* 0x00007610ff397816 */ /* 0x000fe20000000039 */
[----:B------:R-:W-:Y:S02]  /*25a10*/  @P2 IMAD.MOV.U32 R4, RZ, RZ, R58 ;  /* 0x000000ffff042224 */ /* 0x000fe400078e003a */
[----:B------:R-:W3:Y:S04]  /*25a20*/  LDL R58, [R1+0xfcc] ;  /* 0x000fcc00013a7983 */ /* 0x000ee80000100800 */
[----:B------:R2:W3:Y:S01]  /*25a30*/  @P2 LDG.E.U8 R15, desc[UR42][R4.64] ;  /* 0x0000002a040f2981 */ /* 0x0004e2000c1e1100 */
[----:B------:R-:W-:Y:S01]  /*25a40*/  PRMT R26, RZ, 0x7610, R26 ;  /* 0x00007610ff1a7816 */ /* 0x000fe2000000001a */
[----:B--2---:R-:W-:-:S02]  /*25a50*/  @P2 IMAD.MOV.U32 R5, RZ, RZ, R52 ;  /* 0x000000ffff052224 */ /* 0x004fc400078e0034 */
[----:B------:R-:W2:Y:S01]  /*25a60*/  LDL R52, [R1+0xfc0] ;  /* 0x000fc00001347983 */ /* 0x000ea20000100800 */
[----:B----4-:R-:W-:-:S03]  /*25a70*/  @P2 IMAD.MOV.U32 R4, RZ, RZ, R31 ;  /* 0x000000ffff042224 */ /* 0x010fc600078e001f */
[----:B------:R-:W4:Y:S04]  /*25a80*/  LDL R31, [R1+0xfc4] ;  /* 0x000fc400011f7983 */ /* 0x000f280000100800 */
[----:B------:R0:W4:Y:S02]  /*25a90*/  @P2 LDG.E.U8 R14, desc[UR42][R4.64] ;  /* 0x0000002a040e2981 */ /* 0x000124000c1e1100 */
[----:B0-----:R-:W-:Y:S02]  /*25aa0*/  @P0 IMAD.MOV.U32 R4, RZ, RZ, R0 ;  /* 0x000000ffff040224 */ /* 0x001fe400078e0000 */
[----:B------:R-:W-:Y:S01]  /*25ab0*/  @P0 IMAD.MOV.U32 R5, RZ, RZ, R28 ;  /* 0x000000ffff050224 */ /* 0x000fe200078e001c */
[----:B------:R-:W4:Y:S04]  /*25ac0*/  LDL R0, [R1+0xfbc] ;  /* 0x000fbc0001007983 */ /* 0x000f280000100800 */
[----:B------:R-:W4:Y:S04]  /*25ad0*/  LDL R28, [R1+0xfb8] ;  /* 0x000fb800011c7983 */ /* 0x000f280000100800 */
[----:B------:R3:W4:Y:S02]  /*25ae0*/  @P0 LDG.E.U8 R57, desc[UR42][R4.64] ;  /* 0x0000002a04390981 */ /* 0x000724000c1e1100 */
[----:B---3--:R-:W-:-:S02]  /*25af0*/  @P0 IMAD.MOV.U32 R4, RZ, RZ, R27 ;  /* 0x000000ffff040224 */ /* 0x008fc400078e001b */
[----:B------:R-:W-:-:S05]  /*25b00*/  @P0 IMAD.MOV.U32 R5, RZ, RZ, R60 ;  /* 0x000000ffff050224 */ /* 0x000fca00078e003c */
[----:B------:R0:W3:Y:S01]  /*25b10*/  @P0 LDG.E.U8 R26, desc[UR42][R4.64] ;  /* 0x0000002a041a0981 */ /* 0x0000e2000c1e1100 */
[C---:B------:R-:W-:Y:S02]  /*25b20*/  ISETP.GT.AND P1, PT, R2.reuse, 0x64, PT ;  /* 0x000000640200780c */ /* 0x040fe40003f24270 */
[----:B------:R-:W-:Y:S02]  /*25b30*/  ISETP.GT.AND P2, PT, R2, 0x65, PT ;  /* 0x000000650200780c */ /* 0x000fe40003f44270 */
[----:B------:R-:W-:Y:S02]  /*25b40*/  PRMT R54, RZ, 0x7610, R54 ;  /* 0x00007610ff367816 */ /* 0x000fe40000000036 */
[----:B------:R-:W-:-:S07]  /*25b50*/  PRMT R30, RZ, 0x7610, R30 ;  /* 0x00007610ff1e7816 */ /* 0x000fce000000001e */
[----:B0-----:R-:W-:Y:S02]  /*25b60*/  @P1 IMAD.MOV.U32 R5, RZ, RZ, R59 ;  /* 0x000000ffff051224 */ /* 0x001fe400078e003b */
[----:B------:R-:W-:-:S05]  /*25b70*/  @P1 IMAD.MOV.U32 R4, RZ, RZ, R58 ;  /* 0x000000ffff041224 */ /* 0x000fca00078e003a */
[----:B------:R2:W3:Y:S01]  /*25b80*/  @P1 LDG.E.U8 R54, desc[UR42][R4.64] ;  /* 0x0000002a04361981 */ /* 0x0004e2000c1e1100 */
[----:B------:R-:W-:Y:S01]  /*25b90*/  PRMT R29, RZ, 0x7610, R29 ;  /* 0x00007610ff1d7816 */ /* 0x000fe2000000001d */
[----:B--2---:R-:W-:Y:S02]  /*25ba0*/  @P1 IMAD.MOV.U32 R5, RZ, RZ, R52 ;  /* 0x000000ffff051224 */ /* 0x004fe400078e0034 */
[----:B----4-:R-:W-:-:S05]  /*25bb0*/  @P1 IMAD.MOV.U32 R4, RZ, RZ, R31 ;  /* 0x000000ffff041224 */ /* 0x010fca00078e001f */
[----:B------:R0:W2:Y:S02]  /*25bc0*/  @P1 LDG.E.U8 R30, desc[UR42][R4.64] ;  /* 0x0000002a041e1981 */ /* 0x0000a4000c1e1100 */
[----:B0-----:R-:W-:Y:S02]  /*25bd0*/  @P2 IMAD.MOV.U32 R4, RZ, RZ, R0 ;  /* 0x000000ffff042224 */ /* 0x001fe400078e0000 */
[----:B------:R-:W-:Y:S01]  /*25be0*/  @P2 IMAD.MOV.U32 R5, RZ, RZ, R28 ;  /* 0x000000ffff052224 */ /* 0x000fe200078e001c */
[----:B------:R0:W-:Y:S04]  /*25bf0*/  STL [R1+0x18], R57 ;  /* 0x0000183901007387 */ /* 0x0001e80000100800 */
[----:B------:R-:W4:Y:S04]  /*25c00*/  @P2 LDG.E.U8 R29, desc[UR42][R4.64] ;  /* 0x0000002a041d2981 */ /* 0x000f28000c1e1100 */
[----:B0-----:R-:W2:Y:S04]  /*25c10*/  LDL.LU R57, [R1+0x30b4] ;  /* 0x0030b40001397983 */ /* 0x001ea80000300800 */
[----:B------:R-:W2:Y:S04]  /*25c20*/  LDL R27, [R1+0xfb0] ;  /* 0x000fb000011b7983 */ /* 0x000ea80000100800 */
[----:B---3--:R0:W-:Y:S04]  /*25c30*/  STL [R1+0x14], R26 ;  /* 0x0000141a01007387 */ /* 0x0081e80000100800 */
[----:B------:R-:W3:Y:S04]  /*25c40*/  LDL R52, [R1+0xf48] ;  /* 0x000f480001347983 */ /* 0x000ee80000100800 */
[----:B------:R-:W3:Y:S04]  /*25c50*/  LDL R31, [R1+0xf4c] ;  /* 0x000f4c00011f7983 */ /* 0x000ee80000100800 */
[----:B------:R-:W3:Y:S04]  /*25c60*/  LDL R28, [R1+0xf40] ;  /* 0x000f4000011c7983 */ /* 0x000ee80000100800 */
[----:B------:R-:W3:Y:S04]  /*25c70*/  LDL R0, [R1+0xf44] ;  /* 0x000f440001007983 */ /* 0x000ee80000100800 */
[----:B0-----:R-:W3:Y:S01]  /*25c80*/  LDL R26, [R1+0xfb4] ;  /* 0x000fb400011a7983 */ /* 0x001ee20000100800 */
[----:B------:R-:W-:-:S02]  /*25c90*/  ISETP.GT.AND P0, PT, R2, 0x6c, PT ;  /* 0x0000006c0200780c */ /* 0x000fc40003f04270 */
[----:B------:R-:W-:Y:S02]  /*25ca0*/  PRMT R61, RZ, 0x7610, R61 ;  /* 0x00007610ff3d7816 */ /* 0x000fe4000000003d */
[----:B------:R-:W-:Y:S01]  /*25cb0*/  PRMT R44, RZ, 0x7610, R44 ;  /* 0x00007610ff2c7816 */ /* 0x000fe2000000002c */
[----:B----4-:R0:W-:Y:S04]  /*25cc0*/  STL [R1], R29 ;  /* 0x0000001d01007387 */ /* 0x0101e80000100800 */
[----:B0-----:R-:W4:Y:S01]  /*25cd0*/  LDL R29, [R1+0xf38] ;  /* 0x000f3800011d7983 */ /* 0x001f220000100800 */
[----:B--2---:R-:W-:Y:S02]  /*25ce0*/  @P2 IMAD.MOV.U32 R5, RZ, RZ, R27 ;  /* 0x000000ffff052224 */ /* 0x004fe400078e001b */
[----:B---3--:R-:W-:-:S02]  /*25cf0*/  @P2 IMAD.MOV.U32 R4, RZ, RZ, R26 ;  /* 0x000000ffff042224 */ /* 0x008fc400078e001a */
[----:B------:R-:W2:Y:S04]  /*25d00*/  LDL R26, [R1+0xf3c] ;  /* 0x000f3c00011a7983 */ /* 0x000ea80000100800 */
[----:B------:R0:W-:Y:S04]  /*25d10*/  STL [R1+0x4], R30 ;  /* 0x0000041e01007387 */ /* 0x0001e80000100800 */
[----:B------:R-:W3:Y:S04]  /*25d20*/  LDL R27, [R1+0xf34] ;  /* 0x000f3400011b7983 */ /* 0x000ee80000100800 */
[----:B------:R1:W3:Y:S04]  /*25d30*/  @P2 LDG.E.U8 R61, desc[UR42][R4.64] ;  /* 0x0000002a043d2981 */ /* 0x0002e8000c1e1100 */
[----:B0-----:R-:W3:Y:S01]  /*25d40*/  LDL R30, [R1+0xf30] ;  /* 0x000f3000011e7983 */ /* 0x001ee20000100800 */
[----:B-1----:R-:W-:-:S02]  /*25d50*/  @P0 IMAD.MOV.U32 R4, RZ, RZ, R31 ;  /* 0x000000ffff040224 */ /* 0x002fc400078e001f */
[----:B------:R-:W-:Y:S01]  /*25d60*/  @P0 IMAD.MOV.U32 R5, RZ, RZ, R52 ;  /* 0x000000ffff050224 */ /* 0x000fe200078e0034 */
[----:B------:R-:W3:Y:S04]  /*25d70*/  LDL R31, [R1+0xecc] ;  /* 0x000ecc00011f7983 */ /* 0x000ee80000100800 */
[----:B------:R-:W3:Y:S04]  /*25d80*/  LDL R52, [R1+0xec8] ;  /* 0x000ec80001347983 */ /* 0x000ee80000100800 */
[----:B------:R0:W3:Y:S02]  /*25d90*/  @P0 LDG.E.U8 R44, desc[UR42][R4.64] ;  /* 0x0000002a042c0981 */ /* 0x0000e4000c1e1100 */
[----:B0-----:R-:W-:-:S02]  /*25da0*/  @P0 IMAD.MOV.U32 R4, RZ, RZ, R0 ;  /* 0x000000ffff040224 */ /* 0x001fc400078e0000 */
[----:B------:R-:W-:Y:S01]  /*25db0*/  @P0 IMAD.MOV.U32 R5, RZ, RZ, R28 ;  /* 0x000000ffff050224 */ /* 0x000fe200078e001c */
[----:B------:R-:W3:Y:S04]  /*25dc0*/  LDL R0, [R1+0xec4] ;  /* 0x000ec40001007983 */ /* 0x000ee80000100800 */
[----:B------:R-:W3:Y:S01]  /*25dd0*/  LDL R28, [R1+0xec0] ;  /* 0x000ec000011c7983 */ /* 0x000ee20000100800 */
[C---:B------:R-:W-:Y:S02]  /*25de0*/  ISETP.GT.AND P1, PT, R2.reuse, 0x6d, PT ;  /* 0x0000006d0200780c */ /* 0x040fe40003f24270 */
[----:B------:R-:W-:Y:S02]  /*25df0*/  PRMT R13, RZ, 0x7610, R13 ;  /* 0x00007610ff0d7816 */ /* 0x000fe4000000000d */
[----:B------:R-:W-:-:S02]  /*25e00*/  ISETP.GT.AND P2, PT, R2, 0x74, PT ;  /* 0x000000740200780c */ /* 0x000fc40003f44270 */
[----:B------:R-:W-:Y:S01]  /*25e10*/  PRMT R12, RZ, 0x7610, R12 ;  /* 0x00007610ff0c7816 */ /* 0x000fe2000000000c */
[----:B------:R0:W-:Y:S04]  /*25e20*/  STL [R1+0x8], R54 ;  /* 0x0000083601007387 */ /* 0x0001e80000100800 */
[----:B------:R4:W3:Y:S01]  /*25e30*/  @P0 LDG.E.U8 R13, desc[UR42][R4.64] ;  /* 0x0000002a040d0981 */ /* 0x0008e2000c1e1100 */
[----:B------:R-:W-:Y:S02]  /*25e40*/  PRMT R11, RZ, 0x7610, R11 ;  /* 0x00007610ff0b7816 */ /* 0x000fe4000000000b */
[----:B------:R-:W-:Y:S02]  /*25e50*/  PRMT R10, RZ, 0x7610, R10 ;  /* 0x00007610ff0a7816 */ /* 0x000fe4000000000a */
[----:B------:R-:W-:-:S02]  /*25e60*/  PRMT R9, RZ, 0x7610, R9 ;  /* 0x00007610ff097816 */ /* 0x000fc40000000009 */
[----:B------:R-:W-:Y:S01]  /*25e70*/  PRMT R8, RZ, 0x7610, R8 ;  /* 0x00007610ff087816 */ /* 0x000fe20000000008 */
[----:B------:R-:W3:Y:S04]  /*25e80*/  LDL R58, [R1+0xe30] ;  /* 0x000e3000013a7983 */ /* 0x000ee80000100800 */
[----:B0-----:R-:W3:Y:S01]  /*25e90*/  LDL R54, [R1+0xe34] ;  /* 0x000e340001367983 */ /* 0x001ee20000100800 */
[----:B----4-:R-:W-:-:S03]  /*25ea0*/  @P1 IMAD.MOV.U32 R5, RZ, RZ, R29 ;  /* 0x000000ffff051224 */ /* 0x010fc600078e001d */
[----:B------:R-:W4:Y:S01]  /*25eb0*/  LDL R29, [R1+0xeb8] ;  /* 0x000eb800011d7983 */ /* 0x000f220000100800 */
[----:B--2---:R-:W-:-:S03]  /*25ec0*/  @P1 IMAD.MOV.U32 R4, RZ, RZ, R26 ;  /* 0x000000ffff041224 */ /* 0x004fc600078e001a */
[----:B------:R-:W2:Y:S04]  /*25ed0*/  LDL R26, [R1+0xebc] ;  /* 0x000ebc00011a7983 */ /* 0x000ea80000100800 */
[----:B------:R3:W2:Y:S02]  /*25ee0*/  @P1 LDG.E.U8 R12, desc[UR42][R4.64] ;  /* 0x0000002a040c1981 */ /* 0x0006a4000c1e1100 */
[----:B---3--:R-:W-:Y:S02]  /*25ef0*/  @P1 IMAD.MOV.U32 R4, RZ, RZ, R27 ;  /* 0x000000ffff041224 */ /* 0x008fe400078e001b */
[----:B------:R-:W-:Y:S01]  /*25f00*/  @P1 IMAD.MOV.U32 R5, RZ, RZ, R30 ;  /* 0x000000ffff051224 */ /* 0x000fe200078e001e */
[----:B------:R-:W3:Y:S04]  /*25f10*/  LDL R27, [R1+0xeb4] ;  /* 0x000eb400011b7983 */ /* 0x000ee80000100800 */
[----:B------:R-:W3:Y:S04]  /*25f20*/  LDL R30, [R1+0xeb0] ;  /* 0x000eb000011e7983 */ /* 0x000ee80000100800 */
[----:B------:R0:W3:Y:S02]  /*25f30*/  @P1 LDG.E.U8 R11, desc[UR42][R4.64] ;  /* 0x0000002a040b1981 */ /* 0x0000e4000c1e1100 */
[----:B0-----:R-:W-:-:S02]  /*25f40*/  @P2 IMAD.MOV.U32 R4, RZ, RZ, R31 ;  /* 0x000000ffff042224 */ /* 0x001fc400078e001f */
[----:B------:R-:W-:Y:S01]  /*25f50*/  @P2 IMAD.MOV.U32 R5, RZ, RZ, R52 ;  /* 0x000000ffff052224 */ /* 0x000fe200078e0034 */
[C---:B------:R-:W-:Y:S02]  /*25f60*/  ISETP.GT.AND P0, PT, R2.reuse, 0x75, PT ;  /* 0x000000750200780c */ /* 0x040fe40003f04270 */
[----:B------:R-:W-:Y:S01]  /*25f70*/  ISETP.GT.AND P1, PT, R2, 0x7c, PT ;  /* 0x0000007c0200780c */ /* 0x000fe20003f24270 */
[----:B------:R-:W3:Y:S04]  /*25f80*/  LDL R52, [R1+0xe38] ;  /* 0x000e380001347983 */ /* 0x000ee80000100800 */
[----:B------:R0:W3:Y:S02]  /*25f90*/  @P2 LDG.E.U8 R10, desc[UR42][R4.64] ;  /* 0x0000002a040a2981 */ /* 0x0000e4000c1e1100 */
[----:B0-----:R-:W-:-:S02]  /*25fa0*/  @P2 IMAD.MOV.U32 R4, RZ, RZ, R0 ;  /* 0x000000ffff042224 */ /* 0x001fc400078e0000 */
[----:B------:R-:W-:Y:S01]  /*25fb0*/  @P2 IMAD.MOV.U32 R5, RZ, RZ, R28 ;  /* 0x000000ffff052224 */ /* 0x000fe200078e001c */
[----:B------:R-:W3:Y:S04]  /*25fc0*/  LDL R0, [R1+0xe4c] ;  /* 0x000e4c0001007983 */ /* 0x000ee80000100800 */
[----:B------:R-:W3:Y:S04]  /*25fd0*/  LDL R28, [R1+0xe48] ;  /* 0x000e4800011c7983 */ /* 0x000ee80000100800 */
[----:B------:R4:W3:Y:S02]  /*25fe0*/  @P2 LDG.E.U8 R9, desc[UR42][R4.64] ;  /* 0x0000002a04092981 */ /* 0x0008e4000c1e1100 */
[----:B----4-:R-:W-:-:S02]  /*25ff0*/  @P0 IMAD.MOV.U32 R5, RZ, RZ, R29 ;  /* 0x000000ffff050224 */ /* 0x010fc400078e001d */
[----:B------:R-:W4:Y:S01]  /*26000*/  LDL R29, [R1+0xe40] ;  /* 0x000e4000011d7983 */ /* 0x000f220000100800 */
[----:B--2---:R-:W-:-:S03]  /*26010*/  @P0 IMAD.MOV.U32 R4, RZ, RZ, R26 ;  /* 0x000000ffff040224 */ /* 0x004fc600078e001a */
[----:B------:R-:W2:Y:S04]  /*26020*/  LDL R26, [R1+0xe44] ;  /* 0x000e4400011a7983 */ /* 0x000ea80000100800 */
[----:B------:R3:W2:Y:S02]  /*26030*/  @P0 LDG.E.U8 R8, desc[UR42][R4.64] ;  /* 0x0000002a04080981 */ /* 0x0006a4000c1e1100 */
[----:B---3--:R-:W-:Y:S02]  /*26040*/  @P0 IMAD.MOV.U32 R4, RZ, RZ, R27 ;  /* 0x000000ffff040224 */ /* 0x008fe400078e001b */
[----:B------:R-:W3:Y:S01]  /*26050*/  LDL R27, [R1+0xe3c] ;  /* 0x000e3c00011b7983 */ /* 0x000ee20000100800 */
[----:B------:R-:W-:Y:S02]  /*26060*/  @P0 IMAD.MOV.U32 R5, RZ, RZ, R30 ;  /* 0x000000ffff050224 */ /* 0x000fe400078e001e */
[----:B------:R-:W-:-:S02]  /*26070*/  @P1 IMAD.MOV.U32 R30, RZ, RZ, R0 ;  /* 0x000000ffff1e1224 */ /* 0x000fc400078e0000 */
[----:B------:R-:W-:Y:S01]  /*26080*/  @P1 IMAD.MOV.U32 R31, RZ, RZ, R28 ;  /* 0x000000ffff1f1224 */ /* 0x000fe200078e001c */
[----:B------:R-:W3:Y:S04]  /*26090*/  LDL R0, [R1+0x102c] ;  /* 0x00102c0001007983 */ /* 0x000ee80000100800 */
[----:B------:R-:W3:Y:S01]  /*260a0*/  LDL R28, [R1+0x1028] ;  /* 0x00102800011c7983 */ /* 0x000ee20000100800 */
[----:B------:R-:W-:Y:S02]  /*260b0*/  PRMT R7, RZ, 0x7610, R7 ;  /* 0x00007610ff077816 */ /* 0x000fe40000000007 */
[----:B------:R-:W-:Y:S02]  /*260c0*/  ISETP.GT.AND P2, PT, R2, 0x7d, PT ;  /* 0x0000007d0200780c */ /* 0x000fe40003f44270 */
[----:B------:R-:W-:-:S02]  /*260d0*/  PRMT R6, RZ, 0x7610, R6 ;  /* 0x00007610ff067816 */ /* 0x000fc40000000006 */
[----:B------:R0:W3:Y:S04]  /*260e0*/  @P0 LDG.E.U8 R7, desc[UR42][R4.64] ;  /* 0x0000002a04070981 */ /* 0x0000e8000c1e1100 */
[----:B------:R4:W3:Y:S01]  /*260f0*/  @P1 LDG.E.U8 R6, desc[UR42][R30.64] ;  /* 0x0000002a1e061981 */ /* 0x0008e2000c1e1100 */
[----:B------:R-:W-:Y:S02]  /*26100*/  ISETP.GT.AND P0, PT, R2, 0x5e, PT ;  /* 0x0000005e0200780c */ /* 0x000fe40003f04270 */
[----:B0-----:R-:W-:Y:S02]  /*26110*/  PRMT R5, RZ, 0x7610, R5 ;  /* 0x00007610ff057816 */ /* 0x001fe40000000005 */
[----:B------:R-:W-:Y:S02]  /*26120*/  PRMT R4, RZ, 0x7610, R4 ;  /* 0x00007610ff047816 */ /* 0x000fe40000000004 */
[----:B------:R-:W-:-:S02]  /*26130*/  PRMT R3, RZ, 0x7610, R3 ;  /* 0x00007610ff037816 */ /* 0x000fc40000000003 */
[----:B------:R-:W-:Y:S01]  /*26140*/  PRMT R42, RZ, 0x7610, R42 ;  /* 0x00007610ff2a7816 */ /* 0x000fe2000000002a */
[----:B----4-:R-:W-:Y:S02]  /*26150*/  @P1 IMAD.MOV.U32 R31, RZ, RZ, R29 ;  /* 0x000000ffff1f1224 */ /* 0x010fe400078e001d */
        /* <DEDUP_REMOVED lines=10> */
[----:B------:R-:W-:-:S05]  /*26200*/  @P2 IMAD.MOV.U32 R31, RZ, RZ, R58 ;  /* 0x000000ffff1f2224 */ /* 0x000fca00078e003a */
[----:B------:R0:W3:Y:S02]  /*26210*/  @P2 LDG.E.U8 R3, desc[UR42][R30.64] ;  /* 0x0000002a1e032981 */ /* 0x0000e4000c1e1100 */
[----:B0-----:R-:W-:Y:S02]  /*26220*/  @P0 IMAD.MOV.U32 R30, RZ, RZ, R0 ;  /* 0x000000ffff1e0224 */ /* 0x001fe400078e0000 */
[----:B------:R-:W-:Y:S01]  /*26230*/  @P0 IMAD.MOV.U32 R31, RZ, RZ, R28 ;  /* 0x000000ffff1f0224 */ /* 0x000fe200078e001c */
[----:B------:R-:W3:Y:S04]  /*26240*/  LDL R0, [R1+0x1014] ;  /* 0x0010140001007983 */ /* 0x000ee80000100800 */
[----:B------:R-:W3:Y:S04]  /*26250*/  LDL R28, [R1+0x1010] ;  /* 0x00101000011c7983 */ /* 0x000ee80000100800 */
[----:B------:R4:W3:Y:S01]  /*26260*/  @P0 LDG.E.U8 R42, desc[UR42][R30.64] ;  /* 0x0000002a1e2a0981 */ /* 0x0008e2000c1e1100 */
[----:B------:R-:W-:Y:S01]  /*26270*/  PRMT R40, RZ, 0x7610, R40 ;  /* 0x00007610ff287816 */ /* 0x000fe20000000028 */
[----:B----4-:R-:W-:-:S02]  /*26280*/  @P0 IMAD.MOV.U32 R31, RZ, RZ, R29 ;  /* 0x000000ffff1f0224 */ /* 0x010fc400078e001d */
[----:B--2---:R-:W-:-:S05]  /*26290*/  @P0 IMAD.MOV.U32 R30, RZ, RZ, R26 ;  /* 0x000000ffff1e0224 */ /* 0x004fca00078e001a */
[----:B------:R0:W2:Y:S04]  /*262a0*/  @P0 LDG.E.U8 R40, desc[UR42][R30.64] ;  /* 0x0000002a1e280981 */ /* 0x0000a8000c1e1100 */
[----:B---3--:R-:W-:Y:S04]  /*262b0*/  STL [R1+0x3018], R42 ;  /* 0x0030182a01007387 */ /* 0x008fe80000100800 */
[----:B------:R-:W3:Y:S04]  /*262c0*/  LDL R29, [R1+0xfa8] ;  /* 0x000fa800011d7983 */ /* 0x000ee80000100800 */
[----:B------:R-:W4:Y:S01]  /*262d0*/  LDL R26, [R1+0xfac] ;  /* 0x000fac00011a7983 */ /* 0x000f220000100800 */
[----:B------:R-:W-:-:S02]  /*262e0*/  ISETP.GT.AND P1, PT, R2, 0x5f, PT ;  /* 0x0000005f0200780c */ /* 0x000fc40003f24270 */
[----:B------:R-:W-:Y:S02]  /*262f0*/  PRMT R38, RZ, 0x7610, R38 ;  /* 0x00007610ff267816 */ /* 0x000fe40000000026 */
[----:B------:R-:W-:-:S09]  /*26300*/  ISETP.GT.AND P2, PT, R2, 0x66, PT ;  /* 0x000000660200780c */ /* 0x000fd20003f44270 */
[----:B0-----:R-:W-:Y:S02]  /*26310*/  @P1 IMAD.MOV.U32 R30, RZ, RZ, R27 ;  /* 0x000000ffff1e1224 */ /* 0x001fe400078e001b */
[----:B------:R-:W-:-:S05]  /*26320*/  @P1 IMAD.MOV.U32 R31, RZ, RZ, R52 ;  /* 0x000000ffff1f1224 */ /* 0x000fca00078e0034 */
[----:B------:R0:W4:Y:S01]  /*26330*/  @P1 LDG.E.U8 R38, desc[UR42][R30.64] ;  /* 0x0000002a1e261981 */ /* 0x000122000c1e1100 */
[----:B------:R-:W-:Y:S02]  /*26340*/  PRMT R36, RZ, 0x7610, R36 ;  /* 0x00007610ff247816 */ /* 0x000fe40000000024 */
[----:B------:R-:W-:Y:S01]  /*26350*/  PRMT R34, RZ, 0x7610, R34 ;  /* 0x00007610ff227816 */ /* 0x000fe20000000022 */
[----:B0-----:R-:W-:Y:S02]  /*26360*/  @P1 IMAD.MOV.U32 R30, RZ, RZ, R0 ;  /* 0x000000ffff1e1224 */ /* 0x001fe400078e0000 */
[----:B------:R-:W-:-:S05]  /*26370*/  @P1 IMAD.MOV.U32 R31, RZ, RZ, R28 ;  /* 0x000000ffff1f1224 */ /* 0x000fca00078e001c */
[----:B------:R3:W4:Y:S04]  /*26380*/  @P1 LDG.E.U8 R36, desc[UR42][R30.64] ;  /* 0x0000002a1e241981 */ /* 0x000728000c1e1100 */
[----:B--2---:R0:W-:Y:S04]  /*26390*/  STL [R1+0x301c], R40 ;  /* 0x00301c2801007387 */ /* 0x0041e80000100800 */
[----:B------:R-:W2:Y:S04]  /*263a0*/  LDL R27, [R1+0xfa4] ;  /* 0x000fa400011b7983 */ /* 0x000ea80000100800 */
[----:B0-----:R-:W2:Y:S01]  /*263b0*/  LDL R40, [R1+0xfa0] ;  /* 0x000fa00001287983 */ /* 0x001ea20000100800 */
[----:B---3--:R-:W-:-:S02]  /*263c0*/  @P2 IMAD.MOV.U32 R31, RZ, RZ, R29 ;  /* 0x000000ffff1f2224 */ /* 0x008fc400078e001d */
[----:B----4-:R-:W-:-:S05]  /*263d0*/  @P2 IMAD.MOV.U32 R30, RZ, RZ, R26 ;  /* 0x000000ffff1e2224 */ /* 0x010fca00078e001a */
[----:B------:R2:W3:Y:S04]  /*263e0*/  @P2 LDG.E.U8 R34, desc[UR42][R30.64] ;  /* 0x0000002a1e222981 */ /* 0x0004e8000c1e1100 */
[----:B------:R-:W-:Y:S04]  /*263f0*/  STL [R1+0x3020], R38 ;  /* 0x0030202601007387 */ /* 0x000fe80000100800 */
[----:B------:R-:W4:Y:S04]  /*26400*/  LDL R28, [R1+0xf98] ;  /* 0x000f9800011c7983 */ /* 0x000f280000100800 */
[----:B------:R-:W4:Y:S01]  /*26410*/  LDL R0, [R1+0xf9c] ;  /* 0x000f9c0001007983 */ /* 0x000f220000100800 */
[----:B------:R-:W-:-:S03]  /*26420*/  PRMT R32, RZ, 0x7610, R32 ;  /* 0x00007610ff207816 */ /* 0x000fc60000000020 */
[----:B------:R0:W-:Y:S04]  /*26430*/  STL [R1+0x3024], R36 ;  /* 0x0030242401007387 */ /* 0x0001e80000100800 */
[----:B------:R-:W4:Y:S04]  /*26440*/  LDL R29, [R1+0xf90] ;  /* 0x000f9000011d7983 */ /* 0x000f280000100800 */
[----:B------:R-:W4:Y:S01]  /*26450*/  LDL R26, [R1+0xf94] ;  /* 0x000f9400011a7983 */ /* 0x000f220000100800 */
[----:B--2---:R-:W-:Y:S02]  /*26460*/  @P2 IMAD.MOV.U32 R30, RZ, RZ, R27 ;  /* 0x000000ffff1e2224 */ /* 0x004fe400078e001b */
[----:B------:R-:W-:-:S05]  /*26470*/  @P2 IMAD.MOV.U32 R31, RZ, RZ, R40 ;  /* 0x000000ffff1f2224 */ /* 0x000fca00078e0028 */
[----:B------:R4:W2:Y:S04]  /*26480*/  @P2 LDG.E.U8 R32, desc[UR42][R30.64] ;  /* 0x0000002a1e202981 */ /* 0x0008a8000c1e1100 */
[----:B---3--:R1:W-:Y:S04]  /*26490*/  STL [R1+0x3028], R34 ;  /* 0x0030282201007387 */ /* 0x0083e80000100800 */
[----:B0-----:R-:W3:Y:S04]  /*264a0*/  LDL R36, [R1+0xf28] ;  /* 0x000f280001247983 */ /* 0x001ee80000100800 */
[----:B------:R-:W3:Y:S01]  /*264b0*/  LDL R27, [R1+0xf2c] ;  /* 0x000f2c00011b7983 */ /* 0x000ee20000100800 */
[----:B------:R-:W-:-:S02]  /*264c0*/  ISETP.GT.AND P0, PT, R2, 0x67, PT ;  /* 0x000000670200780c */ /* 0x000fc40003f04270 */
[----:B------:R-:W-:Y:S02]  /*264d0*/  PRMT R33, RZ, 0x7610, R33 ;  /* 0x00007610ff217816 */ /* 0x000fe40000000021 */
[----:B------:R-:W-:-:S09]  /*264e0*/  ISETP.GT.AND P1, PT, R2, 0x6e, PT ;  /* 0x0000006e0200780c */ /* 0x000fd20003f24270 */
[----:B----4-:R-:W-:Y:S02]  /*264f0*/  @P0 IMAD.MOV.U32 R31, RZ, RZ, R28 ;  /* 0x000000ffff1f0224 */ /* 0x010fe400078e001c */
        /* <DEDUP_REMOVED lines=9> */
[----:B-1----:R-:W2:Y:S04]  /*26590*/  LDL R34, [R1+0xf20] ;  /* 0x000f200001227983 */ /* 0x002ea80000100800 */
[----:B------:R-:W2:Y:S01]  /*265a0*/  LDL R0, [R1+0xf1c] ;  /* 0x000f1c0001007983 */ /* 0x000ea20000100800 */
[----:B---3--:R-:W-:-:S02]  /*265b0*/  @P1 IMAD.MOV.U32 R31, RZ, RZ, R36 ;  /* 0x000000ffff1f1224 */ /* 0x008fc400078e0024 */
[----:B------:R-:W-:-:S05]  /*265c0*/  @P1 IMAD.MOV.U32 R30, RZ, RZ, R27 ;  /* 0x000000ffff1e1224 */ /* 0x000fca00078e001b */
[----:B------:R2:W3:Y:S04]  /*265d0*/  @P1 LDG.E.U8 R37, desc[UR42][R30.64] ;  /* 0x0000002a1e251981 */ /* 0x0004e8000c1e1100 */
[----:B----4-:R-:W-:Y:S04]  /*265e0*/  STL [R1+0x3030], R33 ;  /* 0x0030302101007387 */ /* 0x010fe80000100800 */
[----:B------:R-:W4:Y:S04]  /*265f0*/  LDL R26, [R1+0xf18] ;  /* 0x000f1800011a7983 */ /* 0x000f280000100800 */
[----:B0-----:R-:W4:Y:S04]  /*26600*/  LDL R32, [R1+0xf10] ;  /* 0x000f100001207983 */ /* 0x001f280000100800 */
[----:B------:R-:W4:Y:S04]  /*26610*/  LDL R29, [R1+0xf14] ;  /* 0x000f1400011d7983 */ /* 0x000f280000100800 */
[----:B------:R-:W-:Y:S04]  /*26620*/  STL [R1+0x3034], R35 ;  /* 0x0030342301007387 */ /* 0x000fe80000100800 */
[----:B------:R-:W4:Y:S01]  /*26630*/  LDL R27, [R1+0xeac] ;  /* 0x000eac00011b7983 */ /* 0x000f220000100800 */
[----:B------:R-:W-:Y:S01]  /*26640*/  PRMT R39, RZ, 0x7610, R39 ;  /* 0x00007610ff277816 */ /* 0x000fe20000000027 */
[----:B--2---:R-:W-:-:S02]  /*26650*/  @P1 IMAD.MOV.U32 R30, RZ, RZ, R28 ;  /* 0x000000ffff1e1224 */ /* 0x004fc400078e001c */
[----:B---3--:R0:W-:Y:S04]  /*26660*/  STL [R1+0x3038], R37 ;  /* 0x0030382501007387 */ /* 0x0081e80000100800 */
[----:B------:R-:W2:Y:S01]  /*26670*/  LDL R28, [R1+0xea8] ;  /* 0x000ea800011c7983 */ /* 0x000ea20000100800 */
[----:B------:R-:W-:-:S05]  /*26680*/  @P1 IMAD.MOV.U32 R31, RZ, RZ, R34 ;  /* 0x000000ffff1f1224 */ /* 0x000fca00078e0022 */
[----:B------:R1:W3:Y:S01]  /*26690*/  @P1 LDG.E.U8 R39, desc[UR42][R30.64] ;  /* 0x0000002a1e271981 */ /* 0x0002e2000c1e1100 */
[C---:B------:R-:W-:Y:S02]  /*266a0*/  ISETP.GT.AND P2, PT, R2.reuse, 0x6f, PT ;  /* 0x0000006f0200780c */ /* 0x040fe40003f44270 */
[----:B------:R-:W-:Y:S02]  /*266b0*/  PRMT R41, RZ, 0x7610, R41 ;  /* 0x00007610ff297816 */ /* 0x000fe40000000029 */
[----:B------:R-:W-:-:S09]  /*266c0*/  ISETP.GT.AND P0, PT, R2, 0x76, PT ;  /* 0x000000760200780c */ /* 0x000fd20003f04270 */
[----:B-1----:R-:W-:Y:S02]  /*266d0*/  @P2 IMAD.MOV.U32 R30, RZ, RZ, R0 ;  /* 0x000000ffff1e2224 */ /* 0x002fe400078e0000 */
[----:B----4-:R-:W-:-:S05]  /*266e0*/  @P2 IMAD.MOV.U32 R31, RZ, RZ, R26 ;  /* 0x000000ffff1f2224 */ /* 0x010fca00078e001a */
[----:B------:R1:W4:Y:S01]  /*266f0*/  @P2 LDG.E.U8 R41, desc[UR42][R30.64] ;  /* 0x0000002a1e292981 */ /* 0x000322000c1e1100 */
[----:B------:R-:W-:Y:S01]  /*26700*/  PRMT R43, RZ, 0x7610, R43 ;  /* 0x00007610ff2b7816 */ /* 0x000fe2000000002b */
[----:B-1----:R-:W-:Y:S02]  /*26710*/  @P2 IMAD.MOV.U32 R30, RZ, RZ, R29 ;  /* 0x000000ffff1e2224 */ /* 0x002fe400078e001d */
[----:B------:R-:W-:-:S05]  /*26720*/  @P2 IMAD.MOV.U32 R31, RZ, RZ, R32 ;  /* 0x000000ffff1f2224 */ /* 0x000fca00078e0020 */
[----:B------:R1:W4:Y:S01]  /*26730*/  @P2 LDG.E.U8 R43, desc[UR42][R30.64] ;  /* 0x0000002a1e2b2981 */ /* 0x000322000c1e1100 */
[----:B------:R-:W-:Y:S01]  /*26740*/  PRMT R45, RZ, 0x7610, R45 ;  /* 0x00007610ff2d7816 */ /* 0x000fe2000000002d */
[----:B-1----:R-:W-:Y:S02]  /*26750*/  @P0 IMAD.MOV.U32 R30, RZ, RZ, R27 ;  /* 0x000000ffff1e0224 */ /* 0x002fe400078e001b */
[----:B--2---:R-:W-:-:S05]  /*26760*/  @P0 IMAD.MOV.U32 R31, RZ, RZ, R28 ;  /* 0x000000ffff1f0224 */ /* 0x004fca00078e001c */
[----:B------:R-:W2:Y:S04]  /*26770*/  @P0 LDG.E.U8 R45, desc[UR42][R30.64] ;  /* 0x0000002a1e2d0981 */ /* 0x000ea8000c1e1100 */
[----:B---3--:R-:W-:Y:S04]  /*26780*/  STL [R1+0x303c], R39 ;  /* 0x00303c2701007387 */ /* 0x008fe80000100800 */
[----:B------:R-:W3:Y:S04]  /*26790*/  LDL R26, [R1+0xea0] ;  /* 0x000ea000011a7983 */ /* 0x000ee80000100800 */
[----:B------:R-:W3:Y:S04]  /*267a0*/  LDL R0, [R1+0xea4] ;  /* 0x000ea40001007983 */ /* 0x000ee80000100800 */
[----:B----4-:R-:W-:Y:S04]  /*267b0*/  STL [R1+0x3040], R41 ;  /* 0x0030402901007387 */ /* 0x010fe80000100800 */
[----:B------:R-:W4:Y:S04]  /*267c0*/  LDL R38, [R1+0xe98] ;  /* 0x000e980001267983 */ /* 0x000f280000100800 */
[----:B0-----:R-:W4:Y:S04]  /*267d0*/  LDL R37, [R1+0xe9c] ;  /* 0x000e9c0001257983 */ /* 0x001f280000100800 */
[----:B------:R-:W4:Y:S04]  /*267e0*/  LDL R36, [R1+0xe90] ;  /* 0x000e900001247983 */ /* 0x000f280000100800 */
[----:B------:R-:W4:Y:S04]  /*267f0*/  LDL R35, [R1+0xe94] ;  /* 0x000e940001237983 */ /* 0x000f280000100800 */
[----:B------:R0:W-:Y:S04]  /*26800*/  STL [R1+0x3044], R43 ;  /* 0x0030442b01007387 */ /* 0x0001e80000100800 */
[----:B------:R-:W4:Y:S04]  /*26810*/  LDL R34, [R1+0xe28] ;  /* 0x000e280001227983 */ /* 0x000f280000100800 */
[----:B------:R-:W4:Y:S04]  /*26820*/  LDL R33, [R1+0xe2c] ;  /* 0x000e2c0001217983 */ /* 0x000f280000100800 */
[----:B------:R-:W4:Y:S04]  /*26830*/  LDL R32, [R1+0xe20] ;  /* 0x000e200001207983 */ /* 0x000f280000100800 */
[----:B------:R-:W4:Y:S04]  /*26840*/  LDL R29, [R1+0xe24] ;  /* 0x000e2400011d7983 */ /* 0x000f280000100800 */
[----:B------:R-:W4:Y:S04]  /*26850*/  LDL R27, [R1+0xe1c] ;  /* 0x000e1c00011b7983 */ /* 0x000f280000100800 */
[----:B--2---:R-:W-:Y:S04]  /*26860*/  STL [R1+0x3048], R45 ;  /* 0x0030482d01007387 */ /* 0x004fe80000100800 */
[----:B------:R-:W2:Y:S01]  /*26870*/  LDL R28, [R1+0xe18] ;  /* 0x000e1800011c7983 */ /* 0x000ea20000100800 */
[----:B---3--:R-:W-:-:S02]  /*26880*/  @P0 IMAD.MOV.U32 R30, RZ, RZ, R0 ;  /* 0x000000ffff1e0224 */ /* 0x008fc400078e0000 */
[----:B------:R-:W-:Y:S01]  /*26890*/  @P0 IMAD.MOV.U32 R31, RZ, RZ, R26 ;  /* 0x000000ffff1f0224 */ /* 0x000fe200078e001a */
[----:B------:R-:W3:Y:S04]  /*268a0*/  LDL R0, [R1+0xe14] ;  /* 0x000e140001007983 */ /* 0x000ee80000100800 */
[----:B------:R-:W3:Y:S01]  /*268b0*/  LDL R26, [R1+0xe10] ;  /* 0x000e1000011a7983 */ /* 0x000ee20000100800 */
[C---:B------:R-:W-:Y:S02]  /*268c0*/  ISETP.GT.AND P1, PT, R2.reuse, 0x77, PT ;  /* 0x000000770200780c */ /* 0x040fe40003f24270 */
[----:B------:R-:W-:Y:S02]  /*268d0*/  PRMT R47, RZ, 0x7610, R47 ;  /* 0x00007610ff2f7816 */ /* 0x000fe4000000002f */
[----:B------:R-:W-:-:S02]  /*268e0*/  ISETP.GT.AND P2, PT, R2, 0x7e, PT ;  /* 0x0000007e0200780c */ /* 0x000fc40003f44270 */
[----:B------:R-:W-:Y:S02]  /*268f0*/  PRMT R49, RZ, 0x7610, R49 ;  /* 0x00007610ff317816 */ /* 0x000fe40000000031 */
[----:B------:R4:W3:Y:S01]  /*26900*/  @P0 LDG.E.U8 R47, desc[UR42][R30.64] ;  /* 0x0000002a1e2f0981 */ /* 0x0008e2000c1e1100 */
[----:B------:R-:W-:-:S04]  /*26910*/  PRMT R51, RZ, 0x7610, R51 ;  /* 0x00007610ff337816 */ /* 0x000fc80000000033 */
[----:B----4-:R-:W-:Y:S02]  /*26920*/  @P1 IMAD.MOV.U32 R30, RZ, RZ, R37 ;  /* 0x000000ffff1e1224 */ /* 0x010fe400078e0025 */
[----:B------:R-:W-:-:S05]  /*26930*/  @P1 IMAD.MOV.U32 R31, RZ, RZ, R38 ;  /* 0x000000ffff1f1224 */ /* 0x000fca00078e0026 */
[----:B------:R1:W4:Y:S01]  /*26940*/  @P1 LDG.E.U8 R49, desc[UR42][R30.64] ;  /* 0x0000002a1e311981 */ /* 0x000322000c1e1100 */
[----:B------:R-:W-:Y:S02]  /*26950*/  ISETP.GT.AND P0, PT, R2, 0x7f, PT ;  /* 0x0000007f0200780c */ /* 0x000fe40003f04270 */
[----:B------:R-:W-:Y:S01]  /*26960*/  PRMT R53, RZ, 0x7610, R53 ;  /* 0x00007610ff357816 */ /* 0x000fe20000000035 */
[----:B-1----:R-:W-:Y:S02]  /*26970*/  @P1 IMAD.MOV.U32 R30, RZ, RZ, R35 ;  /* 0x000000ffff1e1224 */ /* 0x002fe400078e0023 */
[----:B------:R-:W-:-:S05]  /*26980*/  @P1 IMAD.MOV.U32 R31, RZ, RZ, R36 ;  /* 0x000000ffff1f1224 */ /* 0x000fca00078e0024 */
[----:B------:R1:W4:Y:S01]  /*26990*/  @P1 LDG.E.U8 R51, desc[UR42][R30.64] ;  /* 0x0000002a1e331981 */ /* 0x000322000c1e1100 */
[----:B------:R-:W-:Y:S01]  /*269a0*/  PRMT R55, RZ, 0x7610, R55 ;  /* 0x00007610ff377816 */ /* 0x000fe20000000037 */
[----:B-1----:R-:W-:Y:S02]  /*269b0*/  @P2 IMAD.MOV.U32 R30, RZ, RZ, R33 ;  /* 0x000000ffff1e2224 */ /* 0x002fe400078e0021 */
[----:B------:R-:W-:-:S05]  /*269c0*/  @P2 IMAD.MOV.U32 R31, RZ, RZ, R34 ;  /* 0x000000ffff1f2224 */ /* 0x000fca00078e0022 */
[----:B------:R1:W4:Y:S01]  /*269d0*/  @P2 LDG.E.U8 R53, desc[UR42][R30.64] ;  /* 0x0000002a1e352981 */ /* 0x000322000c1e1100 */
[----:B------:R-:W-:Y:S01]  /*269e0*/  PRMT R56, RZ, 0x7610, R56 ;  /* 0x00007610ff387816 */ /* 0x000fe20000000038 */
[----:B-1----:R-:W-:Y:S02]  /*269f0*/  @P2 IMAD.MOV.U32 R30, RZ, RZ, R29 ;  /* 0x000000ffff1e2224 */ /* 0x002fe400078e001d */
[----:B------:R-:W-:-:S05]  /*26a00*/  @P2 IMAD.MOV.U32 R31, RZ, RZ, R32 ;  /* 0x000000ffff1f2224 */ /* 0x000fca00078e0020 */
[----:B------:R1:W4:Y:S02]  /*26a10*/  @P2 LDG.E.U8 R55, desc[UR42][R30.64] ;  /* 0x0000002a1e372981 */ /* 0x000324000c1e1100 */
[----:B-1----:R-:W-:Y:S01]  /*26a20*/  @P0 IMAD.MOV.U32 R30, RZ, RZ, R27 ;  /* 0x000000ffff1e0224 */ /* 0x002fe200078e001b */
[----:B------:R-:W-:Y:S01]  /*26a30*/  PRMT R57, RZ, 0x7610, R57 ;  /* 0x00007610ff397816 */ /* 0x000fe20000000039 */
[----:B--2---:R-:W-:-:S05]  /*26a40*/  @P0 IMAD.MOV.U32 R31, RZ, RZ, R28 ;  /* 0x000000ffff1f0224 */ /* 0x004fca00078e001c */
[----:B------:R3:W2:Y:S02]  /*26a50*/  @P0 LDG.E.U8 R56, desc[UR42][R30.64] ;  /* 0x0000002a1e380981 */ /* 0x0006a4000c1e1100 */
[----:B---3--:R-:W-:Y:S02]  /*26a60*/  @P0 IMAD.MOV.U32 R30, RZ, RZ, R0 ;  /* 0x000000ffff1e0224 */ /* 0x008fe400078e0000 */
[----:B------:R-:W-:-:S05]  /*26a70*/  @P0 IMAD.MOV.U32 R31, RZ, RZ, R26 ;  /* 0x000000ffff1f0224 */ /* 0x000fca00078e001a */
[----:B------:R-:W3:Y:S04]  /*26a80*/  @P0 LDG.E.U8 R57, desc[UR42][R30.64] ;  /* 0x0000002a1e390981 */ /* 0x000ee8000c1e1100 */
[----:B------:R-:W-:Y:S01]  /*26a90*/  STL [R1+0x304c], R47 ;  /* 0x00304c2f01007387 */ /* 0x000fe20000100800 */
[----:B0-----:R-:W0:Y:S01]  /*26aa0*/  S2R R43, SR_TID.X ;  /* 0x00000000002b7919 */ /* 0x001e220000002100 */
[----:B------:R-:W-:Y:S06]  /*26ab0*/  BAR.SYNC.DEFER_BLOCKING 0x0 ;  /* 0x0000000000007b1d */ /* 0x000fec0000010000 */
[----:B----4-:R-:W-:Y:S04]  /*26ac0*/  STL [R1+0x3050], R49 ;  /* 0x0030503101007387 */ /* 0x010fe80000100800 */
[----:B------:R-:W-:Y:S04]  /*26ad0*/  STL [R1+0x3054], R51 ;  /* 0x0030543301007387 */ /* 0x000fe80000100800 */
[----:B------:R-:W-:Y:S04]  /*26ae0*/  STL [R1+0x3058], R53 ;  /* 0x0030583501007387 */ /* 0x000fe80000100800 */
[----:B------:R-:W-:Y:S04]  /*26af0*/  STL [R1+0x305c], R55 ;  /* 0x00305c3701007387 */ /* 0x000fe80000100800 */
[----:B--2---:R-:W-:Y:S04]  /*26b00*/  STL [R1+0x3060], R56 ;  /* 0x0030603801007387 */ /* 0x004fe80000100800 */
[----:B------:R-:W2:Y:S04]  /*26b10*/  LDL.LU R41, [R1+0x598] ;  /* 0x0005980001297983 */ /* 0x000ea80000300800 */
[----:B------:R-:W4:Y:S04]  /*26b20*/  LDL.LU R39, [R1+0x594] ;  /* 0x0005940001277983 */ /* 0x000f280000300800 */
[----:B------:R-:W2:Y:S04]  /*26b30*/  LDL.LU R37, [R1+0x590] ;  /* 0x0005900001257983 */ /* 0x000ea80000300800 */
        /* <DEDUP_REMOVED lines=18> */
[----:B---3--:R1:W-:Y:S04]  /*26c60*/  STL [R1+0x3064], R57 ;  /* 0x0030643901007387 */ /* 0x0083e80000100800 */
        /* <DEDUP_REMOVED lines=164> */
[----:B-1----:R-:W1:Y:S03]  /*276b0*/  S2R R57, SR_TID.X ;  /* 0x0000000000397919 */ /* 0x002e660000002100 */
        /* <DEDUP_REMOVED lines=13> */
[----:B------:R-:W3:Y:S03]  /*27790*/  S2R R30, SR_TID.X ;  /* 0x00000000001e7919 */ /* 0x000ee60000002100 */
        /* <DEDUP_REMOVED lines=10> */
[----:B0-----:R-:W-:-:S03]  /*27840*/  LOP3.LUT R45, R43, 0x1f, RZ, 0xc0, !PT ;  /* 0x0000001f2b2d7812 */ /* 0x001fc600078ec0ff */
[----:B------:R-:W-:Y:S04]  /*27850*/  STL [R1+0x2f44], R31 ;  /* 0x002f441f01007387 */ /* 0x000fe80000100800 */
[----:B------:R-:W-:Y:S04]  /*27860*/  STL [R1+0x2f4c], R31 ;  /* 0x002f4c1f01007387 */ /* 0x000fe80000100800 */
[----:B------:R-:W-:Y:S04]  /*27870*/  STL [R1+0x2f54], R31 ;  /* 0x002f541f01007387 */ /* 0x000fe80000100800 */
[----:B------:R-:W-:Y:S01]  /*27880*/  STL [R1+0x2f5c], R31 ;  /* 0x002f5c1f01007387 */ /* 0x000fe20000100800 */
[----:B------:R-:W-:-:S03]  /*27890*/  LOP3.LUT R43, R45, 0x60, RZ, 0xfc, !PT ;  /* 0x000000602d2b7812 */ /* 0x000fc600078efcff */
[----:B------:R-:W-:Y:S04]  /*278a0*/  STL [R1+0x2f64], R31 ;  /* 0x002f641f01007387 */ /* 0x000fe80000100800 */
[----:B------:R-:W-:Y:S04]  /*278b0*/  STL [R1+0x2f6c], R31 ;  /* 0x002f6c1f01007387 */ /* 0x000fe80000100800 */
[----:B------:R-:W-:Y:S04]  /*278c0*/  STL [R1+0x2f74], R31 ;  /* 0x002f741f01007387 */ /* 0x000fe80000100800 */
[----:B------:R-:W-:Y:S01]  /*278d0*/  STL [R1+0x2f7c], R31 ;  /* 0x002f7c1f01007387 */ /* 0x000fe20000100800 */
[----:B------:R-:W-:-:S03]  /*278e0*/  ISETP.GE.AND P3, PT, R43, R2, PT ;  /* 0x000000022b00720c */ /* 0x000fc60003f66270 */
[----:B------:R-:W-:Y:S01]  /*278f0*/  STL [R1+0x2f84], R31 ;  /* 0x002f841f01007387 */ /* 0x000fe20000100800 */
[----:B-1----:R-:W-:-:S03]  /*27900*/  LOP3.LUT R43, R57, 0x1f, RZ, 0xc0, !PT ;  /* 0x0000001f392b7812 */ /* 0x002fc600078ec0ff */
        /* <DEDUP_REMOVED lines=13> */
[----:B---3--:R-:W-:-:S03]  /*279e0*/  LOP3.LUT R30, R30, 0x1f, RZ, 0xc0, !PT ;  /* 0x0000001f1e1e7812 */ /* 0x008fc600078ec0ff */
[----:B------:R-:W-:Y:S04]  /*279f0*/  STL [R1+0x2ff4], R31 ;  /* 0x002ff41f01007387 */ /* 0x000fe80000100800 */
[----:B------:R-:W-:Y:S04]  /*27a00*/  STL [R1+0x2ffc], R31 ;  /* 0x002ffc1f01007387 */ /* 0x000fe80000100800 */
[----:B------:R-:W-:Y:S04]  /*27a10*/  STL [R1+0x3004], R31 ;  /* 0x0030041f01007387 */ /* 0x000fe80000100800 */
[----:B------:R-:W-:Y:S04]  /*27a20*/  STL [R1+0x300c], R31 ;  /* 0x00300c1f01007387 */ /* 0x000fe80000100800 */
[----:B------:R-:W-:Y:S01]  /*27a30*/  STL [R1+0x3068], R30 ;  /* 0x0030681e01007387 */ /* 0x000fe20000100800 */
[----:B------:R-:W-:-:S02]  /*27a40*/  LOP3.LUT R47, R45, 0x20, RZ, 0xfc, !PT ;  /* 0x000000202d2f7812 */ /* 0x000fc400078efcff */
[----:B------:R-:W-:Y:S02]  /*27a50*/  LOP3.LUT R45, R45, 0x40, RZ, 0xfc, !PT ;  /* 0x000000402d2d7812 */ /* 0x000fe400078efcff */
[-C--:B------:R-:W-:Y:S02]  /*27a60*/  ISETP.GE.AND P0, PT, R30, R2.reuse, PT ;  /* 0x000000021e00720c */ /* 0x080fe40003f06270 */
[-C--:B------:R-:W-:Y:S02]  /*27a70*/  ISETP.GE.AND P1, PT, R47, R2.reuse, PT ;  /* 0x000000022f00720c */ /* 0x080fe40003f26270 */
[----:B------:R-:W-:Y:S01]  /*27a80*/  ISETP.GE.AND P2, PT, R45, R2, PT ;  /* 0x000000022d00720c */ /* 0x000fe20003f46270 */
[----:B--2---:R-:W-:Y:S04]  /*27a90*/  STS.U8 [R43+UR4], R41 ;  /* 0x000000292b007988 */ /* 0x004fe80008000004 */
[----:B----4-:R-:W-:Y:S04]  /*27aa0*/  STS.U8 [R43+UR4+0x20], R39 ;  /* 0x000020272b007988 */ /* 0x010fe80008000004 */
[----:B------:R-:W-:Y:S04]  /*27ab0*/  STS.U8 [R43+UR4+0x40], R37 ;  /* 0x000040252b007988 */ /* 0x000fe80008000004 */
        /* <DEDUP_REMOVED lines=10> */
[----:B------:R0:W-:Y:S04]  /*27b60*/  STS.U8 [R43+UR4+0x600], R26 ;  /* 0x0006001a2b007988 */ /* 0x0001e80008000004 */
[----:B------:R1:W-:Y:S04]  /*27b70*/  STS.U8 [R43+UR4+0x660], R27 ;  /* 0x0006601b2b007988 */ /* 0x0003e80008000004 */
[----:B------:R2:W-:Y:S04]  /*27b80*/  STS.U8 [R43+UR4+0x640], R28 ;  /* 0x0006401c2b007988 */ /* 0x0005e80008000004 */
[----:B------:R3:W-:Y:S04]  /*27b90*/  STS.U8 [R43+UR4+0x800], R29 ;  /* 0x0008001d2b007988 */ /* 0x0007e80008000004 */
[----:B------:R4:W-:Y:S04]  /*27ba0*/  STS.U8 [R43+UR4+0x820], R54 ;  /* 0x000820362b007988 */ /* 0x0009e80008000004 */
[----:B------:R2:W-:Y:S04]  /*27bb0*/  STS.U8 [R43+UR4+0x840], R58 ;  /* 0x0008403a2b007988 */ /* 0x0005e80008000004 */
[----:B0-----:R-:W4:Y:S04]  /*27bc0*/  LDL.LU R26, [R1+0x1d4] ;  /* 0x0001d400011a7983 */ /* 0x001f280000300800 */
[----:B-1----:R-:W4:Y:S04]  /*27bd0*/  LDL.LU R27, [R1+0x1d0] ;  /* 0x0001d000011b7983 */ /* 0x002f280000300800 */
[----:B--2---:R-:W2:Y:S04]  /*27be0*/  LDL.LU R28, [R1+0x1cc] ;  /* 0x0001cc00011c7983 */ /* 0x004ea80000300800 */
[----:B---3--:R-:W3:Y:S04]  /*27bf0*/  LDL.LU R29, [R1+0x198] ;  /* 0x00019800011d7983 */ /* 0x008ee80000300800 */
[----:B----4-:R-:W4:Y:S04]  /*27c00*/  LDL.LU R54, [R1+0x194] ;  /* 0x0001940001367983 */ /* 0x010f280000300800 */
[----:B------:R0:W-:Y:S04]  /*27c10*/  STS.U8 [R43+UR4+0x860], R59 ;  /* 0x0008603b2b007988 */ /* 0x0001e80008000004 */
[----:B------:R-:W4:Y:S04]  /*27c20*/  LDL.LU R58, [R1+0x190] ;  /* 0x00019000013a7983 */ /* 0x000f280000300800 */
[----:B------:R1:W-:Y:S04]  /*27c30*/  STS.U8 [R43+UR4+0xa20], R60 ;  /* 0x000a203c2b007988 */ /* 0x0003e80008000004 */
[----:B0-----:R-:W4:Y:S04]  /*27c40*/  LDL.LU R59, [R1+0x18c] ;  /* 0x00018c00013b7983 */ /* 0x001f280000300800 */
[----:B-1----:R-:W4:Y:S04]  /*27c50*/  LDL.LU R60, [R1+0x158] ;  /* 0x00015800013c7983 */ /* 0x002f280000300800 */
[----:B------:R-:W4:Y:S04]  /*27c60*/  LDL.LU R2, [R1+0x154] ;  /* 0x0001540001027983 */ /* 0x000f280000300800 */
        /* <DEDUP_REMOVED lines=22> */
[----:B------:R0:W-:Y:S04]  /*27dd0*/  STS.U8 [R43+UR4+0xa00], R26 ;  /* 0x000a001a2b007988 */ /* 0x0001e80008000004 */
[----:B------:R1:W-:Y:S04]  /*27de0*/  STS.U8 [R43+UR4+0xa60], R27 ;  /* 0x000a601b2b007988 */ /* 0x0003e80008000004 */
[----:B--2---:R2:W-:Y:S04]  /*27df0*/  STS.U8 [R43+UR4+0xa40], R28 ;  /* 0x000a401c2b007988 */ /* 0x0045e80008000004 */
[----:B---3--:R3:W-:Y:S04]  /*27e00*/  STS.U8 [R43+UR4+0xc00], R29 ;  /* 0x000c001d2b007988 */ /* 0x0087e80008000004 */
[----:B----4-:R4:W-:Y:S04]  /*27e10*/  STS.U8 [R43+UR4+0xc20], R54 ;  /* 0x000c20362b007988 */ /* 0x0109e80008000004 */
[----:B------:R2:W-:Y:S04]  /*27e20*/  STS.U8 [R43+UR4+0xc40], R58 ;  /* 0x000c403a2b007988 */ /* 0x0005e80008000004 */
[----:B0-----:R-:W4:Y:S04]  /*27e30*/  LDL.LU R26, [R1+0x30b0] ;  /* 0x0030b000011a7983 */ /* 0x001f280000300800 */
[----:B-1----:R-:W4:Y:S04]  /*27e40*/  LDL.LU R27, [R1+0x30ac] ;  /* 0x0030ac00011b7983 */ /* 0x002f280000300800 */
[----:B--2---:R-:W2:Y:S04]  /*27e50*/  LDL.LU R28, [R1+0x30a8] ;  /* 0x0030a800011c7983 */ /* 0x004ea80000300800 */
[----:B---3--:R-:W3:Y:S04]  /*27e60*/  LDL.LU R29, [R1+0x30a4] ;  /* 0x0030a400011d7983 */ /* 0x008ee80000300800 */
[----:B----4-:R-:W4:Y:S04]  /*27e70*/  LDL.LU R54, [R1+0x30a0] ;  /* 0x0030a00001367983 */ /* 0x010f280000300800 */
[----:B------:R-:W2:Y:S04]  /*27e80*/  LDL.LU R58, [R1+0x309c] ;  /* 0x00309c00013a7983 */ /* 0x000ea80000300800 */
[----:B------:R0:W-:Y:S04]  /*27e90*/  STS.U8 [R43+UR4+0xc60], R59 ;  /* 0x000c603b2b007988 */ /* 0x0001e80008000004 */
[----:B------:R1:W-:Y:S04]  /*27ea0*/  STS.U8 [R43+UR4+0xe20], R60 ;  /* 0x000e203c2b007988 */ /* 0x0003e80008000004 */
[----:B0-----:R-:W2:Y:S04]  /*27eb0*/  LDL.LU R59, [R1+0x3098] ;  /* 0x00309800013b7983 */ /* 0x001ea80000300800 */
[----:B-1----:R-:W2:Y:S04]  /*27ec0*/  LDL.LU R60, [R1+0x3094] ;  /* 0x00309400013c7983 */ /* 0x002ea80000300800 */
        /* <DEDUP_REMOVED lines=9> */
[----:B0-----:R-:W3:Y:S04]  /*27f60*/  LDL.LU R56, [R1+0x3a8] ;  /* 0x0003a80001387983 */ /* 0x001ee80000300800 */
[----:B-1----:R-:W3:Y:S04]  /*27f70*/  LDL.LU R55, [R1+0x3a4] ;  /* 0x0003a40001377983 */ /* 0x002ee80000300800 */
[----:B------:R-:W3:Y:S04]  /*27f80*/  LDL.LU R53, [R1+0x3a0] ;  /* 0x0003a00001357983 */ /* 0x000ee80000300800 */
[----:B------:R-:W3:Y:S04]  /*27f90*/  LDL.LU R51, [R1+0x39c] ;  /* 0x00039c0001337983 */ /* 0x000ee80000300800 */
[----:B------:R-:W3:Y:S04]  /*27fa0*/  LDL.LU R49, [R1+0x2e8] ;  /* 0x0002e80001317983 */ /* 0x000ee80000300800 */
[----:B------:R0:W-:Y:S04]  /*27fb0*/  STS.U8 [R43+UR4+0x1260], R45 ;  /* 0x0012602d2b007988 */ /* 0x0001e80008000004 */
[----:B------:R-:W3:Y:S04]  /*27fc0*/  LDL.LU R47, [R1+0x2e4] ;  /* 0x0002e400012f7983 */ /* 0x000ee80000300800 */
        /* <DEDUP_REMOVED lines=25> */
[----:B0-----:R-:W3:Y:S04]  /*28160*/  LDL.LU R52, [R1+0x200] ;  /* 0x0002000001347983 */ /* 0x001ee80000300800 */
[----:B-1----:R-:W3:Y:S01]  /*28170*/  LDL.LU R0, [R1+0x1fc] ;  /* 0x0001fc0001007983 */ /* 0x002ee20000300800 */
[----:B------:R-:W-:-:S04]  /*28180*/  LOP3.LUT R57, R57, 0x1f, RZ, 0xc0, !PT ;  /* 0x0000001f39397812 */ /* 0x000fc800078ec0ff */
[----:B------:R-:W-:Y:S01]  /*28190*/  LOP3.LUT R30, R57, 0x8, RZ, 0x3c, !PT ;  /* 0x00000008391e7812 */ /* 0x000fe200078e3cff */
[----:B--2---:R-:W-:Y:S04]  /*281a0*/  STS.U8 [R43+UR4+0x1a20], R60 ;  /* 0x001a203c2b007988 */ /* 0x004fe80008000004 */
[----:B------:R-:W-:Y:S04]  /*281b0*/  STS.U8 [R43+UR4+0x1a00], R59 ;  /* 0x001a003b2b007988 */ /* 0x000fe80008000004 */
[----:B------:R-:W-:Y:S04]  /*281c0*/  STS.U8 [R43+UR4+0x1a60], R58 ;  /* 0x001a603a2b007988 */ /* 0x000fe80008000004 */
[----:B----4-:R-:W-:Y:S04]  /*281d0*/  STS.U8 [R43+UR4+0x1a40], R54 ;  /* 0x001a40362b007988 */ /* 0x010fe80008000004 */
[----:B---3--:R-:W-:Y:S04]  /*281e0*/  STS.U8 [R43+UR4+0x1c00], R29 ;  /* 0x001c001d2b007988 */ /* 0x008fe80008000004 */
        /* <DEDUP_REMOVED lines=13> */
[----:B------:R-:W-:Y:S04]  /*282c0*/  STL [R1+0x306c], R60 ;  /* 0x00306c3c01007387 */ /* 0x000fe80000100800 */
[----:B------:R-:W-:Y:S04]  /*282d0*/  STL [R1+0x3070], R59 ;  /* 0x0030703b01007387 */ /* 0x000fe80000100800 */
[----:B------:R-:W-:Y:S04]  /*282e0*/  STL [R1+0x3074], R58 ;  /* 0x0030743a01007387 */ /* 0x000fe80000100800 */
        /* <DEDUP_REMOVED lines=9> */
[----:B------:R-:W-:Y:S04]  /*28380*/  STL [R1+0x3084], R27 ;  /* 0x0030841b01007387 */ /* 0x000fe80000100800 */
[----:B------:R-:W-:Y:S04]  /*28390*/  STS.U8 [R30+UR4+0x6a0], R32 ;  /* 0x0006a0201e007988 */ /* 0x000fe80008000004 */
[----:B------:R-:W-:Y:S04]  /*283a0*/  STS.U8 [R30+UR4+0x680], R34 ;  /* 0x000680221e007988 */ /* 0x000fe80008000004 */
[----:B------:R-:W-:Y:S04]  /*283b0*/  STS.U8 [R30+UR4+0x6e0], R36 ;  /* 0x0006e0241e007988 */ /* 0x000fe80008000004 */
[----:B------:R-:W-:Y:S04]  /*283c0*/  STS.U8 [R30+UR4+0x6c0], R38 ;  /* 0x0006c0261e007988 */ /* 0x000fe80008000004 */
[----:B------:R0:W-:Y:S04]  /*283d0*/  STS.U8 [R30+UR4+0x880], R40 ;  /* 0x000880281e007988 */ /* 0x0001e80008000004 */
[----:B------:R-:W-:Y:S04]  /*283e0*/  STS.U8 [R30+UR4+0x8a0], R42 ;  /* 0x0008a02a1e007988 */ /* 0x000fe80008000004 */
[----:B0-----:R-:W2:Y:S04]  /*283f0*/  LDL.LU R40, [R1+0x1c8] ;  /* 0x0001c80001287983 */ /* 0x001ea80000300800 */
[----:B------:R0:W-:Y:S04]  /*28400*/  STS.U8 [R30+UR4+0x8c0], R52 ;  /* 0x0008c0341e007988 */ /* 0x0001e80008000004 */
[----:B------:R1:W-:Y:S04]  /*28410*/  STS.U8 [R30+UR4+0x8e0], R0 ;  /* 0x0008e0001e007988 */ /* 0x0003e80008000004 */
[----:B0-----:R-:W3:Y:S04]  /*28420*/  LDL.LU R52, [R1+0x1c4] ;  /* 0x0001c40001347983 */ /* 0x001ee80000300800 */
        /* <DEDUP_REMOVED lines=28> */
[----:B--2---:R0:W-:Y:S04]  /*285f0*/  STS.U8 [R30+UR4+0xaa0], R40 ;  /* 0x000aa0281e007988 */ /* 0x0041e80008000004 */
[----:B0-----:R-:W2:Y:S04]  /*28600*/  LDL.LU R40, [R1+0x10] ;  /* 0x0000100001287983 */ /* 0x001ea80000300800 */
[----:B---3--:R0:W-:Y:S04]  /*28610*/  STS.U8 [R30+UR4+0xa80], R52 ;  /* 0x000a80341e007988 */ /* 0x0081e80008000004 */
[----:B----4-:R1:W-:Y:S04]  /*28620*/  STS.U8 [R30+UR4+0xae0], R0 ;  /* 0x000ae0001e007988 */ /* 0x0103e80008000004 */
[----:B------:R-:W-:Y:S04]  /*28630*/  STS.U8 [R30+UR4+0xac0], R27 ;  /* 0x000ac01b1e007988 */ /* 0x000fe80008000004 */
[----:B0-----:R-:W3:Y:S04]  /*28640*/  LDL.LU R52, [R1+0x3090] ;  /* 0x0030900001347983 */ /* 0x001ee80000300800 */
[----:B-1----:R-:W4:Y:S04]  /*28650*/  LDL.LU R0, [R1+0x308c] ;  /* 0x00308c0001007983 */ /* 0x002f280000300800 */
        /* <DEDUP_REMOVED lines=24> */
[----:B0-----:R-:W3:Y:S04]  /*287e0*/  LDL.LU R42, [R1+0x398] ;  /* 0x00039800012a7983 */ /* 0x001ee80000300800 */
[----:B------:R-:W-:Y:S04]  /*287f0*/  STS.U8 [R30+UR4+0x1880], R36 ;  /* 0x001880241e007988 */ /* 0x000fe80008000004 */
[----:B------:R-:W-:Y:S01]  /*28800*/  STS.U8 [R30+UR4+0x18a0], R38 ;  /* 0x0018a0261e007988 */ /* 0x000fe20008000004 */
[----:B------:R-:W-:-:S03]  /*28810*/  LOP3.LUT R2, R43, 0x10, RZ, 0x3c, !PT ;  /* 0x000000102b027812 */ /* 0x000fc600078e3cff */
[----:B--2---:R-:W-:Y:S04]  /*28820*/  STS.U8 [R30+UR4+0x18c0], R40 ;  /* 0x0018c0281e007988 */ /* 0x004fe80008000004 */
[----:B----4-:R0:W-:Y:S04]  /*28830*/  STS.U8 [R30+UR4+0x18e0], R0 ;  /* 0x0018e0001e007988 */ /* 0x0101e80008000004 */
[----:B0-----:R-:W2:Y:S04]  /*28840*/  LDL.LU R0, [R1+0x3088] ;  /* 0x0030880001007983 */ /* 0x001ea80000300800 */
[----:B------:R-:W4:Y:S04]  /*28850*/  LDL.LU R56, [R1+0x394] ;  /* 0x0003940001387983 */ /* 0x000f280000300800 */
[----:B------:R-:W2:Y:S04]  /*28860*/  LDL.LU R55, [R1+0x390] ;  /* 0x0003900001377983 */ /* 0x000ea80000300800 */
[----:B------:R-:W2:Y:S04]  /*28870*/  LDL.LU R53, [R1+0x30c] ;  /* 0x00030c0001357983 */ /* 0x000ea80000300800 */
[----:B------:R-:W2:Y:S04]  /*28880*/  LDL.LU R51, [R1+0x2d8] ;  /* 0x0002d80001337983 */ /* 0x000ea80000300800 */
[----:B------:R-:W2:Y:S04]  /*28890*/  LDL.LU R49, [R1+0x2d4] ;  /* 0x0002d40001317983 */ /* 0x000ea80000300800 */
[----:B------:R-:W2:Y:S04]  /*288a0*/  LDL.LU R47, [R1+0x2d0] ;  /* 0x0002d000012f7983 */ /* 0x000ea80000300800 */
[----:B------:R-:W2:Y:S04]  /*288b0*/  LDL.LU R45, [R1+0x2cc] ;  /* 0x0002cc00012d7983 */ /* 0x000ea80000300800 */
[----:B---3--:R-:W-:Y:S04]  /*288c0*/  STS.U8 [R30+UR4+0x1aa0], R52 ;  /* 0x001aa0341e007988 */ /* 0x008fe80008000004 */
[----:B------:R-:W-:Y:S04]  /*288d0*/  STS.U8 [R30+UR4+0x1a80], R50 ;  /* 0x001a80321e007988 */ /* 0x000fe80008000004 */
[----:B------:R-:W-:Y:S04]  /*288e0*/  STS.U8 [R30+UR4+0x1ae0], R48 ;  /* 0x001ae0301e007988 */ /* 0x000fe80008000004 */
[----:B------:R-:W3:Y:S04]  /*288f0*/  LDL.LU R41, [R1+0x288] ;  /* 0x0002880001297983 */ /* 0x000ee80000300800 */
        /* <DEDUP_REMOVED lines=11> */
[----:B------:R-:W-:Y:S04]  /*289b0*/  STS.U8 [R30+UR4+0x1e80], R16 ;  /* 0x001e80101e007988 */ /* 0x000fe80008000004 */
[----:B------:R-:W3:Y:S04]  /*289c0*/  LDL.LU R34, [R1+0x230] ;  /* 0x0002300001227983 */ /* 0x000ee80000300800 */
[----:B------:R-:W-:Y:S04]  /*289d0*/  STS.U8 [R30+UR4+0x1ee0], R15 ;  /* 0x001ee00f1e007988 */ /* 0x000fe80008000004 */
[----:B------:R-:W3:Y:S04]  /*289e0*/  LDL.LU R36, [R1+0x22c] ;  /* 0x00022c0001247983 */ /* 0x000ee80000300800 */
[----:B------:R-:W-:Y:S04]  /*289f0*/  STS.U8 [R30+UR4+0x1ec0], R14 ;  /* 0x001ec00e1e007988 */ /* 0x000fe80008000004 */
[----:B------:R-:W3:Y:S04]  /*28a00*/  LDL.LU R38, [R1+0x1f8] ;  /* 0x0001f80001267983 */ /* 0x000ee80000300800 */
[----:B------:R0:W-:Y:S04]  /*28a10*/  STS.U8 [R2+UR4+0x100], R42 ;  /* 0x0001002a02007988 */ /* 0x0001e80008000004 */
[----:B------:R-:W3:Y:S04]  /*28a20*/  LDL.LU R40, [R1+0x1f4] ;  /* 0x0001f40001287983 */ /* 0x000ee80000300800 */
[----:B0-----:R-:W3:Y:S04]  /*28a30*/  LDL.LU R42, [R1+0x1f0] ;  /* 0x0001f000012a7983 */ /* 0x001ee80000300800 */
        /* <DEDUP_REMOVED lines=8> */
[----:B----4-:R-:W-:Y:S04]  /*28ac0*/  STS.U8 [R2+UR4+0x120], R56 ;  /* 0x0001203802007988 */ /* 0x010fe80008000004 */
[----:B--2---:R-:W-:Y:S04]  /*28ad0*/  STS.U8 [R2+UR4+0x140], R55 ;  /* 0x0001403702007988 */ /* 0x004fe80008000004 */
[----:B------:R0:W-:Y:S04]  /*28ae0*/  STS.U8 [R2+UR4+0x160], R53 ;  /* 0x0001603502007988 */ /* 0x0001e80008000004 */
[----:B------:R1:W-:Y:S04]  /*28af0*/  STS.U8 [R2+UR4+0x320], R51 ;  /* 0x0003203302007988 */ /* 0x0003e80008000004 */
[----:B------:R2:W-:Y:S04]  /*28b00*/  STS.U8 [R2+UR4+0x300], R49 ;  /* 0x0003003102007988 */ /* 0x0005e80008000004 */
[----:B------:R4:W-:Y:S04]  /*28b10*/  STS.U8 [R2+UR4+0x360], R47 ;  /* 0x0003602f02007988 */ /* 0x0009e80008000004 */
[----:B------:R2:W-:Y:S04]  /*28b20*/  STS.U8 [R2+UR4+0x340], R45 ;  /* 0x0003402d02007988 */ /* 0x0005e80008000004 */
[----:B0-----:R-:W3:Y:S04]  /*28b30*/  LDL.LU R53, [R1+0x16c] ;  /* 0x00016c0001357983 */ /* 0x001ee80000300800 */
[----:B-1----:R-:W3:Y:S04]  /*28b40*/  LDL.LU R51, [R1+0x138] ;  /* 0x0001380001337983 */ /* 0x002ee80000300800 */
[----:B--2---:R-:W2:Y:S04]  /*28b50*/  LDL.LU R49, [R1+0x134] ;  /* 0x0001340001317983 */ /* 0x004ea80000300800 */
[----:B----4-:R-:W4:Y:S04]  /*28b60*/  LDL.LU R47, [R1+0x130] ;  /* 0x00013000012f7983 */ /* 0x010f280000300800 */
[----:B------:R-:W4:Y:S04]  /*28b70*/  LDL.LU R45, [R1+0x12c] ;  /* 0x00012c00012d7983 */ /* 0x000f280000300800 */
[----:B------:R-:W4:Y:S04]  /*28b80*/  LDL.LU R56, [R1+0xf8] ;  /* 0x0000f80001387983 */ /* 0x000f280000300800 */
[----:B---3--:R0:W-:Y:S04]  /*28b90*/  STS.U8 [R2+UR4+0x500], R41 ;  /* 0x0005002902007988 */ /* 0x0081e80008000004 */
        /* <DEDUP_REMOVED lines=32> */
[----:B--2---:R2:W-:Y:S04]  /*28da0*/  STS.U8 [R2+UR4+0xf00], R49 ;  /* 0x000f003102007988 */ /* 0x0045e80008000004 */
[----:B----4-:R4:W-:Y:S04]  /*28db0*/  STS.U8 [R2+UR4+0xf60], R47 ;  /* 0x000f602f02007988 */ /* 0x0109e80008000004 */
[----:B------:R2:W-:Y:S04]  /*28dc0*/  STS.U8 [R2+UR4+0xf40], R45 ;  /* 0x000f402d02007988 */ /* 0x0005e80008000004 */
[----:B0-----:R-:W3:Y:S04]  /*28dd0*/  LDL.LU R53, [R1+0x18] ;  /* 0x0000180001357983 */ /* 0x001ee80000300800 */
[----:B-1----:R-:W3:Y:S04]  /*28de0*/  LDL.LU R51, [R1+0x14] ;  /* 0x0000140001337983 */ /* 0x002ee80000300800 */
[----:B--2---:R-:W2:Y:S04]  /*28df0*/  LDL.LU R49, [R1+0x8] ;  /* 0x0000080001317983 */ /* 0x004ea80000300800 */
[----:B----4-:R-:W4:Y:S04]  /*28e00*/  LDL.LU R47, [R1+0x4] ;  /* 0x00000400012f7983 */ /* 0x010f280000300800 */
[----:B------:R-:W4:Y:S04]  /*28e10*/  LDL.LU R45, [R1] ;  /* 0x00000000012d7983 */ /* 0x000f280000300800 */
[----:B------:R-:W-:Y:S04]  /*28e20*/  STS.U8 [R2+UR4+0x1100], R56 ;  /* 0x0011003802007988 */ /* 0x000fe80008000004 */
[----:B---3--:R-:W-:Y:S04]  /*28e30*/  STS.U8 [R2+UR4+0x1120], R55 ;  /* 0x0011203702007988 */ /* 0x008fe80008000004 */
        /* <DEDUP_REMOVED lines=8> */
[----:B---3--:R-:W3:Y:S04]  /*28ec0*/  LDL.LU R37, [R1+0x300] ;  /* 0x0003000001257983 */ /* 0x008ee80000300800 */
        /* <DEDUP_REMOVED lines=25> */
[----:B------:R-:W3:Y:S01]  /*29060*/  LDL.LU R55, [R1+0x1a0] ;  /* 0x0001a00001377983 */ /* 0x000ee20000300800 */
[----:B------:R-:W-:-:S03]  /*29070*/  LOP3.LUT R31, R43, 0x18, RZ, 0x3c, !PT ;  /* 0x000000182b1f7812 */ /* 0x000fc600078e3cff */
[----:B------:R0:W-:Y:S04]  /*29080*/  STS.U8 [R2+UR4+0x1760], R53 ;  /* 0x0017603502007988 */ /* 0x0001e80008000004 */
[----:B------:R1:W-:Y:S04]  /*29090*/  STS.U8 [R2+UR4+0x1740], R51 ;  /* 0x0017403302007988 */ /* 0x0003e80008000004 */
[----:B--2---:R2:W-:Y:S04]  /*290a0*/  STS.U8 [R2+UR4+0x1900], R49 ;  /* 0x0019003102007988 */ /* 0x0045e80008000004 */
[----:B----4-:R4:W-:Y:S04]  /*290b0*/  STS.U8 [R2+UR4+0x1920], R47 ;  /* 0x0019202f02007988 */ /* 0x0109e80008000004 */
[----:B------:R0:W-:Y:S04]  /*290c0*/  STS.U8 [R2+UR4+0x1940], R45 ;  /* 0x0019402d02007988 */ /* 0x0001e80008000004 */
        /* <DEDUP_REMOVED lines=9> */
[----:B0-----:R-:W3:Y:S04]  /*29160*/  LDL.LU R53, [R1+0x19c] ;  /* 0x00019c0001357983 */ /* 0x001ee80000300800 */
[----:B------:R-:W-:Y:S04]  /*29170*/  STS.U8 [R2+UR4+0x1f20], R6 ;  /* 0x001f200602007988 */ /* 0x000fe80008000004 */
[----:B-1----:R-:W3:Y:S04]  /*29180*/  LDL.LU R51, [R1+0x168] ;  /* 0x0001680001337983 */ /* 0x002ee80000300800 */
[----:B------:R-:W-:Y:S04]  /*29190*/  STS.U8 [R2+UR4+0x1f00], R5 ;  /* 0x001f000502007988 */ /* 0x000fe80008000004 */
[----:B--2---:R-:W2:Y:S04]  /*291a0*/  LDL.LU R49, [R1+0x164] ;  /* 0x0001640001317983 */ /* 0x004ea80000300800 */
[----:B------:R-:W-:Y:S04]  /*291b0*/  STS.U8 [R2+UR4+0x1f60], R4 ;  /* 0x001f600402007988 */ /* 0x000fe80008000004 */
[----:B----4-:R-:W4:Y:S04]  /*291c0*/  LDL.LU R47, [R1+0x160] ;  /* 0x00016000012f7983 */ /* 0x010f280000300800 */
[----:B------:R-:W-:Y:S04]  /*291d0*/  STS.U8 [R2+UR4+0x1f40], R3 ;  /* 0x001f400302007988 */ /* 0x000fe80008000004 */
[----:B------:R-:W4:Y:S04]  /*291e0*/  LDL.LU R45, [R1+0x15c] ;  /* 0x00015c00012d7983 */ /* 0x000f280000300800 */
[----:B------:R0:W-:Y:S04]  /*291f0*/  STS.U8 [R31+UR4+0x180], R41 ;  /* 0x000180291f007988 */ /* 0x0001e80008000004 */
[----:B------:R-:W4:Y:S04]  /*29200*/  LDL.LU R43, [R1+0x128] ;  /* 0x00012800012b7983 */ /* 0x000f280000300800 */
[----:B------:R1:W-:Y:S04]  /*29210*/  STS.U8 [R31+UR4+0x1a0], R39 ;  /* 0x0001a0271f007988 */ /* 0x0003e80008000004 */
[----:B---3--:R3:W-:Y:S04]  /*29220*/  STS.U8 [R31+UR4+0x1c0], R37 ;  /* 0x0001c0251f007988 */ /* 0x0087e80008000004 */
        /* <DEDUP_REMOVED lines=46> */
[----:B------:R1:W-:Y:S04]  /*29510*/  STS.U8 [R31+UR4+0xd80], R51 ;  /* 0x000d80331f007988 */ /* 0x0003e80008000004 */
[----:B--2---:R2:W-:Y:S04]  /*29520*/  STS.U8 [R31+UR4+0xda0], R49 ;  /* 0x000da0311f007988 */ /* 0x0045e80008000004 */
[----:B----4-:R4:W-:Y:S04]  /*29530*/  STS.U8 [R31+UR4+0xdc0], R47 ;  /* 0x000dc02f1f007988 */ /* 0x0109e80008000004 */
[----:B0-----:R-:W3:Y:S04]  /*29540*/  LDL.LU R53, [R1+0x3058] ;  /* 0x0030580001357983 */ /* 0x001ee80000300800 */
[----:B-1----:R-:W3:Y:S04]  /*29550*/  LDL.LU R51, [R1+0x3054] ;  /* 0x0030540001337983 */ /* 0x002ee80000300800 */
[----:B------:R0:W-:Y:S04]  /*29560*/  STS.U8 [R31+UR4+0xde0], R45 ;  /* 0x000de02d1f007988 */ /* 0x0001e80008000004 */
[----:B--2---:R-:W2:Y:S04]  /*29570*/  LDL.LU R49, [R1+0x3050] ;  /* 0x0030500001317983 */ /* 0x004ea80000300800 */
[----:B----4-:R-:W4:Y:S04]  /*29580*/  LDL.LU R47, [R1+0x304c] ;  /* 0x00304c00012f7983 */ /* 0x010f280000300800 */
[----:B------:R1:W-:Y:S04]  /*29590*/  STS.U8 [R31+UR4+0xfa0], R43 ;  /* 0x000fa02b1f007988 */ /* 0x0003e80008000004 */
[----:B------:R1:W-:Y:S04]  /*295a0*/  STS.U8 [R31+UR4+0xf80], R41 ;  /* 0x000f80291f007988 */ /* 0x0003e80008000004 */
[----:B0-----:R-:W2:Y:S04]  /*295b0*/  LDL.LU R45, [R1+0x3048] ;  /* 0x00304800012d7983 */ /* 0x001ea80000300800 */
[----:B------:R0:W-:Y:S04]  /*295c0*/  STS.U8 [R31+UR4+0xfe0], R39 ;  /* 0x000fe0271f007988 */ /* 0x0001e80008000004 */
[----:B---3--:R3:W-:Y:S04]  /*295d0*/  STS.U8 [R31+UR4+0xfc0], R37 ;  /* 0x000fc0251f007988 */ /* 0x0087e80008000004 */
[----:B-1----:R-:W2:Y:S04]  /*295e0*/  LDL.LU R43, [R1+0x3044] ;  /* 0x00304400012b7983 */ /* 0x002ea80000300800 */
[----:B------:R1:W-:Y:S04]  /*295f0*/  STS.U8 [R31+UR4+0x1180], R35 ;  /* 0x001180231f007988 */ /* 0x0003e80008000004 */
[----:B------:R-:W2:Y:S04]  /*29600*/  LDL.LU R41, [R1+0x3040] ;  /* 0x0030400001297983 */ /* 0x000ea80000300800 */
[----:B0-----:R-:W2:Y:S04]  /*29610*/  LDL.LU R39, [R1+0x303c] ;  /* 0x00303c0001277983 */ /* 0x001ea80000300800 */
[----:B---3--:R-:W3:Y:S04]  /*29620*/  LDL.LU R37, [R1+0x3038] ;  /* 0x0030380001257983 */ /* 0x008ee80000300800 */
[----:B------:R0:W-:Y:S04]  /*29630*/  STS.U8 [R31+UR4+0x11a0], R33 ;  /* 0x0011a0211f007988 */ /* 0x0001e80008000004 */
[----:B------:R0:W-:Y:S04]  /*29640*/  STS.U8 [R31+UR4+0x11c0], R32 ;  /* 0x0011c0201f007988 */ /* 0x0001e80008000004 */
[----:B-1----:R-:W2:Y:S04]  /*29650*/  LDL.LU R35, [R1+0x3034] ;  /* 0x0030340001237983 */ /* 0x002ea80000300800 */
[----:B------:R1:W-:Y:S04]  /*29660*/  STS.U8 [R31+UR4+0x11e0], R34 ;  /* 0x0011e0221f007988 */ /* 0x0003e80008000004 */
[----:B------:R1:W-:Y:S04]  /*29670*/  STS.U8 [R31+UR4+0x13a0], R36 ;  /* 0x0013a0241f007988 */ /* 0x0003e80008000004 */
[----:B------:R1:W-:Y:S04]  /*29680*/  STS.U8 [R31+UR4+0x1380], R38 ;  /* 0x001380261f007988 */ /* 0x0003e80008000004 */
[----:B0-----:R-:W2:Y:S04]  /*29690*/  LDL.LU R33, [R1+0x3030] ;  /* 0x0030300001217983 */ /* 0x001ea80000300800 */
[----:B------:R-:W2:Y:S04]  /*296a0*/  LDL.LU R32, [R1+0x302c] ;  /* 0x00302c0001207983 */ /* 0x000ea80000300800 */
[----:B-1----:R-:W2:Y:S04]  /*296b0*/  LDL.LU R34, [R1+0x3028] ;  /* 0x0030280001227983 */ /* 0x002ea80000300800 */
[----:B------:R0:W-:Y:S04]  /*296c0*/  STS.U8 [R31+UR4+0x13e0], R40 ;  /* 0x0013e0281f007988 */ /* 0x0001e80008000004 */
[----:B------:R-:W2:Y:S04]  /*296d0*/  LDL.LU R36, [R1+0x3024] ;  /* 0x0030240001247983 */ /* 0x000ea80000300800 */
[----:B------:R-:W2:Y:S04]  /*296e0*/  LDL.LU R38, [R1+0x3020] ;  /* 0x0030200001267983 */ /* 0x000ea80000300800 */
[----:B------:R1:W-:Y:S04]  /*296f0*/  STS.U8 [R31+UR4+0x13c0], R42 ;  /* 0x0013c02a1f007988 */ /* 0x0003e80008000004 */
[----:B------:R1:W-:Y:S04]  /*29700*/  STS.U8 [R31+UR4+0x1580], R0 ;  /* 0x001580001f007988 */ /* 0x0003e80008000004 */
[----:B0-----:R-:W2:Y:S04]  /*29710*/  LDL.LU R40, [R1+0x301c] ;  /* 0x00301c0001287983 */ /* 0x001ea80000300800 */
[----:B-1----:R-:W2:Y:S04]  /*29720*/  LDL.LU R42, [R1+0x3018] ;  /* 0x00301800012a7983 */ /* 0x002ea80000300800 */
[----:B------:R-:W2:Y:S04]  /*29730*/  LDL.LU R0, [R1+0x3014] ;  /* 0x0030140001007983 */ /* 0x000ea80000300800 */
[----:B------:R-:W-:Y:S04]  /*29740*/  STS.U8 [R31+UR4+0x15a0], R3 ;  /* 0x0015a0031f007988 */ /* 0x000fe80008000004 */
[----:B------:R-:W-:Y:S04]  /*29750*/  STS.U8 [R31+UR4+0x15c0], R2 ;  /* 0x0015c0021f007988 */ /* 0x000fe80008000004 */
[----:B--2---:R0:W-:Y:S04]  /*29760*/  STS.U8 [R31+UR4+0x15e0], R0 ;  /* 0x0015e0001f007988 */ /* 0x0041e80008000004 */
[----:B0-----:R-:W2:Y:S04]  /*29770*/  LDL.LU R0, [R1+0x3010] ;  /* 0x0030100001007983 */ /* 0x001ea80000300800 */
[----:B------:R-:W2:Y:S04]  /*29780*/  LDL R3, [R1+0x25bc] ;  /* 0x0025bc0001037983 */ /* 0x000ea80000100800 */
[----:B------:R-:W2:Y:S04]  /*29790*/  LDL R2, [R1+0x25d8] ;  /* 0x0025d80001027983 */ /* 0x000ea80000100800 */
        /* <DEDUP_REMOVED lines=8> */
[----:B---3--:R-:W-:Y:S04]  /*29820*/  STS.U8 [R31+UR4+0x1ba0], R37 ;  /* 0x001ba0251f007988 */ /* 0x008fe80008000004 */
[----:B------:R-:W-:Y:S04]  /*29830*/  STS.U8 [R31+UR4+0x1b80], R39 ;  /* 0x001b80271f007988 */ /* 0x000fe80008000004 */
[----:B------:R-:W-:Y:S04]  /*29840*/  STS.U8 [R31+UR4+0x1be0], R41 ;  /* 0x001be0291f007988 */ /* 0x000fe80008000004 */
[----:B------:R-:W-:Y:S04]  /*29850*/  STS.U8 [R31+UR4+0x1bc0], R43 ;  /* 0x001bc02b1f007988 */ /* 0x000fe80008000004 */
[----:B------:R-:W-:Y:S04]  /*29860*/  STS.U8 [R31+UR4+0x1d80], R45 ;  /* 0x001d802d1f007988 */ /* 0x000fe80008000004 */
[----:B----4-:R-:W-:Y:S04]  /*29870*/  STS.U8 [R31+UR4+0x1da0], R47 ;  /* 0x001da02f1f007988 */ /* 0x010fe80008000004 */
[----:B------:R-:W-:Y:S04]  /*29880*/  STS.U8 [R31+UR4+0x1dc0], R49 ;  /* 0x001dc0311f007988 */ /* 0x000fe80008000004 */
[----:B------:R-:W-:Y:S04]  /*29890*/  STS.U8 [R31+UR4+0x1de0], R51 ;  /* 0x001de0331f007988 */ /* 0x000fe80008000004 */
[----:B------:R-:W-:Y:S04]  /*298a0*/  STS.U8 [R31+UR4+0x1fa0], R53 ;  /* 0x001fa0351f007988 */ /* 0x000fe80008000004 */
[----:B------:R-:W-:Y:S04]  /*298b0*/  STS.U8 [R31+UR4+0x1f80], R55 ;  /* 0x001f80371f007988 */ /* 0x000fe80008000004 */
[----:B------:R-:W-:Y:S04]  /*298c0*/  STS.U8 [R31+UR4+0x1fe0], R56 ;  /* 0x001fe0381f007988 */ /* 0x000fe80008000004 */
[----:B------:R0:W-:Y:S01]  /*298d0*/  STS.U8 [R31+UR4+0x1fc0], R57 ;  /* 0x001fc0391f007988 */ /* 0x0001e20008000004 */
[----:B------:R-:W-:Y:S06]  /*298e0*/  BAR.SYNC.DEFER_BLOCKING 0x0 ;  /* 0x0000000000007b1d */ /* 0x000fec0000010000 */
[----:B0-----:R-:W3:Y:S01]  /*298f0*/  LDL.LU R31, [R1+0x300c] ;  /* 0x00300c00011f7983 */ /* 0x001ee20000300800 */
[----:B--2---:R-:W-:-:S06]  /*29900*/  PRMT R0, RZ, 0x7610, R0 ;  /* 0x00007610ff007816 */ /* 0x004fcc0000000000 */
[----:B------:R-:W2:Y:S04]  /*29910*/  @!P3 LDG.E.U8 R0, desc[UR42][R2.64] ;  /* 0x0000002a0200b981 */ /* 0x000ea8000c1e1100 */
[----:B--2---:R0:W-:Y:S04]  /*29920*/  STL [R1+0xbd4], R0 ;  /* 0x000bd40001007387 */ /* 0x0041e80000100800 */
[----:B0-----:R-:W2:Y:S04]  /*29930*/  LDL.LU R0, [R1+0x3008] ;  /* 0x0030080001007983 */ /* 0x001ea80000300800 */
[----:B------:R-:W4:Y:S04]  /*29940*/  LDL R2, [R1+0x259c] ;  /* 0x00259c0001027983 */ /* 0x000f280000100800 */
[----:B------:R-:W4:Y:S01]  /*29950*/  LDL R3, [R1+0x25cc] ;  /* 0x0025cc0001037983 */ /* 0x000f220000100800 */
[----:B---3--:R-:W-:-:S02]  /*29960*/  PRMT R31, RZ, 0x7610, R31 ;  /* 0x00007610ff1f7816 */ /* 0x008fc4000000001f */
[----:B----4-:R-:W-:-:S04]  /*29970*/  @!P0 LOP3.LUT R3, R3, R2, RZ, 0x3c, !PT ;  /* 0x0000000203038212 */ /* 0x010fc800078e3cff */
[----:B------:R-:W-:-:S04]  /*29980*/  @!P0 LOP3.LUT R2, R3, R2, RZ, 0x3c, !PT ;  /* 0x0000000203028212 */ /* 0x000fc800078e3cff */
[----:B------:R-:W-:-:S05]  /*29990*/  @!P0 LOP3.LUT R3, R3, R2, RZ, 0x3c, !PT ;  /* 0x0000000203038212 */ /* 0x000fca00078e3cff */
[----:B------:R-:W3:Y:S04]  /*299a0*/  @!P0 LDG.E.U8 R31, desc[UR42][R2.64] ;  /* 0x0000002a021f8981 */ /* 0x000ee8000c1e1100 */
[----:B---3--:R0:W-:Y:S04]  /*299b0*/  STL [R1+0xbd0], R31 ;  /* 0x000bd01f01007387 */ /* 0x0081e80000100800 */
[----:B0-----:R-:W3:Y:S04]  /*299c0*/  LDL.LU R31, [R1+0x3004] ;  /* 0x00300400011f7983 */ /* 0x001ee80000300800 */
[----:B------:R-:W4:Y:S04]  /*299d0*/  LDL R2, [R1+0x25ac] ;  /* 0x0025ac0001027983 */ /* 0x000f280000100800 */
[----:B------:R-:W4:Y:S01]  /*299e0*/  LDL R3, [R1+0x25e0] ;  /* 0x0025e00001037983 */ /* 0x000f220000100800 */
[----:B--2---:R-:W-:-:S02]  /*299f0*/  PRMT R0, RZ, 0x7610, R0 ;  /* 0x00007610ff007816 */ /* 0x004fc40000000000 */
[----:B----4-:R-:W-:-:S04]  /*29a00*/  @!P1 LOP3.LUT R3, R3, R2, RZ, 0x3c, !PT ;  /* 0x0000000203039212 */ /* 0x010fc800078e3cff */
[----:B------:R-:W-:-:S04]  /*29a10*/  @!P1 LOP3.LUT R2, R3, R2, RZ, 0x3c, !PT ;  /* 0x0000000203029212 */ /* 0x000fc800078e3cff */
[----:B------:R-:W-:-:S05]  /*29a20*/  @!P1 LOP3.LUT R3, R3, R2, RZ, 0x3c, !PT ;  /* 0x0000000203039212 */ /* 0x000fca00078e3cff */
        /* <DEDUP_REMOVED lines=3731> */
[----:B------:R-:W-:-:S02]  /*38360*/  PRMT R59, RZ, 0x7610, R59 ;  /* 0x00007610ff3b7816 */ /* 0x000fc4000000003b */
[----:B----4-:R-:W-:-:S04]  /*38370*/  @!P1 LOP3.LUT R3, R3, R2, RZ, 0x3c, !PT ;  /* 0x0000000203039212 */ /* 0x010fc800078e3cff */
[----:B------:R-:W-:-:S04]  /*38380*/  @!P1 LOP3.LUT R2, R3, R2, RZ, 0x3c, !PT ;  /* 0x0000000203029212 */ /* 0x000fc800078e3cff */
[----:B------:R-:W-:-:S05]  /*38390*/  @!P1 LOP3.LUT R3, R3, R2, RZ, 0x3c, !PT ;  /* 0x0000000203039212 */ /* 0x000fca00078e3cff */
[----:B------:R0:W4:Y:S04]  /*383a0*/  @!P1 LDG.E.U8 R59, desc[UR42][R2.64] ;  /* 0x0000002a023b9981 */ /* 0x000128000c1e1100 */
[----:B------:R-:W0:Y:S04]  /*383b0*/  LDL R2, [R1+0x22a8] ;  /* 0x0022a80001027983 */ /* 0x000e280000100800 */
[----:B------:R-:W0:Y:S01]  /*383c0*/  LDL R3, [R1+0x22f8] ;  /* 0x0022f80001037983 */ /* 0x000e220000100800 */
[----:B--2---:R-:W-:Y:S02]  /*383d0*/  PRMT R0, RZ, 0x7610, R0 ;  /* 0x00007610ff007816 */ /* 0x004fe40000000000 */
[----:B0-----:R-:W-:-:S04]  /*383e0*/  @!P2 LOP3.LUT R3, R3, R2, RZ, 0x3c, !PT ;  /* 0x000000020303a212 */ /* 0x001fc800078e3cff */
[----:B------:R-:W-:-:S04]  /*383f0*/  @!P2 LOP3.LUT R2, R3, R2, RZ, 0x3c, !PT ;  /* 0x000000020302a212 */ /* 0x000fc800078e3cff */
[----:B------:R-:W-:-:S05]  /*38400*/  @!P2 LOP3.LUT R3, R3, R2, RZ, 0x3c, !PT ;  /* 0x000000020303a212 */ /* 0x000fca00078e3cff */
[----:B------:R-:W2:Y:S04]  /*38410*/  @!P2 LDG.E.U8 R0, desc[UR42][R2.64] ;  /* 0x0000002a0200a981 */ /* 0x000ea8000c1e1100 */
[----:B----4-:R0:W-:Y:S04]  /*38420*/  STL [R1+0xa8], R59 ;  /* 0x0000a83b01007387 */ /* 0x0101e80000100800 */
[----:B0-----:R-:W4:Y:S04]  /*38430*/  LDL R59, [R1+0x2314] ;  /* 0x00231400013b7983 */ /* 0x001f280000100800 */
[----:B--2---:R0:W-:Y:S04]  /*38440*/  STL [R1+0xa4], R0 ;  /* 0x0000a40001007387 */ /* 0x0041e80000100800 */
[----:B0-----:R-:W2:Y:S04]  /*38450*/  LDL.LU R0, [R1+0x2984] ;  /* 0x0029840001007983 */ /* 0x001ea80000300800 */
[----:B------:R-:W2:Y:S04]  /*38460*/  LDL R2, [R1+0x22c0] ;  /* 0x0022c00001027983 */ /* 0x000ea80000100800 */
[----:B------:R-:W2:Y:S01]  /*38470*/  LDL R3, [R1+0x22f4] ;  /* 0x0022f40001037983 */ /* 0x000ea20000100800 */
[----:B---3--:R-:W-:-:S02]  /*38480*/  PRMT R31, RZ, 0x7610, R31 ;  /* 0x00007610ff1f7816 */ /* 0x008fc4000000001f */
[----:B--2---:R-:W-:-:S04]  /*38490*/  @!P3 LOP3.LUT R3, R3, R2, RZ, 0x3c, !PT ;  /* 0x000000020303b212 */ /* 0x004fc800078e3cff */
[----:B------:R-:W-:-:S04]  /*384a0*/  @!P3 LOP3.LUT R2, R3, R2, RZ, 0x3c, !PT ;  /* 0x000000020302b212 */ /* 0x000fc800078e3cff */
[----:B------:R-:W-:-:S05]  /*384b0*/  @!P3 LOP3.LUT R3, R3, R2, RZ, 0x3c, !PT ;  /* 0x000000020303b212 */ /* 0x000fca00078e3cff */
[----:B------:R-:W2:Y:S04]  /*384c0*/  @!P3 LDG.E.U8 R31, desc[UR42][R2.64] ;  /* 0x0000002a021fb981 */ /* 0x000ea8000c1e1100 */
[----:B--2---:R0:W-:Y:S04]  /*384d0*/  STL [R1+0xa0], R31 ;  /* 0x0000a01f01007387 */ /* 0x0041e80000100800 */
[----:B0-----:R-:W2:Y:S04]  /*384e0*/  LDL.LU R31, [R1+0x2980] ;  /* 0x00298000011f7983 */ /* 0x001ea80000300800 */
[----:B------:R-:W3:Y:S04]  /*384f0*/  LDL R2, [R1+0x22bc] ;  /* 0x0022bc0001027983 */ /* 0x000ee80000100800 */
[----:B------:R-:W3:Y:S01]  /*38500*/  LDL R3, [R1+0x22f0] ;  /* 0x0022f00001037983 */ /* 0x000ee20000100800 */
[----:B------:R-:W-:-:S02]  /*38510*/  PRMT R0, RZ, 0x7610, R0 ;  /* 0x00007610ff007816 */ /* 0x000fc40000000000 */
[----:B---3--:R-:W-:-:S04]  /*38520*/  @!P0 LOP3.LUT R3, R3, R2, RZ, 0x3c, !PT ;  /* 0x0000000203038212 */ /* 0x008fc800078e3cff */
[----:B------:R-:W-:-:S04]  /*38530*/  @!P0 LOP3.LUT R2, R3, R2, RZ, 0x3c, !PT ;  /* 0x0000000203028212 */ /* 0x000fc800078e3cff */
[----:B------:R-:W-:-:S05]  /*38540*/  @!P0 LOP3.LUT R3, R3, R2, RZ, 0x3c, !PT ;  /* 0x0000000203038212 */ /* 0x000fca00078e3cff */
[----:B------:R-:W3:Y:S04]  /*38550*/  @!P0 LDG.E.U8 R0, desc[UR42][R2.64] ;  /* 0x0000002a02008981 */ /* 0x000ee8000c1e1100 */
[----:B---3--:R0:W-:Y:S04]  /*38560*/  STL [R1+0x9c], R0 ;  /* 0x00009c0001007387 */ /* 0x0081e80000100800 */
[----:B0-----:R-:W3:Y:S04]  /*38570*/  LDL.LU R0, [R1+0x297c] ;  /* 0x00297c0001007983 */ /* 0x001ee80000300800 */
[----:B------:R-:W3:Y:S04]  /*38580*/  LDL R2, [R1+0x22cc] ;  /* 0x0022cc0001027983 */ /* 0x000ee80000100800 */
[----:B------:R-:W3:Y:S01]  /*38590*/  LDL R3, [R1+0x2304] ;  /* 0x0023040001037983 */ /* 0x000ee20000100800 */
[----:B--2---:R-:W-:-:S02]  /*385a0*/  PRMT R31, RZ, 0x7610, R31 ;  /* 0x00007610ff1f7816 */ /* 0x004fc4000000001f */
[----:B---3--:R-:W-:-:S04]  /*385b0*/  @!P1 LOP3.LUT R3, R3, R2, RZ, 0x3c, !PT ;  /* 0x0000000203039212 */ /* 0x008fc800078e3cff */
        /* <DEDUP_REMOVED lines=11> */
[----:B------:R-:W3:Y:S01]  /*38670*/  @!P2 LDG.E.U8 R0, desc[UR42][R2.64] ;  /* 0x0000002a0200a981 */ /* 0x000ee2000c1e1100 */
[----:B--2---:R-:W-:-:S03]  /*38680*/  PRMT R31, RZ, 0x7610, R31 ;  /* 0x00007610ff1f7816 */ /* 0x004fc6000000001f */
[----:B---3--:R0:W-:Y:S04]  /*38690*/  STL [R1+0x94], R0 ;  /* 0x0000940001007387 */ /* 0x0081e80000100800 */
[----:B0-----:R-:W2:Y:S04]  /*386a0*/  LDL.LU R0, [R1+0x2974] ;  /* 0x0029740001007983 */ /* 0x001ea80000300800 */
[----:B------:R-:W3:Y:S01]  /*386b0*/  LDL R3, [R1+0x22e0] ;  /* 0x0022e00001037983 */ /* 0x000ee20000100800 */
[----:B----4-:R-:W-:-:S03]  /*386c0*/  @!P3 IMAD.MOV.U32 R2, RZ, RZ, R59 ;  /* 0x000000ffff02b224 */ /* 0x010fc600078e003b */
[----:B------:R-:W4:Y:S04]  /*386d0*/  LDL R59, [R1+0x2330] ;  /* 0x00233000013b7983 */ /* 0x000f280000100800 */
[----:B---3--:R-:W3:Y:S04]  /*386e0*/  @!P3 LDG.E.U8 R31, desc[UR42][R2.64] ;  /* 0x0000002a021fb981 */ /* 0x008ee8000c1e1100 */
        /* <DEDUP_REMOVED lines=17> */
[----:B------:R0:W3:Y:S04]  /*38800*/  @!P1 LDG.E.U8 R61, desc[UR42][R2.64] ;  /* 0x0000002a023d9981 */ /* 0x0000e8000c1e1100 */
[----:B------:R-:W0:Y:S04]  /*38810*/  LDL R2, [R1+0x22e8] ;  /* 0x0022e80001027983 */ /* 0x000e280000100800 */
[----:B------:R-:W0:Y:S01]  /*38820*/  LDL R3, [R1+0x2338] ;  /* 0x0023380001037983 */ /* 0x000e220000100800 */
[----:B------:R-:W-:Y:S02]  /*38830*/  PRMT R60, RZ, 0x7610, R60 ;  /* 0x00007610ff3c7816 */ /* 0x000fe4000000003c */
[----:B0-----:R-:W-:-:S04]  /*38840*/  @!P2 LOP3.LUT R3, R3, R2, RZ, 0x3c, !PT ;  /* 0x000000020303a212 */ /* 0x001fc800078e3cff */
[----:B------:R-:W-:-:S04]  /*38850*/  @!P2 LOP3.LUT R2, R3, R2, RZ, 0x3c, !PT ;  /* 0x000000020302a212 */ /* 0x000fc800078e3cff */
[----:B------:R-:W-:Y:S01]  /*38860*/  @!P2 LOP3.LUT R3, R3, R2, RZ, 0x3c, !PT ;  /* 0x000000020303a212 */ /* 0x000fe200078e3cff */
[----:B---3--:R0:W-:Y:S04]  /*38870*/  STL [R1+0x88], R61 ;  /* 0x0000883d01007387 */ /* 0x0081e80000100800 */
[----:B------:R1:W3:Y:S01]  /*38880*/  @!P2 LDG.E.U8 R60, desc[UR42][R2.64] ;  /* 0x0000002a023ca981 */ /* 0x0002e2000c1e1100 */
[----:B------:R-:W-:-:S03]  /*38890*/  PRMT R31, RZ, 0x7610, R31 ;  /* 0x00007610ff1f7816 */ /* 0x000fc6000000001f */
[----:B0-----:R-:W2:Y:S04]  /*388a0*/  LDL R61, [R1+0x2358] ;  /* 0x00235800013d7983 */ /* 0x001ea80000100800 */
[----:B------:R-:W1:Y:S04]  /*388b0*/  LDL R2, [R1+0x2300] ;  /* 0x0023000001027983 */ /* 0x000e680000100800 */
[----:B------:R-:W1:Y:S02]  /*388c0*/  LDL R3, [R1+0x2334] ;  /* 0x0023340001037983 */ /* 0x000e640000100800 */
[----:B-1----:R-:W-:-:S04]  /*388d0*/  @!P3 LOP3.LUT R3, R3, R2, RZ, 0x3c, !PT ;  /* 0x000000020303b212 */ /* 0x002fc800078e3cff */
[----:B------:R-:W-:-:S04]  /*388e0*/  @!P3 LOP3.LUT R2, R3, R2, RZ, 0x3c, !PT ;  /* 0x000000020302b212 */ /* 0x000fc800078e3cff */
[----:B------:R-:W-:-:S05]  /*388f0*/  @!P3 LOP3.LUT R3, R3, R2, RZ, 0x3c, !PT ;  /* 0x000000020303b212 */ /* 0x000fca00078e3cff */
[----:B------:R-:W2:Y:S04]  /*38900*/  @!P3 LDG.E.U8 R31, desc[UR42][R2.64] ;  /* 0x0000002a021fb981 */ /* 0x000ea8000c1e1100 */
[----:B---3--:R0:W-:Y:S04]  /*38910*/  STL [R1+0x84], R60 ;  /* 0x0000843c01007387 */ /* 0x0081e80000100800 */
[----:B0-----:R-:W3:Y:S04]  /*38920*/  LDL R60, [R1+0x2354] ;  /* 0x00235400013c7983 */ /* 0x001ee80000100800 */
[----:B--2---:R0:W-:Y:S04]  /*38930*/  STL [R1+0x80], R31 ;  /* 0x0000801f01007387 */ /* 0x0041e80000100800 */
[----:B0-----:R-:W2:Y:S04]  /*38940*/  LDL.LU R31, [R1+0x2968] ;  /* 0x00296800011f7983 */ /* 0x001ea80000300800 */
[----:B------:R-:W2:Y:S01]  /*38950*/  LDL R3, [R1+0x22fc] ;  /* 0x0022fc0001037983 */ /* 0x000ea20000100800 */
[----:B------:R-:W-:Y:S01]  /*38960*/  PRMT R0, RZ, 0x7610, R0 ;  /* 0x00007610ff007816 */ /* 0x000fe20000000000 */
[----:B----4-:R-:W-:-:S02]  /*38970*/  @!P0 IMAD.MOV.U32 R2, RZ, RZ, R59 ;  /* 0x000000ffff028224 */ /* 0x010fc400078e003b */
[----:B------:R-:W4:Y:S04]  /*38980*/  LDL R59, [R1+0x2350] ;  /* 0x00235000013b7983 */ /* 0x000f280000100800 */
[----:B--2---:R-:W2:Y:S04]  /*38990*/  @!P0 LDG.E.U8 R0, desc[UR42][R2.64] ;  /* 0x0000002a02008981 */ /* 0x004ea8000c1e1100 */
[----:B--2---:R0:W-:Y:S04]  /*389a0*/  STL [R1+0x7c], R0 ;  /* 0x00007c0001007387 */ /* 0x0041e80000100800 */
[----:B0-----:R-:W2:Y:S04]  /*389b0*/  LDL.LU R0, [R1+0x2964] ;  /* 0x0029640001007983 */ /* 0x001ea80000300800 */
[----:B------:R-:W2:Y:S04]  /*389c0*/  LDL R2, [R1+0x230c] ;  /* 0x00230c0001027983 */ /* 0x000ea80000100800 */
[----:B------:R-:W2:Y:S01]  /*389d0*/  LDL R3, [R1+0x2344] ;  /* 0x0023440001037983 */ /* 0x000ea20000100800 */
[----:B------:R-:W-:-:S02]  /*389e0*/  PRMT R58, RZ, 0x7610, R58 ;  /* 0x00007610ff3a7816 */ /* 0x000fc4000000003a */
[----:B--2---:R-:W-:-:S04]  /*389f0*/  @!P1 LOP3.LUT R3, R3, R2, RZ, 0x3c, !PT ;  /* 0x0000000203039212 */ /* 0x004fc800078e3cff */
[----:B------:R-:W-:-:S04]  /*38a00*/  @!P1 LOP3.LUT R2, R3, R2, RZ, 0x3c, !PT ;  /* 0x0000000203029212 */ /* 0x000fc800078e3cff */
[----:B------:R-:W-:-:S05]  /*38a10*/  @!P1 LOP3.LUT R3, R3, R2, RZ, 0x3c, !PT ;  /* 0x0000000203039212 */ /* 0x000fca00078e3cff */
[----:B------:R0:W2:Y:S04]  /*38a20*/  @!P1 LDG.E.U8 R58, desc[UR42][R2.64] ;  /* 0x0000002a023a9981 */ /* 0x0000a8000c1e1100 */
[----:B------:R-:W3:Y:S01]  /*38a30*/  LDL R3, [R1+0x2308] ;  /* 0x0023080001037983 */ /* 0x000ee20000100800 */
[----:B------:R-:W-:Y:S01]  /*38a40*/  PRMT R57, RZ, 0x7610, R57 ;  /* 0x00007610ff397816 */ /* 0x000fe20000000039 */
[----:B0-----:R-:W-:Y:S02]  /*38a50*/  @!P2 IMAD.MOV.U32 R2, RZ, RZ, R61 ;  /* 0x000000ffff02a224 */ /* 0x001fe400078e003d */
[----:B--2---:R0:W-:Y:S01]  /*38a60*/  STL [R1+0x78], R58 ;  /* 0x0000783a01007387 */ /* 0x0041e20000100800 */
[----:B------:R-:W-:-:S03]  /*38a70*/  PRMT R56, RZ, 0x7610, R56 ;  /* 0x00007610ff387816 */ /* 0x000fc60000000038 */
[----:B------:R-:W2:Y:S04]  /*38a80*/  LDL R61, [R1+0x2328] ;  /* 0x00232800013d7983 */ /* 0x000ea80000100800 */
[----:B---3--:R1:W3:Y:S04]  /*38a90*/  @!P2 LDG.E.U8 R57, desc[UR42][R2.64] ;  /* 0x0000002a0239a981 */ /* 0x0082e8000c1e1100 */
[----:B0-----:R-:W2:Y:S04]  /*38aa0*/  LDL R58, [R1+0x2364] ;  /* 0x00236400013a7983 */ /* 0x001ea80000100800 */
[----:B------:R-:W2:Y:S01]  /*38ab0*/  LDL R3, [R1+0x2320] ;  /* 0x0023200001037983 */ /* 0x000ea20000100800 */
[----:B-1----:R-:W-:-:S03]  /*38ac0*/  @!P3 IMAD.MOV.U32 R2, RZ, RZ, R60 ;  /* 0x000000ffff02b224 */ /* 0x002fc600078e003c */
[----:B---3--:R0:W-:Y:S01]  /*38ad0*/  STL [R1+0x74], R57 ;  /* 0x0000743901007387 */ /* 0x0081e20000100800 */
[----:B------:R-:W-:-:S03]  /*38ae0*/  PRMT R9, RZ, 0x7610, R9 ;  /* 0x00007610ff097816 */ /* 0x000fc60000000009 */
[----:B------:R-:W3:Y:S04]  /*38af0*/  LDL R60, [R1+0x2340] ;  /* 0x00234000013c7983 */ /* 0x000ee80000100800 */
[----:B--2---:R4:W2:Y:S04]  /*38b00*/  @!P3 LDG.E.U8 R56, desc[UR42][R2.64] ;  /* 0x0000002a0238b981 */ /* 0x0048a8000c1e1100 */
[----:B0-----:R-:W3:Y:S04]  /*38b10*/  LDL R57, [R1+0x2378] ;  /* 0x0023780001397983 */ /* 0x001ee80000100800 */
[----:B------:R-:W3:Y:S01]  /*38b20*/  LDL R3, [R1+0x231c] ;  /* 0x00231c0001037983 */ /* 0x000ee20000100800 */
[----:B----4-:R-:W-:-:S03]  /*38b30*/  @!P0 IMAD.MOV.U32 R2, RZ, RZ, R59 ;  /* 0x000000ffff028224 */ /* 0x010fc600078e003b */
[----:B--2---:R0:W-:Y:S01]  /*38b40*/  STL [R1+0x70], R56 ;  /* 0x0000703801007387 */ /* 0x0041e20000100800 */
[----:B------:R-:W-:Y:S02]  /*38b50*/  PRMT R11, RZ, 0x7610, R11 ;  /* 0x00007610ff0b7816 */ /* 0x000fe4000000000b */
[----:B------:R-:W-:Y:S02]  /*38b60*/  PRMT R5, RZ, 0x7610, R5 ;  /* 0x00007610ff057816 */ /* 0x000fe40000000005 */
[----:B------:R-:W-:Y:S01]  /*38b70*/  PRMT R7, RZ, 0x7610, R7 ;  /* 0x00007610ff077816 */ /* 0x000fe20000000007 */
[----:B------:R-:W2:Y:S04]  /*38b80*/  LDL R59, [R1+0x233c] ;  /* 0x00233c00013b7983 */ /* 0x000ea80000100800 */
[----:B---3--:R1:W3:Y:S04]  /*38b90*/  @!P0 LDG.E.U8 R9, desc[UR42][R2.64] ;  /* 0x0000002a02098981 */ /* 0x0082e8000c1e1100 */
[----:B0-----:R-:W4:Y:S04]  /*38ba0*/  LDL R56, [R1+0x2374] ;  /* 0x0023740001387983 */ /* 0x001f280000100800 */
[----:B------:R-:W2:Y:S01]  /*38bb0*/  LDL R3, [R1+0x232c] ;  /* 0x00232c0001037983 */ /* 0x000ea20000100800 */
[----:B-1----:R-:W-:-:S05]  /*38bc0*/  @!P1 IMAD.MOV.U32 R2, RZ, RZ, R58 ;  /* 0x000000ffff029224 */ /* 0x002fca00078e003a */
[----:B--2---:R0:W2:Y:S02]  /*38bd0*/  @!P1 LDG.E.U8 R11, desc[UR42][R2.64] ;  /* 0x0000002a020b9981 */ /* 0x0040a4000c1e1100 */
[----:B0-----:R-:W-:Y:S02]  /*38be0*/  @!P2 IMAD.MOV.U32 R2, RZ, RZ, R57 ;  /* 0x000000ffff02a224 */ /* 0x001fe400078e0039 */
[----:B------:R-:W-:Y:S01]  /*38bf0*/  @!P2 IMAD.MOV.U32 R3, RZ, RZ, R61 ;  /* 0x000000ffff03a224 */ /* 0x000fe200078e003d */
[----:B---3--:R0:W-:Y:S04]  /*38c00*/  STL [R1+0x6c], R9 ;  /* 0x00006c0901007387 */ /* 0x0081e80000100800 */
[----:B------:R-:W3:Y:S01]  /*38c10*/  LDL R58, [R1+0x234c] ;  /* 0x00234c00013a7983 */ /* 0x000ee20000100800 */
[----:B------:R-:W-:-:S02]  /*38c20*/  PRMT R8, RZ, 0x7610, R8 ;  /* 0x00007610ff087816 */ /* 0x000fc40000000008 */
[----:B------:R-:W-:Y:S01]  /*38c30*/  PRMT R10, RZ, 0x7610, R10 ;  /* 0x00007610ff0a7816 */ /* 0x000fe2000000000a */
[----:B------:R4:W3:Y:S01]  /*38c40*/  @!P2 LDG.E.U8 R5, desc[UR42][R2.64] ;  /* 0x0000002a0205a981 */ /* 0x0008e2000c1e1100 */
[----:B------:R-:W-:Y:S02]  /*38c50*/  PRMT R4, RZ, 0x7610, R4 ;  /* 0x00007610ff047816 */ /* 0x000fe40000000004 */
[----:B------:R-:W-:Y:S02]  /*38c60*/  PRMT R15, RZ, 0x7610, R15 ;  /* 0x00007610ff0f7816 */ /* 0x000fe4000000000f */
[----:B------:R-:W-:Y:S02]  /*38c70*/  PRMT R31, RZ, 0x7610, R31 ;  /* 0x00007610ff1f7816 */ /* 0x000fe4000000001f */
[----:B------:R-:W-:Y:S02]  /*38c80*/  PRMT R30, RZ, 0x7610, R30 ;  /* 0x00007610ff1e7816 */ /* 0x000fe4000000001e */
[----:B------:R-:W-:Y:S01]  /*38c90*/  PRMT R29, RZ, 0x7610, R29 ;  /* 0x00007610ff1d7816 */ /* 0x000fe2000000001d */
[----:B0-----:R-:W3:Y:S01]  /*38ca0*/  LDL R9, [R1+0x2370] ;  /* 0x0023700001097983 */ /* 0x001ee20000100800 */
[----:B------:R-:W-:-:S02]  /*38cb0*/  PRMT R28, RZ, 0x7610, R28 ;  /* 0x00007610ff1c7816 */ /* 0x000fc4000000001c */
[----:B------:R-:W-:Y:S02]  /*38cc0*/  PRMT R27, RZ, 0x7610, R27 ;  /* 0x00007610ff1b7816 */ /* 0x000fe4000000001b */
[----:B------:R-:W-:Y:S01]  /*38cd0*/  PRMT R26, RZ, 0x7610, R26 ;  /* 0x00007610ff1a7816 */ /* 0x000fe2000000001a */
[----:B----4-:R-:W-:Y:S02]  /*38ce0*/  @!P3 IMAD.MOV.U32 R2, RZ, RZ, R56 ;  /* 0x000000ffff02b224 */ /* 0x010fe400078e0038 */
[----:B------:R-:W-:Y:S01]  /*38cf0*/  @!P3 IMAD.MOV.U32 R3, RZ, RZ, R60 ;  /* 0x000000ffff03b224 */ /* 0x000fe200078e003c */
[----:B------:R-:W-:Y:S02]  /*38d00*/  PRMT R25, RZ, 0x7610, R25 ;  /* 0x00007610ff197816 */ /* 0x000fe40000000019 */
[----:B------:R-:W-:Y:S02]  /*38d10*/  PRMT R24, RZ, 0x7610, R24 ;  /* 0x00007610ff187816 */ /* 0x000fe40000000018 */
[----:B------:R-:W-:-:S02]  /*38d20*/  PRMT R23, RZ, 0x7610, R23 ;  /* 0x00007610ff177816 */ /* 0x000fc40000000017 */
[----:B------:R-:W-:Y:S01]  /*38d30*/  PRMT R22, RZ, 0x7610, R22 ;  /* 0x00007610ff167816 */ /* 0x000fe20000000016 */
[----:B------:R-:W4:Y:S01]  /*38d40*/  @!P3 LDG.E.U8 R7, desc[UR42][R2.64] ;  /* 0x0000002a0207b981 */ /* 0x000f22000c1e1100 */
[----:B------:R-:W-:Y:S02]  /*38d50*/  PRMT R21, RZ, 0x7610, R21 ;  /* 0x00007610ff157816 */ /* 0x000fe40000000015 */
[----:B------:R-:W-:Y:S02]  /*38d60*/  PRMT R20, RZ, 0x7610, R20 ;  /* 0x00007610ff147816 */ /* 0x000fe40000000014 */
[----:B------:R-:W-:Y:S02]  /*38d70*/  PRMT R19, RZ, 0x7610, R19 ;  /* 0x00007610ff137816 */ /* 0x000fe40000000013 */
[----:B------:R-:W-:Y:S02]  /*38d80*/  PRMT R18, RZ, 0x7610, R18 ;  /* 0x00007610ff127816 */ /* 0x000fe40000000012 */
[----:B------:R-:W-:-:S02]  /*38d90*/  PRMT R16, RZ, 0x7610, R16 ;  /* 0x00007610ff107816 */ /* 0x000fc40000000010 */
[----:B------:R-:W-:Y:S02]  /*38da0*/  PRMT R14, RZ, 0x7610, R14 ;  /* 0x00007610ff0e7816 */ /* 0x000fe4000000000e */
        /* <DEDUP_REMOVED lines=27> */
[----:B------:R-:W-:Y:S01]  /*38f60*/  PRMT R54, RZ, 0x7610, R54 ;  /* 0x00007610ff367816 */ /* 0x000fe20000000036 */
[----:B------:R-:W-:Y:S04]  /*38f70*/  LDS.U8 R61, [R0+UR4+0x448] ;  /* 0x00044804003d7984 */ /* 0x000fe80008000000 */
[----:B--2---:R0:W-:Y:S04]  /*38f80*/  STL [R1+0x68], R11 ;  /* 0x0000680b01007387 */ /* 0x0041e80000100800 */
[----:B------:R-:W2:Y:S04]  /*38f90*/  LDL R57, [R1+0x2348] ;  /* 0x0023480001397983 */ /* 0x000ea80000100800 */
[----:B------:R-:W-:Y:S04]  /*38fa0*/  LDS.U8 R60, [R0+UR4+0x408] ;  /* 0x00040804003c7984 */ /* 0x000fe80008000000 */
[----:B0-----:R-:W2:Y:S04]  /*38fb0*/  LDL R11, [R1+0x2384] ;  /* 0x00238400010b7983 */ /* 0x001ea80000100800 */
[----:B---3--:R0:W-:Y:S04]  /*38fc0*/  STL [R1+0x64], R5 ;  /* 0x0000640501007387 */ /* 0x0081e80000100800 */
[----:B------:R-:W3:Y:S04]  /*38fd0*/  LDL R56, [R1+0x2360] ;  /* 0x0023600001387983 */ /* 0x000ee80000100800 */
[----:B0-----:R-:W3:Y:S04]  /*38fe0*/  LDL R5, [R1+0x2398] ;  /* 0x0023980001057983 */ /* 0x001ee80000100800 */
[----:B----4-:R0:W-:Y:S04]  /*38ff0*/  STL [R1+0x60], R7 ;  /* 0x0000600701007387 */ /* 0x0101e80000100800 */
[----:B0-----:R-:W4:Y:S01]  /*39000*/  LDL R7, [R1+0x2394] ;  /* 0x0023940001077983 */ /* 0x001f220000100800 */
[----:B------:R-:W-:-:S02]  /*39010*/  @!P0 IMAD.MOV.U32 R2, RZ, RZ, R9 ;  /* 0x000000ffff028224 */ /* 0x000fc400078e0009 */
[----:B------:R-:W-:Y:S01]  /*39020*/  @!P0 IMAD.MOV.U32 R3, RZ, RZ, R59 ;  /* 0x000000ffff038224 */ /* 0x000fe200078e003b */
[----:B------:R-:W4:Y:S04]  /*39030*/  LDL R9, [R1+0x235c] ;  /* 0x00235c0001097983 */ /* 0x000f280000100800 */
[----:B------:R-:W-:Y:S04]  /*39040*/  LDS.U8 R59, [R0+UR4+0x440] ;  /* 0x00044004003b7984 */ /* 0x000fe80008000000 */
[----:B------:R0:W4:Y:S02]  /*39050*/  @!P0 LDG.E.U8 R8, desc[UR42][R2.64] ;  /* 0x0000002a02088981 */ /* 0x000124000c1e1100 */
[----:B0-----:R-:W-:-:S02]  /*39060*/  @!P1 IMAD.MOV.U32 R3, RZ, RZ, R58 ;  /* 0x000000ffff039224 */ /* 0x001fc400078e003a */
[----:B------:R-:W-:Y:S01]  /*39070*/  LDS.U8 R58, [R0+UR4+0x400] ;  /* 0x00040004003a7984 */ /* 0x000fe20008000000 */
[----:B--2---:R-:W-:-:S05]  /*39080*/  @!P1 IMAD.MOV.U32 R2, RZ, RZ, R11 ;  /* 0x000000ffff029224 */ /* 0x004fca00078e000b */
[----:B------:R0:W2:Y:S02]  /*39090*/  @!P1 LDG.E.U8 R10, desc[UR42][R2.64] ;  /* 0x0000002a020a9981 */ /* 0x0000a4000c1e1100 */
[----:B0-----:R-:W-:Y:S02]  /*390a0*/  @!P2 IMAD.MOV.U32 R3, RZ, RZ, R57 ;  /* 0x000000ffff03a224 */ /* 0x001fe400078e0039 */
[----:B---3--:R-:W-:Y:S01]  /*390b0*/  @!P2 IMAD.MOV.U32 R2, RZ, RZ, R5 ;  /* 0x000000ffff02a224 */ /* 0x008fe200078e0005 */
[----:B------:R-:W-:Y:S04]  /*390c0*/  LDS.U8 R57, [R0+UR4+0x48] ;  /* 0x0000480400397984 */ /* 0x000fe80008000000 */
[----:B------:R0:W3:Y:S02]  /*390d0*/  @!P2 LDG.E.U8 R4, desc[UR42][R2.64] ;  /* 0x0000002a0204a981 */ /* 0x0000e4000c1e1100 */
[----:B0-----:R-:W-:-:S02]  /*390e0*/  @!P3 IMAD.MOV.U32 R3, RZ, RZ, R56 ;  /* 0x000000ffff03b224 */ /* 0x001fc400078e0038 */
[----:B----4-:R-:W-:Y:S01]  /*390f0*/  @!P3 IMAD.MOV.U32 R2, RZ, RZ, R7 ;  /* 0x000000ffff02b224 */ /* 0x010fe200078e0007 */
[----:B------:R-:W-:Y:S04]  /*39100*/  LDS.U8 R56, [R0+UR4+0x8] ;  /* 0x0000080400387984 */ /* 0x000fe80008000000 */
[----:B------:R-:W4:Y:S04]  /*39110*/  @!P3 LDG.E.U8 R15, desc[UR42][R2.64] ;  /* 0x0000002a020fb981 */ /* 0x000f28000c1e1100 */
[----:B------:R0:W-:Y:S04]  /*39120*/  STL [R1+0x5c], R8 ;  /* 0x00005c0801007387 */ /* 0x0001e80000100800 */
[----:B------:R-:W4:Y:S04]  /*39130*/  LDL R11, [R1+0x236c] ;  /* 0x00236c00010b7983 */ /* 0x000f280000100800 */
[----:B0-----:R-:W4:Y:S04]  /*39140*/  LDL R8, [R1+0x2390] ;  /* 0x0023900001087983 */ /* 0x001f280000100800 */
[----:B--2---:R0:W-:Y:S04]  /*39150*/  STL [R1+0x58], R10 ;  /* 0x0000580a01007387 */ /* 0x0041e80000100800 */
[----:B------:R-:W2:Y:S04]  /*39160*/  LDL R5, [R1+0x2368] ;  /* 0x0023680001057983 */ /* 0x000ea80000100800 */
        /* <DEDUP_REMOVED lines=9> */
[----:B------:R-:W4:Y:S04]  /*39200*/  LDL R9, [R1+0x237c] ;  /* 0x00237c0001097983 */ /* 0x000f280000100800 */
[----:B------:R0:W4:Y:S02]  /*39210*/  @!P0 LDG.E.U8 R31, desc[UR42][R2.64] ;  /* 0x0000002a021f8981 */ /* 0x000124000c1e1100 */
[----:B0-----:R-:W-:-:S02]  /*39220*/  @!P1 IMAD.MOV.U32 R3, RZ, RZ, R11 ;  /* 0x000000ffff039224 */ /* 0x001fc400078e000b */
[----:B------:R-:W4:Y:S01]  /*39230*/  LDL R11, [R1+0x238c] ;  /* 0x00238c00010b7983 */ /* 0x000f220000100800 */
[----:B--2---:R-:W-:-:S03]  /*39240*/  @!P1 IMAD.MOV.U32 R2, RZ, RZ, R10 ;  /* 0x000000ffff029224 */ /* 0x004fc600078e000a */
[----:B------:R-:W2:Y:S04]  /*39250*/  LDL R10, [R1+0x23c4] ;  /* 0x0023c400010a7983 */ /* 0x000ea80000100800 */
[----:B------:R0:W2:Y:S02]  /*39260*/  @!P1 LDG.E.U8 R30, desc[UR42][R2.64] ;  /* 0x0000002a021e9981 */ /* 0x0000a4000c1e1100 */
[----:B0-----:R-:W-:Y:S02]  /*39270*/  @!P2 IMAD.MOV.U32 R3, RZ, RZ, R5 ;  /* 0x000000ffff03a224 */ /* 0x001fe400078e0005 */
[----:B------:R-:W2:Y:S01]  /*39280*/  LDL R5, [R1+0x2388] ;  /* 0x0023880001057983 */ /* 0x000ea20000100800 */
[----:B---3--:R-:W-:-:S03]  /*39290*/  @!P2 IMAD.MOV.U32 R2, RZ, RZ, R4 ;  /* 0x000000ffff02a224 */ /* 0x008fc600078e0004 */
[----:B------:R-:W3:Y:S04]  /*392a0*/  LDL R4, [R1+0x23d8] ;  /* 0x0023d80001047983 */ /* 0x000ee80000100800 */
[----:B------:R0:W3:Y:S02]  /*392b0*/  @!P2 LDG.E.U8 R29, desc[UR42][R2.64] ;  /* 0x0000002a021da981 */ /* 0x0000e4000c1e1100 */
[----:B0-----:R-:W-:Y:S02]  /*392c0*/  @!P3 IMAD.MOV.U32 R2, RZ, RZ, R7 ;  /* 0x000000ffff02b224 */ /* 0x001fe400078e0007 */
[----:B----4-:R-:W-:Y:S01]  /*392d0*/  @!P3 IMAD.MOV.U32 R3, RZ, RZ, R15 ;  /* 0x000000ffff03b224 */ /* 0x010fe200078e000f */
[----:B------:R-:W4:Y:S04]  /*392e0*/  LDL R7, [R1+0x23d4] ;  /* 0x0023d40001077983 */ /* 0x000f280000100800 */
[----:B------:R-:W4:Y:S04]  /*392f0*/  LDL R15, [R1+0x23a0] ;  /* 0x0023a000010f7983 */ /* 0x000f280000100800 */
[----:B------:R0:W4:Y:S02]  /*39300*/  @!P3 LDG.E.U8 R28, desc[UR42][R2.64] ;  /* 0x0000002a021cb981 */ /* 0x000124000c1e1100 */
[----:B0-----:R-:W-:-:S02]  /*39310*/  @!P0 IMAD.MOV.U32 R2, RZ, RZ, R8 ;  /* 0x000000ffff028224 */ /* 0x001fc400078e0008 */
        /* <DEDUP_REMOVED lines=10> */
[----:B---3--:R-:W-:Y:S01]  /*393c0*/  @!P2 IMAD.MOV.U32 R2, RZ, RZ, R4 ;  /* 0x000000ffff02a224 */ /* 0x008fe200078e0004 */
[----:B------:R-:W3:Y:S04]  /*393d0*/  LDL R5, [R1+0x23a8] ;  /* 0x0023a80001057983 */ /* 0x000ee80000100800 */
[----:B------:R-:W3:Y:S04]  /*393e0*/  LDL R4, [R1+0x23f8] ;  /* 0x0023f80001047983 */ /* 0x000ee80000100800 */
[----:B------:R4:W3:Y:S04]  /*393f0*/  @!P2 LDG.E.U8 R25, desc[UR42][R2.64] ;  /* 0x0000002a0219a981 */ /* 0x0008e8000c1e1100 */
[----:B------:R-:W-:Y:S01]  /*39400*/  STL [R1+0x4c], R31 ;  /* 0x00004c1f01007387 */ /* 0x000fe20000100800 */
[----:B----4-:R-:W-:-:S02]  /*39410*/  @!P3 IMAD.MOV.U32 R2, RZ, RZ, R7 ;  /* 0x000000ffff02b224 */ /* 0x010fc400078e0007 */
[----:B------:R-:W-:Y:S01]  /*39420*/  @!P3 IMAD.MOV.U32 R3, RZ, RZ, R15 ;  /* 0x000000ffff03b224 */ /* 0x000fe200078e000f */
[----:B------:R-:W4:Y:S04]  /*39430*/  LDL R7, [R1+0x23f4] ;  /* 0x0023f40001077983 */ /* 0x000f280000100800 */
[----:B------:R-:W4:Y:S04]  /*39440*/  LDL R15, [R1+0x23c0] ;  /* 0x0023c000010f7983 */ /* 0x000f280000100800 */
[----:B------:R0:W4:Y:S04]  /*39450*/  @!P3 LDG.E.U8 R24, desc[UR42][R2.64] ;  /* 0x0000002a0218b981 */ /* 0x000128000c1e1100 */
[----:B------:R-:W-:Y:S01]  /*39460*/  STL [R1+0x48], R30 ;  /* 0x0000481e01007387 */ /* 0x000fe20000100800 */
[----:B0-----:R-:W-:-:S02]  /*39470*/  @!P0 IMAD.MOV.U32 R2, RZ, RZ, R8 ;  /* 0x000000ffff028224 */ /* 0x001fc400078e0008 */
[----:B------:R-:W-:Y:S01]  /*39480*/  @!P0 IMAD.MOV.U32 R3, RZ, RZ, R9 ;  /* 0x000000ffff038224 */ /* 0x000fe200078e0009 */
[----:B------:R-:W4:Y:S04]  /*39490*/  LDL R8, [R1+0x23f0] ;  /* 0x0023f00001087983 */ /* 0x000f280000100800 */
[----:B------:R-:W4:Y:S04]  /*394a0*/  LDL R9, [R1+0x23bc] ;  /* 0x0023bc0001097983 */ /* 0x000f280000100800 */
[----:B------:R0:W4:Y:S04]  /*394b0*/  @!P0 LDG.E.U8 R23, desc[UR42][R2.64] ;  /* 0x0000002a02178981 */ /* 0x000128000c1e1100 */
[----:B------:R-:W-:Y:S01]  /*394c0*/  STL [R1+0x44], R29 ;  /* 0x0000441d01007387 */ /* 0x000fe20000100800 */
[----:B0-----:R-:W-:-:S03]  /*394d0*/  @!P1 IMAD.MOV.U32 R3, RZ, RZ, R11 ;  /* 0x000000ffff039224 */ /* 0x001fc600078e000b */
[----:B------:R-:W4:Y:S01]  /*394e0*/  LDL R11, [R1+0x23cc] ;  /* 0x0023cc00010b7983 */ /* 0x000f220000100800 */
[----:B--2---:R-:W-:-:S03]  /*394f0*/  @!P1 IMAD.MOV.U32 R2, RZ, RZ, R10 ;  /* 0x000000ffff029224 */ /* 0x004fc600078e000a */
[----:B------:R-:W2:Y:S04]  /*39500*/  LDL R10, [R1+0x2404] ;  /* 0x00240400010a7983 */ /* 0x000ea80000100800 */
[----:B------:R3:W2:Y:S04]  /*39510*/  @!P1 LDG.E.U8 R22, desc[UR42][R2.64] ;  /* 0x0000002a02169981 */ /* 0x0006a8000c1e1100 */
[----:B------:R-:W-:Y:S01]  /*39520*/  STL [R1+0x40], R28 ;  /* 0x0000401c01007387 */ /* 0x000fe20000100800 */
[----:B---3--:R-:W-:Y:S02]  /*39530*/  @!P2 IMAD.MOV.U32 R3, RZ, RZ, R5 ;  /* 0x000000ffff03a224 */ /* 0x008fe400078e0005 */
[----:B------:R-:W-:Y:S01]  /*39540*/  @!P2 IMAD.MOV.U32 R2, RZ, RZ, R4 ;  /* 0x000000ffff02a224 */ /* 0x000fe200078e0004 */
        /* <DEDUP_REMOVED lines=8> */
[----:B------:R0:W4:Y:S02]  /*395d0*/  @!P3 LDG.E.U8 R20, desc[UR42][R2.64] ;  /* 0x0000002a0214b981 */ /* 0x000124000c1e1100 */
[----:B0-----:R-:W-:-:S02]  /*395e0*/  @!P0 IMAD.MOV.U32 R2, RZ, RZ, R8 ;  /* 0x000000ffff028224 */ /* 0x001fc400078e0008 */
[----:B------:R-:W-:-:S05]  /*395f0*/  @!P0 IMAD.MOV.U32 R3, RZ, RZ, R9 ;  /* 0x000000ffff038224 */ /* 0x000fca00078e0009 */
[----:B------:R0:W4:Y:S02]  /*39600*/  @!P0 LDG.E.U8 R19, desc[UR42][R2.64] ;  /* 0x0000002a02138981 */ /* 0x000124000c1e1100 */
[----:B0-----:R-:W-:Y:S02]  /*39610*/  @!P1 IMAD.MOV.U32 R3, RZ, RZ, R11 ;  /* 0x000000ffff039224 */ /* 0x001fe400078e000b */
[----:B------:R-:W-:Y:S04]  /*39620*/  STL [R1+0x38], R26 ;  /* 0x0000381a01007387 */ /* 0x000fe80000100800 */
[----:B------:R-:W4:Y:S04]  /*39630*/  LDL R9, [R1+0x23dc] ;  /* 0x0023dc0001097983 */ /* 0x000f280000100800 */
[----:B------:R-:W4:Y:S04]  /*39640*/  LDL R8, [R1+0x2410] ;  /* 0x0024100001087983 */ /* 0x000f280000100800 */
[----:B------:R-:W-:Y:S04]  /*39650*/  STL [R1+0x34], R25 ;  /* 0x0000341901007387 */ /* 0x000fe80000100800 */
[----:B------:R-:W4:Y:S01]  /*39660*/  LDL R11, [R1+0x23ec] ;  /* 0x0023ec00010b7983 */ /* 0x000f220000100800 */
[----:B--2---:R-:W-:-:S03]  /*39670*/  @!P1 IMAD.MOV.U32 R2, RZ, RZ, R10 ;  /* 0x000000ffff029224 */ /* 0x004fc600078e000a */
[----:B------:R-:W2:Y:S04]  /*39680*/  LDL R10, [R1+0x2424] ;  /* 0x00242400010a7983 */ /* 0x000ea80000100800 */
[----:B------:R3:W2:Y:S02]  /*39690*/  @!P1 LDG.E.U8 R18, desc[UR42][R2.64] ;  /* 0x0000002a02129981 */ /* 0x0006a4000c1e1100 */
[----:B---3--:R-:W-:Y:S02]  /*396a0*/  @!P2 IMAD.MOV.U32 R3, RZ, RZ, R5 ;  /* 0x000000ffff03a224 */ /* 0x008fe400078e0005 */
[----:B------:R-:W-:-:S05]  /*396b0*/  @!P2 IMAD.MOV.U32 R2, RZ, RZ, R4 ;  /* 0x000000ffff02a224 */ /* 0x000fca00078e0004 */
[----:B------:R4:W3:Y:S02]  /*396c0*/  @!P2 LDG.E.U8 R16, desc[UR42][R2.64] ;  /* 0x0000002a0210a981 */ /* 0x0008e4000c1e1100 */
[----:B----4-:R-:W-:Y:S02]  /*396d0*/  @!P3 IMAD.MOV.U32 R2, RZ, RZ, R7 ;  /* 0x000000ffff02b224 */ /* 0x010fe400078e0007 */
[----:B------:R-:W-:-:S05]  /*396e0*/  @!P3 IMAD.MOV.U32 R3, RZ, RZ, R15 ;  /* 0x000000ffff03b224 */ /* 0x000fca00078e000f */
[----:B------:R0:W4:Y:S04]  /*396f0*/  @!P3 LDG.E.U8 R14, desc[UR42][R2.64] ;  /* 0x0000002a020eb981 */ /* 0x000128000c1e1100 */
[----:B------:R-:W-:Y:S04]  /*39700*/  STL [R1+0x30], R24 ;  /* 0x0000301801007387 */ /* 0x000fe80000100800 */
[----:B------:R-:W2:Y:S04]  /*39710*/  LDL R5, [R1+0x23e8] ;  /* 0x0023e80001057983 */ /* 0x000ea80000100800 */
[----:B------:R-:W2:Y:S04]  /*39720*/  LDL R4, [R1+0x2438] ;  /* 0x0024380001047983 */ /* 0x000ea80000100800 */
[----:B------:R-:W-:Y:S01]  /*39730*/  STL [R1+0x2c], R23 ;  /* 0x00002c1701007387 */ /* 0x000fe20000100800 */
[----:B0-----:R-:W-:-:S02]  /*39740*/  @!P0 IMAD.MOV.U32 R3, RZ, RZ, R9 ;  /* 0x000000ffff038224 */ /* 0x001fc400078e0009 */
[----:B------:R-:W-:-:S05]  /*39750*/  @!P0 IMAD.MOV.U32 R2, RZ, RZ, R8 ;  /* 0x000000ffff028224 */ /* 0x000fca00078e0008 */
[----:B------:R0:W2:Y:S02]  /*39760*/  @!P0 LDG.E.U8 R17, desc[UR42][R2.64] ;  /* 0x0000002a02118981 */ /* 0x0000a4000c1e1100 */
[----:B0-----:R-:W-:Y:S02]  /*39770*/  @!P1 IMAD.MOV.U32 R3, RZ, RZ, R11 ;  /* 0x000000ffff039224 */ /* 0x001fe400078e000b */
[----:B---3--:R0:W-:Y:S04]  /*39780*/  STL [R1+0x14], R16 ;  /* 0x0000141001007387 */ /* 0x0081e80000100800 */
[----:B------:R-:W3:Y:S04]  /*39790*/  LDL R7, [R1+0x2434] ;  /* 0x0024340001077983 */ /* 0x000ee80000100800 */
[----:B0-----:R-:W3:Y:S04]  /*397a0*/  LDL R16, [R1+0x2400] ;  /* 0x0024000001107983 */ /* 0x001ee80000100800 */
[----:B------:R-:W-:Y:S04]  /*397b0*/  STL [R1+0x28], R22 ;  /* 0x0000281601007387 */ /* 0x000fe80000100800 */
[----:B------:R-:W3:Y:S04]  /*397c0*/  LDL R15, [R1+0x23fc] ;  /* 0x0023fc00010f7983 */ /* 0x000ee80000100800 */
[----:B----4-:R0:W-:Y:S04]  /*397d0*/  STL [R1+0x10], R14 ;  /* 0x0000100e01007387 */ /* 0x0101e80000100800 */
[----:B0-----:R-:W4:Y:S04]  /*397e0*/  LDL R14, [R1+0x2430] ;  /* 0x00243000010e7983 */ /* 0x001f280000100800 */
[----:B------:R-:W-:Y:S04]  /*397f0*/  STL [R1+0x24], R21 ;  /* 0x0000241501007387 */ /* 0x000fe80000100800 */
[----:B------:R-:W4:Y:S04]  /*39800*/  LDL R9, [R1+0x240c] ;  /* 0x00240c0001097983 */ /* 0x000f280000100800 */
[----:B------:R-:W4:Y:S01]  /*39810*/  LDL R8, [R1+0x2444] ;  /* 0x0024440001087983 */ /* 0x000f220000100800 */
[----:B--2---:R-:W-:-:S03]  /*39820*/  @!P1 IMAD.MOV.U32 R2, RZ, RZ, R10 ;  /* 0x000000ffff029224 */ /* 0x004fc600078e000a */
[----:B------:R-:W-:Y:S04]  /*39830*/  STL [R1+0x20], R20 ;  /* 0x0000201401007387 */ /* 0x000fe80000100800 */
[----:B------:R-:W2:Y:S04]  /*39840*/  LDL R11, [R1+0x2408] ;  /* 0x00240800010b7983 */ /* 0x000ea80000100800 */
[----:B------:R-:W2:Y:S04]  /*39850*/  LDL R10, [R1+0x2458] ;  /* 0x00245800010a7983 */ /* 0x000ea80000100800 */
[----:B------:R0:W2:Y:S04]  /*39860*/  @!P1 LDG.E.U8 R13, desc[UR42][R2.64] ;  /* 0x0000002a020d9981 */ /* 0x0000a8000c1e1100 */
[----:B------:R-:W-:Y:S01]  /*39870*/  STL [R1+0x1c], R19 ;  /* 0x00001c1301007387 */ /* 0x000fe20000100800 */
[----:B0-----:R-:W-:-:S02]  /*39880*/  @!P2 IMAD.MOV.U32 R2, RZ, RZ, R4 ;  /* 0x000000ffff02a224 */ /* 0x001fc400078e0004 */
[----:B------:R-:W-:Y:S01]  /*39890*/  @!P2 IMAD.MOV.U32 R3, RZ, RZ, R5 ;  /* 0x000000ffff03a224 */ /* 0x000fe200078e0005 */
[----:B------:R-:W2:Y:S04]  /*398a0*/  LDL R4, [R1+0x2454] ;  /* 0x0024540001047983 */ /* 0x000ea80000100800 */
[----:B------:R-:W2:Y:S04]  /*398b0*/  LDL R5, [R1+0x2420] ;  /* 0x0024200001057983 */ /* 0x000ea80000100800 */
[----:B------:R3:W2:Y:S02]  /*398c0*/  @!P2 LDG.E.U8 R12, desc[UR42][R2.64] ;  /* 0x0000002a020ca981 */ /* 0x0006a4000c1e1100 */
[----:B---3--:R-:W-:-:S02]  /*398d0*/  @!P3 IMAD.MOV.U32 R2, RZ, RZ, R7 ;  /* 0x000000ffff02b224 */ /* 0x008fc400078e0007 */
[----:B------:R-:W-:-:S05]  /*398e0*/  @!P3 IMAD.MOV.U32 R3, RZ, RZ, R16 ;  /* 0x000000ffff03b224 */ /* 0x000fca00078e0010 */
[----:B------:R0:W3:Y:S02]  /*398f0*/  @!P3 LDG.E.U8 R6, desc[UR42][R2.64] ;  /* 0x0000002a0206b981 */ /* 0x0000e4000c1e1100 */
[----:B0-----:R-:W-:Y:S02]  /*39900*/  @!P0 IMAD.MOV.U32 R3, RZ, RZ, R15 ;  /* 0x000000ffff038224 */ /* 0x001fe400078e000f */
[----:B----4-:R-:W-:-:S05]  /*39910*/  @!P0 IMAD.MOV.U32 R2, RZ, RZ, R14 ;  /* 0x000000ffff028224 */ /* 0x010fca00078e000e */
[----:B------:R0:W4:Y:S02]  /*39920*/  @!P0 LDG.E.U8 R50, desc[UR42][R2.64] ;  /* 0x0000002a02328981 */ /* 0x000124000c1e1100 */
[----:B0-----:R-:W-:Y:S02]  /*39930*/  @!P1 IMAD.MOV.U32 R2, RZ, RZ, R8 ;  /* 0x000000ffff029224 */ /* 0x001fe400078e0008 */
[----:B------:R-:W-:-:S05]  /*39940*/  @!P1 IMAD.MOV.U32 R3, RZ, RZ, R9 ;  /* 0x000000ffff039224 */ /* 0x000fca00078e0009 */
[----:B------:R2:W4:Y:S02]  /*39950*/  @!P1 LDG.E.U8 R48, desc[UR42][R2.64] ;  /* 0x0000002a02309981 */ /* 0x000524000c1e1100 */
[----:B--2---:R-:W-:Y:S02]  /*39960*/  @!P2 IMAD.MOV.U32 R2, RZ, RZ, R10 ;  /* 0x000000ffff02a224 */ /* 0x004fe400078e000a */
[----:B------:R-:W-:-:S05]  /*39970*/  @!P2 IMAD.MOV.U32 R3, RZ, RZ, R11 ;  /* 0x000000ffff03a224 */ /* 0x000fca00078e000b */
[----:B------:R0:W2:Y:S04]  /*39980*/  @!P2 LDG.E.U8 R46, desc[UR42][R2.64] ;  /* 0x0000002a022ea981 */ /* 0x0000a8000c1e1100 */
[----:B------:R1:W-:Y:S04]  /*39990*/  STL [R1+0x8], R13 ;  /* 0x0000080d01007387 */ /* 0x0003e80000100800 */
[----:B-1----:R-:W2:Y:S04]  /*399a0*/  LDL R13, [R1+0x241c] ;  /* 0x00241c00010d7983 */ /* 0x002ea80000100800 */
[----:B------:R-:W-:Y:S04]  /*399b0*/  STL [R1+0x18], R18 ;  /* 0x0000181201007387 */ /* 0x000fe80000100800 */
[----:B------:R1:W-:Y:S01]  /*399c0*/  STL [R1+0x4], R12 ;  /* 0x0000040c01007387 */ /* 0x0003e20000100800 */
[----:B0-----:R-:W-:-:S02]  /*399d0*/  @!P3 IMAD.MOV.U32 R2, RZ, RZ, R4 ;  /* 0x000000ffff02b224 */ /* 0x001fc400078e0004 */
[----:B------:R-:W-:Y:S01]  /*399e0*/  @!P3 IMAD.MOV.U32 R3, RZ, RZ, R5 ;  /* 0x000000ffff03b224 */ /* 0x000fe200078e0005 */
[----:B------:R-:W2:Y:S04]  /*399f0*/  LDL R7, [R1+0x242c] ;  /* 0x00242c0001077983 */ /* 0x000ea80000100800 */
[----:B------:R0:W2:Y:S04]  /*39a00*/  @!P3 LDG.E.U8 R44, desc[UR42][R2.64] ;  /* 0x0000002a022cb981 */ /* 0x0000a8000c1e1100 */
[----:B-1----:R-:W2:Y:S04]  /*39a10*/  LDL R12, [R1+0x2450] ;  /* 0x00245000010c7983 */ /* 0x002ea80000100800 */
[----:B---3--:R1:W-:Y:S04]  /*39a20*/  STL [R1], R6 ;  /* 0x0000000601007387 */ /* 0x0083e80000100800 */
[----:B------:R-:W3:Y:S04]  /*39a30*/  LDL R15, [R1+0x2428] ;  /* 0x00242800010f7983 */ /* 0x000ee80000100800 */
[----:B------:R-:W3:Y:S04]  /*39a40*/  LDL R14, [R1+0x2478] ;  /* 0x00247800010e7983 */ /* 0x000ee80000100800 */
[----:B-1----:R-:W3:Y:S04]  /*39a50*/  LDL R6, [R1+0x2464] ;  /* 0x0024640001067983 */ /* 0x002ee80000100800 */
[----:B----4-:R-:W-:Y:S04]  /*39a60*/  STL [R1+0x28f0], R50 ;  /* 0x0028f03201007387 */ /* 0x010fe80000100800 */
[----:B------:R-:W4:Y:S04]  /*39a70*/  LDL R9, [R1+0x2440] ;  /* 0x0024400001097983 */ /* 0x000f280000100800 */
[----:B------:R-:W4:Y:S04]  /*39a80*/  LDL R8, [R1+0x2474] ;  /* 0x0024740001087983 */ /* 0x000f280000100800 */
[----:B------:R1:W-:Y:S04]  /*39a90*/  STL [R1+0xc], R17 ;  /* 0x00000c1101007387 */ /* 0x0003e80000100800 */
[----:B------:R-:W-:Y:S04]  /*39aa0*/  STL [R1+0x28f4], R48 ;  /* 0x0028f43001007387 */ /* 0x000fe80000100800 */
[----:B------:R-:W4:Y:S04]  /*39ab0*/  LDL R11, [R1+0x243c] ;  /* 0x00243c00010b7983 */ /* 0x000f280000100800 */
[----:B------:R-:W4:Y:S04]  /*39ac0*/  LDL R10, [R1+0x2470] ;  /* 0x00247000010a7983 */ /* 0x000f280000100800 */
[----:B--2---:R-:W-:Y:S04]  /*39ad0*/  STL [R1+0x28f8], R46 ;  /* 0x0028f82e01007387 */ /* 0x004fe80000100800 */
[----:B------:R-:W2:Y:S04]  /*39ae0*/  LDL R5, [R1+0x244c] ;  /* 0x00244c0001057983 */ /* 0x000ea80000100800 */
[----:B------:R-:W2:Y:S01]  /*39af0*/  LDL R4, [R1+0x2484] ;  /* 0x0024840001047983 */ /* 0x000ea20000100800 */
[----:B0-----:R-:W-:-:S02]  /*39b00*/  @!P0 IMAD.MOV.U32 R3, RZ, RZ, R13 ;  /* 0x000000ffff038224 */ /* 0x001fc400078e000d */
[----:B------:R-:W-:Y:S01]  /*39b10*/  @!P0 IMAD.MOV.U32 R2, RZ, RZ, R12 ;  /* 0x000000ffff028224 */ /* 0x000fe200078e000c */
[----:B------:R-:W-:Y:S04]  /*39b20*/  STL [R1+0x28fc], R44 ;  /* 0x0028fc2c01007387 */ /* 0x000fe80000100800 */
[----:B------:R-:W2:Y:S04]  /*39b30*/  LDL R13, [R1+0x2448] ;  /* 0x00244800010d7983 */ /* 0x000ea80000100800 */
[----:B------:R-:W2:Y:S04]  /*39b40*/  LDL R12, [R1+0x2498] ;  /* 0x00249800010c7983 */ /* 0x000ea80000100800 */
[----:B------:R0:W2:Y:S02]  /*39b50*/  @!P0 LDG.E.U8 R42, desc[UR42][R2.64] ;  /* 0x0000002a022a8981 */ /* 0x0000a4000c1e1100 */
[----:B0-----:R-:W-:-:S02]  /*39b60*/  @!P1 IMAD.MOV.U32 R3, RZ, RZ, R7 ;  /* 0x000000ffff039224 */ /* 0x001fc400078e0007 */
[----:B---3--:R-:W-:-:S05]  /*39b70*/  @!P1 IMAD.MOV.U32 R2, RZ, RZ, R6 ;  /* 0x000000ffff029224 */ /* 0x008fca00078e0006 */
[----:B------:R0:W3:Y:S02]  /*39b80*/  @!P1 LDG.E.U8 R40, desc[UR42][R2.64] ;  /* 0x0000002a02289981 */ /* 0x0000e4000c1e1100 */
[----:B0-----:R-:W-:Y:S02]  /*39b90*/  @!P2 IMAD.MOV.U32 R2, RZ, RZ, R14 ;  /* 0x000000ffff02a224 */ /* 0x001fe400078e000e */
[----:B------:R-:W-:-:S05]  /*39ba0*/  @!P2 IMAD.MOV.U32 R3, RZ, RZ, R15 ;  /* 0x000000ffff03a224 */ /* 0x000fca00078e000f */
[----:B------:R4:W3:Y:S02]  /*39bb0*/  @!P2 LDG.E.U8 R38, desc[UR42][R2.64] ;  /* 0x0000002a0226a981 */ /* 0x0008e4000c1e1100 */
[----:B----4-:R-:W-:Y:S02]  /*39bc0*/  @!P3 IMAD.MOV.U32 R2, RZ, RZ, R8 ;  /* 0x000000ffff02b224 */ /* 0x010fe400078e0008 */
[----:B------:R-:W-:-:S05]  /*39bd0*/  @!P3 IMAD.MOV.U32 R3, RZ, RZ, R9 ;  /* 0x000000ffff03b224 */ /* 0x000fca00078e0009 */
[----:B------:R0:W4:Y:S04]  /*39be0*/  @!P3 LDG.E.U8 R36, desc[UR42][R2.64] ;  /* 0x0000002a0224b981 */ /* 0x000128000c1e1100 */
[----:B--2---:R2:W4:Y:S01]  /*39bf0*/  @!P1 LDG.E.U8 R32, desc[UR42][R4.64] ;  /* 0x0000002a04209981 */ /* 0x004522000c1e1100 */
[----:B0-----:R-:W-:Y:S02]  /*39c00*/  @!P0 IMAD.MOV.U32 R2, RZ, RZ, R10 ;  /* 0x000000ffff028224 */ /* 0x001fe400078e000a */
[----:B------:R-:W-:-:S05]  /*39c10*/  @!P0 IMAD.MOV.U32 R3, RZ, RZ, R11 ;  /* 0x000000ffff038224 */ /* 0x000fca00078e000b */
[----:B------:R0:W4:Y:S01]  /*39c20*/  @!P0 LDG.E.U8 R34, desc[UR42][R2.64] ;  /* 0x0000002a02228981 */ /* 0x000122000c1e1100 */
[----:B--2---:R-:W-:Y:S01]  /*39c30*/  @!P2 IMAD.MOV.U32 R5, RZ, RZ, R13 ;  /* 0x000000ffff05a224 */ /* 0x004fe200078e000d */
[----:B0-----:R-:W-:Y:S01]  /*39c40*/  PRMT R2, RZ, 0x7610, R2 ;  /* 0x00007610ff027816 */ /* 0x001fe20000000002 */
[----:B------:R-:W-:Y:S01]  /*39c50*/  @!P2 IMAD.MOV.U32 R4, RZ, RZ, R12 ;  /* 0x000000ffff04a224 */ /* 0x000fe200078e000c */
[----:B------:R-:W-:Y:S04]  /*39c60*/  STL [R1+0x28e8], R42 ;  /* 0x0028e82a01007387 */ /* 0x000fe80000100800 */
[----:B------:R-:W2:Y:S04]  /*39c70*/  LDL R7, [R1+0x2460] ;  /* 0x0024600001077983 */ /* 0x000ea80000100800 */
[----:B------:R-:W2:Y:S04]  /*39c80*/  LDL R6, [R1+0x2494] ;  /* 0x0024940001067983 */ /* 0x000ea80000100800 */
[----:B------:R0:W2:Y:S04]  /*39c90*/  @!P2 LDG.E.U8 R2, desc[UR42][R4.64] ;  /* 0x0000002a0402a981 */ /* 0x0000a8000c1e1100 */
[----:B---3--:R-:W-:Y:S04]  /*39ca0*/  STL [R1+0x28ec], R40 ;  /* 0x0028ec2801007387 */ /* 0x008fe80000100800 */
[----:B------:R-:W3:Y:S04]  /*39cb0*/  LDL R15, [R1+0x245c] ;  /* 0x00245c00010f7983 */ /* 0x000ee80000100800 */
[----:B------:R-:W3:Y:S04]  /*39cc0*/  LDL R14, [R1+0x2490] ;  /* 0x00249000010e7983 */ /* 0x000ee80000100800 */
[----:B------:R-:W-:Y:S04]  /*39cd0*/  STL [R1+0x2900], R38 ;  /* 0x0029002601007387 */ /* 0x000fe80000100800 */
[----:B------:R-:W3:Y:S04]  /*39ce0*/  LDL R9, [R1+0x246c] ;  /* 0x00246c0001097983 */ /* 0x000ee80000100800 */
[----:B------:R-:W3:Y:S04]  /*39cf0*/  LDL R8, [R1+0x24a4] ;  /* 0x0024a40001087983 */ /* 0x000ee80000100800 */
[----:B----4-:R-:W-:Y:S04]  /*39d00*/  STL [R1+0x2904], R36 ;  /* 0x0029042401007387 */ /* 0x010fe80000100800 */
[----:B-1----:R-:W4:Y:S04]  /*39d10*/  LDL R17, [R1+0x2468] ;  /* 0x0024680001117983 */ /* 0x002f280000100800 */
[----:B------:R-:W4:Y:S04]  /*39d20*/  LDL R16, [R1+0x24b8] ;  /* 0x0024b80001107983 */ /* 0x000f280000100800 */
[----:B------:R-:W-:Y:S04]  /*39d30*/  STL [R1+0x2908], R34 ;  /* 0x0029082201007387 */ /* 0x000fe80000100800 */
[----:B------:R-:W4:Y:S04]  /*39d40*/  LDL R11, [R1+0x2480] ;  /* 0x00248000010b7983 */ /* 0x000f280000100800 */
[----:B------:R-:W4:Y:S04]  /*39d50*/  LDL R10, [R1+0x24b4] ;  /* 0x0024b400010a7983 */ /* 0x000f280000100800 */
[----:B------:R-:W-:Y:S04]  /*39d60*/  STL [R1+0x290c], R32 ;  /* 0x00290c2001007387 */ /* 0x000fe80000100800 */
[----:B------:R-:W4:Y:S04]  /*39d70*/  LDL R19, [R1+0x247c] ;  /* 0x00247c0001137983 */ /* 0x000f280000100800 */
[----:B------:R-:W4:Y:S01]  /*39d80*/  LDL R18, [R1+0x24b0] ;  /* 0x0024b00001127983 */ /* 0x000f220000100800 */
[----:B------:R-:W-:-:S02]  /*39d90*/  PRMT R3, RZ, 0x7610, R3 ;  /* 0x00007610ff037816 */ /* 0x000fc40000000003 */
[----:B0-----:R-:W-:-:S04]  /*39da0*/  PRMT R4, RZ, 0x7610, R4 ;  /* 0x00007610ff047816 */ /* 0x001fc80000000004 */
[----:B--2---:R3:W2:Y:S04]  /*39db0*/  @!P3 LDG.E.U8 R3, desc[UR42][R6.64] ;  /* 0x0000002a0603b981 */ /* 0x0046a8000c1e1100 */
[----:B------:R-:W-:Y:S04]  /*39dc0*/  STL [R1+0x2910], R2 ;  /* 0x0029100201007387 */ /* 0x000fe80000100800 */
[----:B------:R-:W2:Y:S04]  /*39dd0*/  LDL R13, [R1+0x248c] ;  /* 0x00248c00010d7983 */ /* 0x000ea80000100800 */
[----:B------:R-:W2:Y:S01]  /*39de0*/  LDL R12, [R1+0x24c4] ;  /* 0x0024c400010c7983 */ /* 0x000ea20000100800 */
[----:B------:R-:W-:Y:S01]  /*39df0*/  PRMT R5, RZ, 0x7610, R5 ;  /* 0x00007610ff057816 */ /* 0x000fe20000000005 */
[----:B---3--:R-:W-:-:S02]  /*39e00*/  @!P0 IMAD.MOV.U32 R7, RZ, RZ, R15 ;  /* 0x000000ffff078224 */ /* 0x008fc400078e000f */
[----:B------:R-:W-:-:S05]  /*39e10*/  @!P0 IMAD.MOV.U32 R6, RZ, RZ, R14 ;  /* 0x000000ffff068224 */ /* 0x000fca00078e000e */
[----:B------:R0:W3:Y:S02]  /*39e20*/  @!P0 LDG.E.U8 R4, desc[UR42][R6.64] ;  /* 0x0000002a06048981 */ /* 0x0000e4000c1e1100 */
[----:B0-----:R-:W-:Y:S02]  /*39e30*/  PRMT R6, RZ, 0x7610, R6 ;  /* 0x00007610ff067816 */ /* 0x001fe40000000006 */
[----:B------:R4:W3:Y:S01]  /*39e40*/  @!P1 LDG.E.U8 R5, desc[UR42][R8.64] ;  /* 0x0000002a08059981 */ /* 0x0008e2000c1e1100 */
[----:B------:R-:W-:Y:S01]  /*39e50*/  PRMT R7, RZ, 0x7610, R7 ;  /* 0x00007610ff077816 */ /* 0x000fe20000000007 */
[----:B----4-:R-:W-:Y:S02]  /*39e60*/  @!P2 IMAD.MOV.U32 R9, RZ, RZ, R17 ;  /* 0x000000ffff09a224 */ /* 0x010fe400078e0011 */
[----:B------:R-:W-:-:S05]  /*39e70*/  @!P2 IMAD.MOV.U32 R8, RZ, RZ, R16 ;  /* 0x000000ffff08a224 */ /* 0x000fca00078e0010 */
[----:B------:R0:W4:Y:S02]  /*39e80*/  @!P2 LDG.E.U8 R6, desc[UR42][R8.64] ;  /* 0x0000002a0806a981 */ /* 0x000124000c1e1100 */
[----:B0-----:R-:W-:Y:S02]  /*39e90*/  PRMT R8, RZ, 0x7610, R8 ;  /* 0x00007610ff087816 */ /* 0x001fe40000000008 */
[----:B------:R0:W4:Y:S02]  /*39ea0*/  @!P3 LDG.E.U8 R7, desc[UR42][R10.64] ;  /* 0x0000002a0a07b981 */ /* 0x000124000c1e1100 */
[----:B0-----:R-:W-:Y:S02]  /*39eb0*/  @!P0 IMAD.MOV.U32 R10, RZ, RZ, R18 ;  /* 0x000000ffff0a8224 */ /* 0x001fe400078e0012 */
[----:B------:R-:W-:-:S05]  /*39ec0*/  @!P0 IMAD.MOV.U32 R11, RZ, RZ, R19 ;  /* 0x000000ffff0b8224 */ /* 0x000fca00078e0013 */
[----:B------:R-:W4:Y:S01]  /*39ed0*/  @!P0 LDG.E.U8 R8, desc[UR42][R10.64] ;  /* 0x0000002a0a088981 */ /* 0x000f22000c1e1100 */
[----:B------:R-:W-:-:S03]  /*39ee0*/  PRMT R9, RZ, 0x7610, R9 ;  /* 0x00007610ff097816 */ /* 0x000fc60000000009 */
[----:B--2---:R0:W-:Y:S04]  /*39ef0*/  STL [R1+0x2914], R3 ;  /* 0x0029140301007387 */ /* 0x0041e80000100800 */
[----:B------:R-:W2:Y:S04]  /*39f00*/  LDL R20, [R1+0x2488] ;  /* 0x0024880001147983 */ /* 0x000ea80000100800 */
[----:B------:R-:W2:Y:S04]  /*39f10*/  LDL R15, [R1+0x24d8] ;  /* 0x0024d800010f7983 */ /* 0x000ea80000100800 */
[----:B------:R2:W2:Y:S04]  /*39f20*/  @!P1 LDG.E.U8 R9, desc[UR42][R12.64] ;  /* 0x0000002a0c099981 */ /* 0x0004a8000c1e1100 */
[----:B---3--:R-:W-:Y:S04]  /*39f30*/  STL [R1+0x2918], R4 ;  /* 0x0029180401007387 */ /* 0x008fe80000100800 */
[----:B------:R-:W3:Y:S04]  /*39f40*/  LDL R14, [R1+0x24a0] ;  /* 0x0024a000010e7983 */ /* 0x000ee80000100800 */
[----:B0-----:R-:W3:Y:S04]  /*39f50*/  LDL R3, [R1+0x24d4] ;  /* 0x0024d40001037983 */ /* 0x001ee80000100800 */
[----:B------:R0:W-:Y:S04]  /*39f60*/  STL [R1+0x291c], R5 ;  /* 0x00291c0501007387 */ /* 0x0001e80000100800 */
[----:B------:R-:W3:Y:S04]  /*39f70*/  LDL R17, [R1+0x249c] ;  /* 0x00249c0001117983 */ /* 0x000ee80000100800 */
[----:B------:R-:W3:Y:S04]  /*39f80*/  LDL R16, [R1+0x24d0] ;  /* 0x0024d00001107983 */ /* 0x000ee80000100800 */
[----:B----4-:R1:W-:Y:S04]  /*39f90*/  STL [R1+0x2920], R6 ;  /* 0x0029200601007387 */ /* 0x0103e80000100800 */
[----:B0-----:R-:W4:Y:S04]  /*39fa0*/  LDL R5, [R1+0x24e4] ;  /* 0x0024e40001057983 */ /* 0x001f280000100800 */
[----:B-1----:R-:W4:Y:S04]  /*39fb0*/  LDL R6, [R1+0x24ac] ;  /* 0x0024ac0001067983 */ /* 0x002f280000100800 */
[----:B------:R-:W-:Y:S04]  /*39fc0*/  STL [R1+0x2924], R7 ;  /* 0x0029240701007387 */ /* 0x000fe80000100800 */
[----:B------:R-:W4:Y:S04]  /*39fd0*/  LDL R4, [R1+0x24a8] ;  /* 0x0024a80001047983 */ /* 0x000f280000100800 */
[----:B------:R-:W4:Y:S04]  /*39fe0*/  LDL R2, [R1+0x24f8] ;  /* 0x0024f80001027983 */ /* 0x000f280000100800 */
[----:B------:R-:W-:Y:S04]  /*39ff0*/  STL [R1+0x2928], R8 ;  /* 0x0029280801007387 */ /* 0x000fe80000100800 */
[----:B------:R-:W4:Y:S04]  /*3a000*/  LDL R19, [R1+0x24c0] ;  /* 0x0024c00001137983 */ /* 0x000f280000100800 */
[----:B------:R-:W4:Y:S01]  /*3a010*/  LDL R18, [R1+0x24f4] ;  /* 0x0024f40001127983 */ /* 0x000f220000100800 */
[----:B------:R-:W-:Y:S01]  /*3a020*/  PRMT R10, RZ, 0x7610, R10 ;  /* 0x00007610ff0a7816 */ /* 0x000fe2000000000a */
[----:B--2---:R-:W-:-:S02]  /*3a030*/  @!P2 IMAD.MOV.U32 R12, RZ, RZ, R15 ;  /* 0x000000ffff0ca224 */ /* 0x004fc400078e000f */
[----:B------:R-:W-:Y:S01]  /*3a040*/  @!P2 IMAD.MOV.U32 R13, RZ, RZ, R20 ;  /* 0x000000ffff0da224 */ /* 0x000fe200078e0014 */
[----:B------:R0:W-:Y:S04]  /*3a050*/  STL [R1+0x292c], R9 ;  /* 0x00292c0901007387 */ /* 0x0001e80000100800 */
[----:B------:R-:W2:Y:S04]  /*3a060*/  LDL R21, [R1+0x24bc] ;  /* 0x0024bc0001157983 */ /* 0x000ea80000100800 */
[----:B------:R-:W2:Y:S01]  /*3a070*/  LDL R20, [R1+0x24f0] ;  /* 0x0024f00001147983 */ /* 0x000ea20000100800 */
[----:B------:R-:W-:-:S03]  /*3a080*/  PRMT R11, RZ, 0x7610, R11 ;  /* 0x00007610ff0b7816 */ /* 0x000fc6000000000b */
[----:B------:R1:W2:Y:S02]  /*3a090*/  @!P2 LDG.E.U8 R10, desc[UR42][R12.64] ;  /* 0x0000002a0c0aa981 */ /* 0x0002a4000c1e1100 */
[----:B-1----:R-:W-:Y:S02]  /*3a0a0*/  PRMT R12, RZ, 0x7610, R12 ;  /* 0x00007610ff0c7816 */ /* 0x002fe4000000000c */
[----:B------:R-:W-:Y:S01]  /*3a0b0*/  PRMT R13, RZ, 0x7610, R13 ;  /* 0x00007610ff0d7816 */ /* 0x000fe2000000000d */
[----:B---3--:R-:W-:Y:S02]  /*3a0c0*/  @!P3 IMAD.MOV.U32 R15, RZ, RZ, R14 ;  /* 0x000000ffff0fb224 */ /* 0x008fe400078e000e */
[----:B------:R-:W-:-:S05]  /*3a0d0*/  @!P3 IMAD.MOV.U32 R14, RZ, RZ, R3 ;  /* 0x000000ffff0eb224 */ /* 0x000fca00078e0003 */
[----:B------:R1:W3:Y:S02]  /*3a0e0*/  @!P3 LDG.E.U8 R11, desc[UR42][R14.64] ;  /* 0x0000002a0e0bb981 */ /* 0x0002e4000c1e1100 */
[----:B-1----:R-:W-:Y:S02]  /*3a0f0*/  @!P0 IMAD.MOV.U32 R14, RZ, RZ, R16 ;  /* 0x000000ffff0e8224 */ /* 0x002fe400078e0010 */
[----:B------:R-:W-:-:S05]  /*3a100*/  @!P0 IMAD.MOV.U32 R15, RZ, RZ, R17 ;  /* 0x000000ffff0f8224 */ /* 0x000fca00078e0011 */
[----:B------:R1:W3:Y:S01]  /*3a110*/  @!P0 LDG.E.U8 R12, desc[UR42][R14.64] ;  /* 0x0000002a0e0c8981 */ /* 0x0002e2000c1e1100 */
[----:B----4-:R-:W-:Y:S01]  /*3a120*/  @!P1 IMAD.MOV.U32 R16, RZ, RZ, R5 ;  /* 0x000000ffff109224 */ /* 0x010fe200078e0005 */
[----:B-1----:R-:W-:Y:S02]  /*3a130*/  PRMT R14, RZ, 0x7610, R14 ;  /* 0x00007610ff0e7816 */ /* 0x002fe4000000000e */
[----:B------:R-:W-:Y:S01]  /*3a140*/  PRMT R15, RZ, 0x7610, R15 ;  /* 0x00007610ff0f7816 */ /* 0x000fe2000000000f */
[----:B------:R-:W-:-:S05]  /*3a150*/  @!P1 IMAD.MOV.U32 R17, RZ, RZ, R6 ;  /* 0x000000ffff119224 */ /* 0x000fca00078e0006 */
[----:B------:R1:W4:Y:S02]  /*3a160*/  @!P1 LDG.E.U8 R13, desc[UR42][R16.64] ;  /* 0x0000002a100d9981 */ /* 0x000324000c1e1100 */
[----:B-1----:R-:W-:Y:S02]  /*3a170*/  @!P2 IMAD.MOV.U32 R16, RZ, RZ, R2 ;  /* 0x000000ffff10a224 */ /* 0x002fe400078e0002 */
[----:B------:R-:W-:Y:S01]  /*3a180*/  @!P2 IMAD.MOV.U32 R17, RZ, RZ, R4 ;  /* 0x000000ffff11a224 */ /* 0x000fe200078e0004 */
[----:B------:R2:W4:Y:S04]  /*3a190*/  @!P3 LDG.E.U8 R15, desc[UR42][R18.64] ;  /* 0x0000002a120fb981 */ /* 0x000528000c1e1100 */
[----:B------:R1:W4:Y:S01]  /*3a1a0*/  @!P2 LDG.E.U8 R14, desc[UR42][R16.64] ;  /* 0x0000002a100ea981 */ /* 0x000322000c1e1100 */
[----:B--2---:R-:W-:Y:S01]  /*3a1b0*/  @!P0 IMAD.MOV.U32 R18, RZ, RZ, R20 ;  /* 0x000000ffff128224 */ /* 0x004fe200078e0014 */
[----:B-1----:R-:W-:Y:S01]  /*3a1c0*/  PRMT R16, RZ, 0x7610, R16 ;  /* 0x00007610ff107816 */ /* 0x002fe20000000010 */
[----:B------:R-:W-:Y:S01]  /*3a1d0*/  @!P0 IMAD.MOV.U32 R19, RZ, RZ, R21 ;  /* 0x000000ffff138224 */ /* 0x000fe200078e0015 */
[----:B------:R-:W-:Y:S04]  /*3a1e0*/  STL [R1+0x2930], R10 ;  /* 0x0029300a01007387 */ /* 0x000fe80000100800 */
[----:B0-----:R-:W2:Y:S04]  /*3a1f0*/  LDL R9, [R1+0x24cc] ;  /* 0x0024cc0001097983 */ /* 0x001ea80000100800 */
[----:B------:R-:W2:Y:S04]  /*3a200*/  LDL R3, [R1+0x2504] ;  /* 0x0025040001037983 */ /* 0x000ea80000100800 */
[----:B------:R0:W2:Y:S04]  /*3a210*/  @!P0 LDG.E.U8 R16, desc[UR42][R18.64] ;  /* 0x0000002a12108981 */ /* 0x0000a8000c1e1100 */
[----:B---3--:R-:W-:Y:S04]  /*3a220*/  STL [R1+0x2934], R11 ;  /* 0x0029340b01007387 */ /* 0x008fe80000100800 */
[----:B------:R-:W3:Y:S04]  /*3a230*/  LDL R8, [R1+0x24c8] ;  /* 0x0024c80001087983 */ /* 0x000ee80000100800 */
[----:B------:R-:W3:Y:S04]  /*3a240*/  LDL R7, [R1+0x2518] ;  /* 0x0025180001077983 */ /* 0x000ee80000100800 */
[----:B------:R1:W-:Y:S04]  /*3a250*/  STL [R1+0x2938], R12 ;  /* 0x0029380c01007387 */ /* 0x0003e80000100800 */
[----:B------:R-:W3:Y:S04]  /*3a260*/  LDL R6, [R1+0x24e0] ;  /* 0x0024e00001067983 */ /* 0x000ee80000100800 */
[----:B------:R-:W3:Y:S04]  /*3a270*/  LDL R5, [R1+0x2514] ;  /* 0x0025140001057983 */ /* 0x000ee80000100800 */
[----:B----4-:R-:W-:Y:S04]  /*3a280*/  STL [R1+0x293c], R13 ;  /* 0x00293c0d01007387 */ /* 0x010fe80000100800 */
[----:B------:R-:W4:Y:S04]  /*3a290*/  LDL R4, [R1+0x24dc] ;  /* 0x0024dc0001047983 */ /* 0x000f280000100800 */
[----:B------:R-:W4:Y:S04]  /*3a2a0*/  LDL R2, [R1+0x2510] ;  /* 0x0025100001027983 */ /* 0x000f280000100800 */
[----:B------:R-:W-:Y:S04]  /*3a2b0*/  STL [R1+0x2940], R14 ;  /* 0x0029400e01007387 */ /* 0x000fe80000100800 */
[----:B------:R-:W-:Y:S04]  /*3a2c0*/  STL [R1+0x2944], R15 ;  /* 0x0029440f01007387 */ /* 0x000fe80000100800 */
[----:B-1----:R-:W4:Y:S04]  /*3a2d0*/  LDL R12, [R1+0x24ec] ;  /* 0x0024ec00010c7983 */ /* 0x002f280000100800 */
[----:B------:R-:W4:Y:S01]  /*3a2e0*/  LDL R11, [R1+0x2524] ;  /* 0x00252400010b7983 */ /* 0x000f220000100800 */
[----:B------:R-:W-:-:S02]  /*3a2f0*/  PRMT R17, RZ, 0x7610, R17 ;  /* 0x00007610ff117816 */ /* 0x000fc40000000011 */
[----:B0-----:R-:W-:Y:S01]  /*3a300*/  PRMT R18, RZ, 0x7610, R18 ;  /* 0x00007610ff127816 */ /* 0x001fe20000000012 */
[----:B--2---:R-:W-:Y:S02]  /*3a310*/  @!P1 IMAD.MOV.U32 R21, RZ, RZ, R9 ;  /* 0x000000ffff159224 */ /* 0x004fe400078e0009 */
[----:B------:R-:W-:Y:S01]  /*3a320*/  @!P1 IMAD.MOV.U32 R20, RZ, RZ, R3 ;  /* 0x000000ffff149224 */ /* 0x000fe200078e0003 */
[----:B------:R0:W-:Y:S04]  /*3a330*/  STL [R1+0x2948], R16 ;  /* 0x0029481001007387 */ /* 0x0001e80000100800 */
[----:B------:R-:W2:Y:S04]  /*3a340*/  LDL R9, [R1+0x24e8] ;  /* 0x0024e80001097983 */ /* 0x000ea80000100800 */
[----:B------:R-:W2:Y:S04]  /*3a350*/  LDL R3, [R1+0x2538] ;  /* 0x0025380001037983 */ /* 0x000ea80000100800 */
[----:B------:R3:W2:Y:S01]  /*3a360*/  @!P1 LDG.E.U8 R17, desc[UR42][R20.64] ;  /* 0x0000002a14119981 */ /* 0x0006a2000c1e1100 */
[----:B------:R-:W-:Y:S01]  /*3a370*/  PRMT R19, RZ, 0x7610, R19 ;  /* 0x00007610ff137816 */ /* 0x000fe20000000013 */
[----:B---3--:R-:W-:-:S02]  /*3a380*/  @!P2 IMAD.MOV.U32 R21, RZ, RZ, R8 ;  /* 0x000000ffff15a224 */ /* 0x008fc400078e0008 */
[----:B------:R-:W-:-:S05]  /*3a390*/  @!P2 IMAD.MOV.U32 R20, RZ, RZ, R7 ;  /* 0x000000ffff14a224 */ /* 0x000fca00078e0007 */
[----:B------:R1:W3:Y:S01]  /*3a3a0*/  @!P2 LDG.E.U8 R18, desc[UR42][R20.64] ;  /* 0x0000002a1412a981 */ /* 0x0002e2000c1e1100 */
[----:B------:R-:W-:Y:S02]  /*3a3b0*/  @!P3 IMAD.MOV.U32 R23, RZ, RZ, R6 ;  /* 0x000000ffff17b224 */ /* 0x000fe400078e0006 */
[----:B------:R-:W-:Y:S01]  /*3a3c0*/  @!P3 IMAD.MOV.U32 R22, RZ, RZ, R5 ;  /* 0x000000ffff16b224 */ /* 0x000fe200078e0005 */
[----:B-1----:R-:W-:-:S04]  /*3a3d0*/  PRMT R20, RZ, 0x7610, R20 ;  /* 0x00007610ff147816 */ /* 0x002fc80000000014 */
[----:B------:R4:W3:Y:S01]  /*3a3e0*/  @!P3 LDG.E.U8 R19, desc[UR42][R22.64] ;  /* 0x0000002a1613b981 */ /* 0x0008e2000c1e1100 */
[----:B------:R-:W-:Y:S01]  /*3a3f0*/  PRMT R21, RZ, 0x7610, R21 ;  /* 0x00007610ff157816 */ /* 0x000fe20000000015 */
[----:B----4-:R-:W-:Y:S02]  /*3a400*/  @!P0 IMAD.MOV.U32 R23, RZ, RZ, R4 ;  /* 0x000000ffff178224 */ /* 0x010fe400078e0004 */
[----:B------:R-:W-:-:S05]  /*3a410*/  @!P0 IMAD.MOV.U32 R22, RZ, RZ, R2 ;  /* 0x000000ffff168224 */ /* 0x000fca00078e0002 */
[----:B------:R1:W4:Y:S01]  /*3a420*/  @!P0 LDG.E.U8 R20, desc[UR42][R22.64] ;  /* 0x0000002a16148981 */ /* 0x000322000c1e1100 */
[----:B------:R-:W-:Y:S02]  /*3a430*/  @!P1 IMAD.MOV.U32 R25, RZ, RZ, R12 ;  /* 0x000000ffff199224 */ /* 0x000fe400078e000c */
[----:B------:R-:W-:-:S05]  /*3a440*/  @!P1 IMAD.MOV.U32 R24, RZ, RZ, R11 ;  /* 0x000000ffff189224 */ /* 0x000fca00078e000b */
[----:B------:R2:W4:Y:S01]  /*3a450*/  @!P1 LDG.E.U8 R21, desc[UR42][R24.64] ;  /* 0x0000002a18159981 */ /* 0x000522000c1e1100 */
[----:B-1----:R-:W-:Y:S01]  /*3a460*/  PRMT R22, RZ, 0x7610, R22 ;  /* 0x00007610ff167816 */ /* 0x002fe20000000016 */
[----:B--2---:R-:W-:Y:S02]  /*3a470*/  @!P2 IMAD.MOV.U32 R24, RZ, RZ, R3 ;  /* 0x000000ffff18a224 */ /* 0x004fe400078e0003 */
        /* <DEDUP_REMOVED lines=8> */
[----:B------:R-:W3:Y:S04]  /*3a500*/  LDL R15, [R1+0x250c] ;  /* 0x00250c00010f7983 */ /* 0x000ee80000100800 */
[----:B------:R-:W3:Y:S04]  /*3a510*/  LDL R14, [R1+0x2544] ;  /* 0x00254400010e7983 */ /* 0x000ee80000100800 */
[----:B------:R-:W-:Y:S04]  /*3a520*/  STL [R1+0x2954], R19 ;  /* 0x0029541301007387 */ /* 0x000fe80000100800 */
[----:B------:R-:W3:Y:S04]  /*3a530*/  LDL R6, [R1+0x2508] ;  /* 0x0025080001067983 */ /* 0x000ee80000100800 */
[----:B------:R-:W3:Y:S04]  /*3a540*/  LDL R5, [R1+0x2558] ;  /* 0x0025580001057983 */ /* 0x000ee80000100800 */
[----:B------:R-:W3:Y:S04]  /*3a550*/  LDL R4, [R1+0x2520] ;  /* 0x0025200001047983 */ /* 0x000ee80000100800 */
[----:B------:R-:W3:Y:S04]  /*3a560*/  LDL R2, [R1+0x2554] ;  /* 0x0025540001027983 */ /* 0x000ee80000100800 */
[----:B----4-:R1:W-:Y:S04]  /*3a570*/  STL [R1+0x2958], R20 ;  /* 0x0029581401007387 */ /* 0x0103e80000100800 */
[----:B------:R-:W4:Y:S04]  /*3a580*/  LDL R13, [R1+0x251c] ;  /* 0x00251c00010d7983 */ /* 0x000f280000100800 */
[----:B------:R-:W4:Y:S04]  /*3a590*/  LDL R12, [R1+0x2550] ;  /* 0x00255000010c7983 */ /* 0x000f280000100800 */
[----:B------:R-:W-:Y:S04]  /*3a5a0*/  STL [R1+0x295c], R21 ;  /* 0x00295c1501007387 */ /* 0x000fe80000100800 */
[----:B------:R-:W4:Y:S04]  /*3a5b0*/  LDL R3, [R1+0x2564] ;  /* 0x0025640001037983 */ /* 0x000f280000100800 */
[----:B------:R-:W4:Y:S01]  /*3a5c0*/  LDL R11, [R1+0x252c] ;  /* 0x00252c00010b7983 */ /* 0x000f220000100800 */
[----:B------:R-:W-:-:S03]  /*3a5d0*/  PRMT R23, RZ, 0x7610, R23 ;  /* 0x00007610ff177816 */ /* 0x000fc60000000017 */
[----:B------:R-:W4:Y:S01]  /*3a5e0*/  LDL R9, [R1+0x2578] ;  /* 0x0025780001097983 */ /* 0x000f220000100800 */
[----:B0-----:R-:W-:Y:S02]  /*3a5f0*/  PRMT R24, RZ, 0x7610, R24 ;  /* 0x00007610ff187816 */ /* 0x001fe40000000018 */
[----:B------:R-:W-:Y:S01]  /*3a600*/  PRMT R25, RZ, 0x7610, R25 ;  /* 0x00007610ff197816 */ /* 0x000fe20000000019 */
[----:B--2---:R-:W-:Y:S02]  /*3a610*/  @!P3 IMAD.MOV.U32 R27, RZ, RZ, R16 ;  /* 0x000000ffff1bb224 */ /* 0x004fe400078e0010 */
[----:B------:R-:W-:Y:S01]  /*3a620*/  @!P3 IMAD.MOV.U32 R26, RZ, RZ, R10 ;  /* 0x000000ffff1ab224 */ /* 0x000fe200078e000a */
[----:B------:R-:W-:Y:S04]  /*3a630*/  STL [R1+0x2960], R22 ;  /* 0x0029601601007387 */ /* 0x000fe80000100800 */
[----:B------:R-:W2:Y:S04]  /*3a640*/  LDL R10, [R1+0x2528] ;  /* 0x00252800010a7983 */ /* 0x000ea80000100800 */
[----:B------:R3:W2:Y:S04]  /*3a650*/  @!P3 LDG.E.U8 R23, desc[UR42][R26.64] ;  /* 0x0000002a1a17b981 */ /* 0x0006a8000c1e1100 */
[----:B-1----:R-:W2:Y:S04]  /*3a660*/  LDL R20, [R1+0x2548] ;  /* 0x0025480001147983 */ /* 0x002ea80000100800 */
[----:B------:R-:W2:Y:S04]  /*3a670*/  LDL R19, [R1+0x2560] ;  /* 0x0025600001137983 */ /* 0x000ea80000100800 */
[----:B------:R-:W2:Y:S04]  /*3a680*/  LDL R18, [R1+0x2594] ;  /* 0x0025940001127983 */ /* 0x000ea80000100800 */
[----:B------:R-:W2:Y:S04]  /*3a690*/  LDL R17, [R1+0x255c] ;  /* 0x00255c0001117983 */ /* 0x000ea80000100800 */
[----:B------:R-:W2:Y:S01]  /*3a6a0*/  LDL R16, [R1+0x2590] ;  /* 0x0025900001107983 */ /* 0x000ea20000100800 */
[----:B---3--:R-:W-:-:S02]  /*3a6b0*/  @!P0 IMAD.MOV.U32 R27, RZ, RZ, R8 ;  /* 0x000000ffff1b8224 */ /* 0x008fc400078e0008 */
[----:B------:R-:W-:Y:S02]  /*3a6c0*/  @!P0 IMAD.MOV.U32 R26, RZ, RZ, R7 ;  /* 0x000000ffff1a8224 */ /* 0x000fe400078e0007 */
[----:B------:R-:W-:Y:S02]  /*3a6d0*/  @!P1 IMAD.MOV.U32 R29, RZ, RZ, R15 ;  /* 0x000000ffff1d9224 */ /* 0x000fe400078e000f */
[----:B------:R-:W-:Y:S01]  /*3a6e0*/  @!P1 IMAD.MOV.U32 R28, RZ, RZ, R14 ;  /* 0x000000ffff1c9224 */ /* 0x000fe200078e000e */
[----:B------:R-:W3:Y:S04]  /*3a6f0*/  LDL R8, [R1+0x2540] ;  /* 0x0025400001087983 */ /* 0x000ee80000100800 */
[----:B------:R-:W3:Y:S04]  /*3a700*/  LDL R7, [R1+0x2574] ;  /* 0x0025740001077983 */ /* 0x000ee80000100800 */
[----:B------:R0:W3:Y:S04]  /*3a710*/  @!P0 LDG.E.U8 R24, desc[UR42][R26.64] ;  /* 0x0000002a1a188981 */ /* 0x0000e8000c1e1100 */
[----:B------:R1:W3:Y:S04]  /*3a720*/  @!P1 LDG.E.U8 R25, desc[UR42][R28.64] ;  /* 0x0000002a1c199981 */ /* 0x0002e8000c1e1100 */
[----:B------:R-:W3:Y:S04]  /*3a730*/  LDL R14, [R1+0x25a4] ;  /* 0x0025a400010e7983 */ /* 0x000ee80000100800 */
[----:B------:R-:W3:Y:S01]  /*3a740*/  LDL R15, [R1+0x256c] ;  /* 0x00256c00010f7983 */ /* 0x000ee20000100800 */
[----:B0-----:R-:W-:-:S02]  /*3a750*/  PRMT R26, RZ, 0x7610, R26 ;  /* 0x00007610ff1a7816 */ /* 0x001fc4000000001a */
[----:B------:R-:W-:Y:S01]  /*3a760*/  PRMT R27, RZ, 0x7610, R27 ;  /* 0x00007610ff1b7816 */ /* 0x000fe2000000001b */
[----:B-1----:R-:W-:Y:S02]  /*3a770*/  @!P2 IMAD.MOV.U32 R28, RZ, RZ, R5 ;  /* 0x000000ffff1ca224 */ /* 0x002fe400078e0005 */
        /* <DEDUP_REMOVED lines=9> */
[----:B0-----:R-:W-:Y:S01]  /*3a810*/  PRMT R28, RZ, 0x7610, R28 ;  /* 0x00007610ff1c7816 */ /* 0x001fe2000000001c */
[----:B----4-:R-:W-:-:S02]  /*3a820*/  @!P0 IMAD.MOV.U32 R31, RZ, RZ, R13 ;  /* 0x000000ffff1f8224 */ /* 0x010fc400078e000d */
[----:B------:R-:W-:Y:S01]  /*3a830*/  @!P0 IMAD.MOV.U32 R30, RZ, RZ, R12 ;  /* 0x000000ffff1e8224 */ /* 0x000fe200078e000c */
[----:B------:R-:W-:Y:S01]  /*3a840*/  PRMT R29, RZ, 0x7610, R29 ;  /* 0x00007610ff1d7816 */ /* 0x000fe2000000001d */
[----:B------:R-:W4:Y:S04]  /*3a850*/  LDL R13, [R1+0x2568] ;  /* 0x00256800010d7983 */ /* 0x000f280000100800 */
[----:B------:R0:W4:Y:S04]  /*3a860*/  @!P0 LDG.E.U8 R28, desc[UR42][R30.64] ;  /* 0x0000002a1e1c8981 */ /* 0x000128000c1e1100 */
[----:B------:R-:W4:Y:S01]  /*3a870*/  LDL R12, [R1+0x25b8] ;  /* 0x0025b800010c7983 */ /* 0x000f220000100800 */
[----:B0-----:R-:W-:-:S03]  /*3a880*/  @!P1 IMAD.MOV.U32 R30, RZ, RZ, R3 ;  /* 0x000000ffff1e9224 */ /* 0x001fc600078e0003 */
[----:B------:R-:W4:Y:S01]  /*3a890*/  LDL R3, [R1+0x2598] ;  /* 0x0025980001037983 */ /* 0x000f220000100800 */
[----:B------:R-:W-:-:S03]  /*3a8a0*/  @!P1 IMAD.MOV.U32 R31, RZ, RZ, R11 ;  /* 0x000000ffff1f9224 */ /* 0x000fc600078e000b */
[----:B------:R-:W4:Y:S04]  /*3a8b0*/  LDL R11, [R1+0x2580] ;  /* 0x00258000010b7983 */ /* 0x000f280000100800 */
[----:B------:R0:W4:Y:S02]  /*3a8c0*/  @!P1 LDG.E.U8 R29, desc[UR42][R30.64] ;  /* 0x0000002a1e1d9981 */ /* 0x000124000c1e1100 */
[----:B0-----:R-:W-:Y:S02]  /*3a8d0*/  @!P2 IMAD.MOV.U32 R30, RZ, RZ, R9 ;  /* 0x000000ffff1ea224 */ /* 0x001fe400078e0009 */
[----:B--2---:R-:W-:Y:S01]  /*3a8e0*/  @!P2 IMAD.MOV.U32 R31, RZ, RZ, R10 ;  /* 0x000000ffff1fa224 */ /* 0x004fe200078e000a */
[----:B------:R-:W2:Y:S04]  /*3a8f0*/  LDL R9, [R1+0x257c] ;  /* 0x00257c0001097983 */ /* 0x000ea80000100800 */
[----:B------:R-:W2:Y:S04]  /*3a900*/  LDL R10, [R1+0x25b4] ;  /* 0x0025b400010a7983 */ /* 0x000ea80000100800 */
[----:B------:R3:W2:Y:S02]  /*3a910*/  @!P2 LDG.E.U8 R33, desc[UR42][R30.64] ;  /* 0x0000002a1e21a981 */ /* 0x0006a4000c1e1100 */
[----:B---3--:R-:W-:-:S02]  /*3a920*/  @!P3 IMAD.MOV.U32 R31, RZ, RZ, R8 ;  /* 0x000000ffff1fb224 */ /* 0x008fc400078e0008 */
[----:B------:R-:W-:Y:S01]  /*3a930*/  @!P3 IMAD.MOV.U32 R30, RZ, RZ, R7 ;  /* 0x000000ffff1eb224 */ /* 0x000fe200078e0007 */
[----:B------:R-:W3:Y:S04]  /*3a940*/  LDL R8, [R1+0x25b0] ;  /* 0x0025b00001087983 */ /* 0x000ee80000100800 */
[----:B------:R-:W3:Y:S04]  /*3a950*/  LDL R7, [R1+0x258c] ;  /* 0x00258c0001077983 */ /* 0x000ee80000100800 */
[----:B------:R0:W3:Y:S02]  /*3a960*/  @!P3 LDG.E.U8 R35, desc[UR42][R30.64] ;  /* 0x0000002a1e23b981 */ /* 0x0000e4000c1e1100 */
[----:B0-----:R-:W-:-:S02]  /*3a970*/  @!P0 IMAD.MOV.U32 R31, RZ, RZ, R6 ;  /* 0x000000ffff1f8224 */ /* 0x001fc400078e0006 */
        /* <DEDUP_REMOVED lines=9> */
[----:B----4-:R-:W-:-:S02]  /*3aa10*/  @!P2 IMAD.MOV.U32 R30, RZ, RZ, R3 ;  /* 0x000000ffff1ea224 */ /* 0x010fc400078e0003 */
[----:B------:R-:W4:Y:S01]  /*3aa20*/  LDL R3, [R1+0x25a0] ;  /* 0x0025a00001037983 */ /* 0x000f220000100800 */
[----:B------:R-:W-:-:S05]  /*3aa30*/  @!P2 IMAD.MOV.U32 R31, RZ, RZ, R20 ;  /* 0x000000ffff1fa224 */ /* 0x000fca00078e0014 */
[----:B------:R0:W4:Y:S02]  /*3aa40*/  @!P2 LDG.E.U8 R41, desc[UR42][R30.64] ;  /* 0x0000002a1e29a981 */ /* 0x000124000c1e1100 */
[----:B0-----:R-:W-:Y:S02]  /*3aa50*/  @!P3 IMAD.MOV.U32 R30, RZ, RZ, R18 ;  /* 0x000000ffff1eb224 */ /* 0x001fe400078e0012 */
        /* <DEDUP_REMOVED lines=11> */
[----:B--2---:R-:W-:Y:S02]  /*3ab10*/  @!P3 IMAD.MOV.U32 R30, RZ, RZ, R10 ;  /* 0x000000ffff1eb224 */ /* 0x004fe400078e000a */
[----:B------:R-:W-:-:S05]  /*3ab20*/  @!P3 IMAD.MOV.U32 R31, RZ, RZ, R11 ;  /* 0x000000ffff1fb224 */ /* 0x000fca00078e000b */
[----:B------:R0:W2:Y:S02]  /*3ab30*/  @!P3 LDG.E.U8 R51, desc[UR42][R30.64] ;  /* 0x0000002a1e33b981 */ /* 0x0000a4000c1e1100 */
[----:B0-----:R-:W-:Y:S02]  /*3ab40*/  @!P0 IMAD.MOV.U32 R31, RZ, RZ, R9 ;  /* 0x000000ffff1f8224 */ /* 0x001fe400078e0009 */
[----:B---3--:R-:W-:-:S05]  /*3ab50*/  @!P0 IMAD.MOV.U32 R30, RZ, RZ, R8 ;  /* 0x000000ffff1e8224 */ /* 0x008fca00078e0008 */
[----:B------:R0:W3:Y:S02]  /*3ab60*/  @!P0 LDG.E.U8 R52, desc[UR42][R30.64] ;  /* 0x0000002a1e348981 */ /* 0x0000e4000c1e1100 */
[----:B0-----:R-:W-:Y:S02]  /*3ab70*/  @!P1 IMAD.MOV.U32 R31, RZ, RZ, R7 ;  /* 0x000000ffff1f9224 */ /* 0x001fe400078e0007 */
[----:B------:R-:W-:-:S05]  /*3ab80*/  @!P1 IMAD.MOV.U32 R30, RZ, RZ, R6 ;  /* 0x000000ffff1e9224 */ /* 0x000fca00078e0006 */
[----:B------:R0:W2:Y:S02]  /*3ab90*/  @!P1 LDG.E.U8 R53, desc[UR42][R30.64] ;  /* 0x0000002a1e359981 */ /* 0x0000a4000c1e1100 */
[----:B0-----:R-:W-:Y:S02]  /*3aba0*/  @!P2 IMAD.MOV.U32 R30, RZ, RZ, R4 ;  /* 0x000000ffff1ea224 */ /* 0x001fe400078e0004 */
[----:B------:R-:W-:Y:S01]  /*3abb0*/  @!P2 IMAD.MOV.U32 R31, RZ, RZ, R5 ;  /* 0x000000ffff1fa224 */ /* 0x000fe200078e0005 */
[----:B------:R-:W-:Y:S04]  /*3abc0*/  LDS.U8 R4, [R0+UR4+0x480] ;  /* 0x0004800400047984 */ /* 0x000fe80008000000 */
[----:B------:R0:W2:Y:S02]  /*3abd0*/  @!P2 LDG.E.U8 R55, desc[UR42][R30.64] ;  /* 0x0000002a1e37a981 */ /* 0x0000a4000c1e1100 */
[----:B0-----:R-:W-:-:S02]  /*3abe0*/  @!P3 IMAD.MOV.U32 R30, RZ, RZ, R2 ;  /* 0x000000ffff1eb224 */ /* 0x001fc400078e0002 */
[----:B------:R-:W-:Y:S01]  /*3abf0*/  LDS.U8 R2, [R0+UR4+0xc8] ;  /* 0x0000c80400027984 */ /* 0x000fe20008000000 */
[----:B----4-:R-:W-:-:S03]  /*3ac00*/  @!P3 IMAD.MOV.U32 R31, RZ, RZ, R3 ;  /* 0x000000ffff1fb224 */ /* 0x010fc600078e0003 */
[----:B------:R-:W0:Y:S04]  /*3ac10*/  LDS.U8 R3, [R0+UR4+0x88] ;  /* 0x0000880400037984 */ /* 0x000e280008000000 */
[----:B------:R1:W4:Y:S04]  /*3ac20*/  @!P3 LDG.E.U8 R54, desc[UR42][R30.64] ;  /* 0x0000002a1e36b981 */ /* 0x000328000c1e1100 */
[----:B-1----:R-:W-:Y:S04]  /*3ac30*/  LDS.U8 R30, [R0+UR4] ;  /* 0x00000004001e7984 */ /* 0x002fe80008000000 */
[----:B------:R-:W-:Y:S04]  /*3ac40*/  LDS.U8 R31, [R0+UR4+0x40] ;  /* 0x00004004001f7984 */ /* 0x000fe80008000000 */
[----:B0-----:R-:W-:Y:S04]  /*3ac50*/  STL [R1+0xb38], R3 ;  /* 0x000b380301007387 */ /* 0x001fe80000100800 */
[----:B------:R-:W-:Y:S04]  /*3ac60*/  STL [R1+0xb30], R2 ;  /* 0x000b300201007387 */ /* 0x000fe80000100800 */
[----:B------:R-:W0:Y:S04]  /*3ac70*/  LDS.U8 R3, [R0+UR4+0x80] ;  /* 0x0000800400037984 */ /* 0x000e280008000000 */
[----:B------:R-:W1:Y:S04]  /*3ac80*/  LDS.U8 R2, [R0+UR4+0xc0] ;  /* 0x0000c00400027984 */ /* 0x000e680008000000 */
[----:B0-----:R-:W-:Y:S04]  /*3ac90*/  STL [R1+0xb44], R3 ;  /* 0x000b440301007387 */ /* 0x001fe80000100800 */
[----:B-1----:R-:W-:Y:S04]  /*3aca0*/  STL [R1+0xb40], R2 ;  /* 0x000b400201007387 */ /* 0x002fe80000100800 */
[----:B------:R-:W0:Y:S04]  /*3acb0*/  LDS.U8 R3, [R0+UR4+0x488] ;  /* 0x0004880400037984 */ /* 0x000e280008000000 */
[----:B------:R-:W1:Y:S04]  /*3acc0*/  LDS.U8 R2, [R0+UR4+0x4c8] ;  /* 0x0004c80400027984 */ /* 0x000e680008000000 */
[----:B0-----:R-:W-:Y:S04]  /*3acd0*/  STL [R1+0xb54], R3 ;  /* 0x000b540301007387 */ /* 0x001fe80000100800 */
[----:B-1----:R-:W-:Y:S04]  /*3ace0*/  STL [R1+0xb50], R2 ;  /* 0x000b500201007387 */ /* 0x002fe80000100800 */
[----:B------:R-:W0:Y:S04]  /*3acf0*/  LDS.U8 R3, [R0+UR4+0x4c0] ;  /* 0x0004c00400037984 */ /* 0x000e280008000000 */
[----:B------:R-:W1:Y:S04]  /*3ad00*/  LDS.U8 R2, [R0+UR4+0x800] ;  /* 0x0008000400027984 */ /* 0x000e680008000000 */
[----:B------:R-:W-:Y:S04]  /*3ad10*/  STL [R1+0xb64], R4 ;  /* 0x000b640401007387 */ /* 0x000fe80000100800 */
[----:B------:R-:W1:Y:S04]  /*3ad20*/  LDS.U8 R4, [R0+UR4+0x840] ;  /* 0x0008400400047984 */ /* 0x000e680008000000 */
[----:B0-----:R-:W-:Y:S04]  /*3ad30*/  STL [R1+0xb5c], R3 ;  /* 0x000b5c0301007387 */ /* 0x001fe80000100800 */
[----:B------:R-:W0:Y:S04]  /*3ad40*/  LDS.U8 R3, [R0+UR4+0x888] ;  /* 0x0008880400037984 */ /* 0x000e280008000000 */
[----:B-1----:R-:W-:Y:S04]  /*3ad50*/  STL [R1+0xc4c], R2 ;  /* 0x000c4c0201007387 */ /* 0x002fe80000100800 */
[----:B------:R-:W1:Y:S04]  /*3ad60*/  LDS.U8 R2, [R0+UR4+0x8c8] ;  /* 0x0008c80400027984 */ /* 0x000e680008000000 */
[----:B------:R-:W-:Y:S04]  /*3ad70*/  STL [R1+0xc48], R4 ;  /* 0x000c480401007387 */ /* 0x000fe80000100800 */
[----:B------:R-:W3:Y:S04]  /*3ad80*/  LDS.U8 R4, [R0+UR4+0x808] ;  /* 0x0008080400047984 */ /* 0x000ee80008000000 */
[----:B0-----:R-:W-:Y:S04]  /*3ad90*/  STL [R1+0xccc], R3 ;  /* 0x000ccc0301007387 */ /* 0x001fe80000100800 */
[----:B------:R-:W0:Y:S04]  /*3ada0*/  LDS.U8 R3, [R0+UR4+0x848] ;  /* 0x0008480400037984 */ /* 0x000e280008000000 */
[----:B-1----:R-:W-:Y:S04]  /*3adb0*/  STL [R1+0xcc8], R2 ;  /* 0x000cc80201007387 */ /* 0x002fe80000100800 */
[----:B------:R-:W1:Y:S04]  /*3adc0*/  LDS.U8 R2, [R0+UR4+0x880] ;  /* 0x0008800400027984 */ /* 0x000e680008000000 */
[----:B---3--:R-:W-:Y:S04]  /*3add0*/  STL [R1+0xc54], R4 ;  /* 0x000c540401007387 */ /* 0x008fe80000100800 */
        /* <DEDUP_REMOVED lines=77> */
[----:B---3--:R3:W-:Y:S02]  /*3b2b0*/  STL [R1+0x26cc], R4 ;  /* 0x0026cc0401007387 */ /* 0x0087e40000100800 */
[----:B---3--:R-:W-:Y:S01]  /*3b2c0*/  LOP3.LUT R4, R0, 0x10, RZ, 0x3c, !PT ;  /* 0x0000001000047812 */ /* 0x008fe200078e3cff */
[----:B------:R-:W3:Y:S04]  /*3b2d0*/  S2R R50, SR_TID.X ;  /* 0x0000000000327919 */ /* 0x000ee80000002100 */
[----:B------:R-:W-:Y:S04]  /*3b2e0*/  LDS.U8 R5, [R4+UR4+0x1c80] ;  /* 0x001c800404057984 */ /* 0x000fe80008000000 */
[----:B0-----:R-:W-:Y:S04]  /*3b2f0*/  STL [R1+0x2658], R3 ;  /* 0x0026580301007387 */ /* 0x001fe80000100800 */
[----:B------:R-:W0:Y:S04]  /*3b300*/  LDS.U8 R3, [R0+UR4+0x1c80] ;  /* 0x001c800400037984 */ /* 0x000e280008000000 */
[----:B-1----:R-:W-:Y:S04]  /*3b310*/  STL [R1+0x2654], R2 ;  /* 0x0026540201007387 */ /* 0x002fe80000100800 */
[----:B------:R-:W1:Y:S04]  /*3b320*/  LDS.U8 R2, [R0+UR4+0x1cc0] ;  /* 0x001cc00400027984 */ /* 0x000e680008000000 */
[----:B------:R-:W-:Y:S04]  /*3b330*/  STL [R1+0x2770], R0 ;  /* 0x0027700001007387 */ /* 0x000fe80000100800 */
[----:B------:R-:W2:Y:S04]  /*3b340*/  LDS.U8 R0, [R4+UR4] ;  /* 0x0000000404007984 */ /* 0x000ea80008000000 */
[----:B0-----:R-:W-:Y:S04]  /*3b350*/  STL [R1+0x26d8], R3 ;  /* 0x0026d80301007387 */ /* 0x001fe80000100800 */
[----:B-1----:R-:W-:Y:S04]  /*3b360*/  STL [R1+0x26d4], R2 ;  /* 0x0026d40201007387 */ /* 0x002fe80000100800 */
[----:B------:R-:W0:Y:S04]  /*3b370*/  LDS.U8 R3, [R4+UR4+0x40] ;  /* 0x0000400404037984 */ /* 0x000e280008000000 */
[----:B------:R-:W1:Y:S04]  /*3b380*/  LDS.U8 R2, [R4+UR4+0x88] ;  /* 0x0000880404027984 */ /* 0x000e680008000000 */
[----:B--2---:R-:W-:Y:S04]  /*3b390*/  STL [R1+0x7ac], R0 ;  /* 0x0007ac0001007387 */ /* 0x004fe80000100800 */
[----:B------:R-:W2:Y:S04]  /*3b3a0*/  LDS.U8 R0, [R4+UR4+0xc8] ;  /* 0x0000c80404007984 */ /* 0x000ea80008000000 */
[----:B0-----:R-:W-:Y:S04]  /*3b3b0*/  STL [R1+0x7a8], R3 ;  /* 0x0007a80301007387 */ /* 0x001fe80000100800 */
[----:B------:R-:W0:Y:S04]  /*3b3c0*/  LDS.U8 R3, [R4+UR4+0x8] ;  /* 0x0000080404037984 */ /* 0x000e280008000000 */
[----:B-1----:R-:W-:Y:S04]  /*3b3d0*/  STL [R1+0xbdc], R2 ;  /* 0x000bdc0201007387 */ /* 0x002fe80000100800 */
        /* <DEDUP_REMOVED lines=16> */
[----:B-1----:R-:W-:Y:S04]  /*3b4e0*/  STL [R1+0xbe8], R2 ;  /* 0x000be80201007387 */ /* 0x002fe80000100800 */
[----:B------:R-:W0:Y:S04]  /*3b4f0*/  LDS.U8 R3, [R4+UR4+0x448] ;  /* 0x0004480404037984 */ /* 0x000e280008000000 */
[----:B------:R-:W-:Y:S04]  /*3b500*/  LDS.U8 R2, [R4+UR4+0x480] ;  /* 0x0004800404027984 */ /* 0x000fe80008000000 */
[----:B--2---:R-:W-:Y:S04]  /*3b510*/  STL [R1+0x834], R0 ;  /* 0x0008340001007387 */ /* 0x004fe80000100800 */
[----:B------:R-:W1:Y:S04]  /*3b520*/  LDS.U8 R0, [R4+UR4+0x4c0] ;  /* 0x0004c00404007984 */ /* 0x000e680008000000 */
[----:B0-----:R-:W-:Y:S04]  /*3b530*/  STL [R1+0x830], R3 ;  /* 0x0008300301007387 */ /* 0x001fe80000100800 */
[----:B-1----:R-:W-:Y:S04]  /*3b540*/  STL [R1+0x2788], R0 ;  /* 0x0027880001007387 */ /* 0x002fe80000100800 */
[----:B------:R-:W-:Y:S04]  /*3b550*/  STL [R1+0xbf4], R2 ;  /* 0x000bf40201007387 */ /* 0x000fe80000100800 */
[----:B------:R-:W0:Y:S04]  /*3b560*/  LDS.U8 R3, [R4+UR4+0x800] ;  /* 0x0008000404037984 */ /* 0x000e280008000000 */
[----:B------:R-:W1:Y:S04]  /*3b570*/  LDS.U8 R2, [R4+UR4+0x840] ;  /* 0x0008400404027984 */ /* 0x000e680008000000 */
        /* <DEDUP_REMOVED lines=82> */
[----:B------:R-:W1:Y:S04]  /*3baa0*/  LDS.U8 R2, [R4+UR4+0x1cc8] ;  /* 0x001cc80404027984 */ /* 0x000e680008000000 */
[----:B--2---:R-:W-:Y:S04]  /*3bab0*/  STL [R1+0x266c], R0 ;  /* 0x00266c0001007387 */ /* 0x004fe80000100800 */
[----:B------:R-:W2:Y:S04]  /*3bac0*/  LDS.U8 R0, [R4+UR4+0x1c08] ;  /* 0x001c080404007984 */ /* 0x000ea80008000000 */
[----:B0-----:R-:W-:Y:S04]  /*3bad0*/  STL [R1+0x26f0], R3 ;  /* 0x0026f00301007387 */ /* 0x001fe80000100800 */
[----:B-1----:R3:W-:Y:S04]  /*3bae0*/  STL [R1+0x26ec], R2 ;  /* 0x0026ec0201007387 */ /* 0x0027e80000100800 */
[----:B--2---:R-:W-:Y:S04]  /*3baf0*/  STL [R1+0x2678], R0 ;  /* 0x0026780001007387 */ /* 0x004fe80000100800 */
[----:B------:R-:W0:Y:S01]  /*3bb00*/  LDS.U8 R0, [R4+UR4+0x1c48] ;  /* 0x001c480404007984 */ /* 0x000e220008000000 */
[----:B---3--:R-:W-:-:S02]  /*3bb10*/  LOP3.LUT R2, R50, 0x3, RZ, 0xc0, !PT ;  /* 0x0000000332027812 */ /* 0x008fc400078ec0ff */
[----:B------:R-:W-:-:S03]  /*3bb20*/  SHF.R.U32.HI R3, RZ, 0x2, R50 ;  /* 0x00000002ff037819 */ /* 0x000fc60000011632 */
[----:B------:R-:W-:Y:S01]  /*3bb30*/  IMAD R2, R2, 0x110, RZ ;  /* 0x0000011002027824 */ /* 0x000fe200078e02ff */
[----:B------:R-:W-:-:S04]  /*3bb40*/  SGXT.U32 R3, R3, 0x3 ;  /* 0x000000030303781a */ /* 0x000fc80000000000 */
[----:B------:R-:W-:Y:S02]  /*3bb50*/  LOP3.LUT R2, R2, R3, RZ, 0xfc, !PT ;  /* 0x0000000302027212 */ /* 0x000fe400078efcff */
[----:B------:R-:W1:Y:S02]  /*3bb60*/  LDS.U8 R3, [R4+UR4+0x1cc0] ;  /* 0x001cc00404037984 */ /* 0x000e640008000000 */
[----:B------:R-:W-:-:S05]  /*3bb70*/  LOP3.LUT R2, R2, 0x20, RZ, 0x3c, !PT ;  /* 0x0000002002027812 */ /* 0x000fca00078e3cff */
[----:B------:R-:W-:Y:S04]  /*3bb80*/  LDS.U8 R4, [R2+UR4+0x40] ;  /* 0x0000400402047984 */ /* 0x000fe80008000000 */
[----:B0-----:R-:W-:Y:S04]  /*3bb90*/  STL [R1+0x2674], R0 ;  /* 0x0026740001007387 */ /* 0x001fe80000100800 */
[----:B------:R-:W0:Y:S04]  /*3bba0*/  LDS.U8 R0, [R2+UR4] ;  /* 0x0000000402007984 */ /* 0x000e280008000000 */
[----:B------:R-:W-:Y:S04]  /*3bbb0*/  STL [R1+0x26f8], R5 ;  /* 0x0026f80501007387 */ /* 0x000fe80000100800 */
[----:B-1----:R-:W-:Y:S04]  /*3bbc0*/  STL [R1+0x26f4], R3 ;  /* 0x0026f40301007387 */ /* 0x002fe80000100800 */
[----:B------:R-:W1:Y:S04]  /*3bbd0*/  LDS.U8 R3, [R2+UR4+0x88] ;  /* 0x0000880402037984 */ /* 0x000e680008000000 */
[----:B0-----:R-:W-:Y:S04]  /*3bbe0*/  STL [R1+0x88c], R0 ;  /* 0x00088c0001007387 */ /* 0x001fe80000100800 */
[----:B------:R-:W0:Y:S04]  /*3bbf0*/  LDS.U8 R0, [R2+UR4+0xc8] ;  /* 0x0000c80402007984 */ /* 0x000e280008000000 */
[----:B------:R-:W-:Y:S04]  /*3bc00*/  STL [R1+0x888], R4 ;  /* 0x0008880401007387 */ /* 0x000fe80000100800 */
[----:B------:R-:W2:Y:S04]  /*3bc10*/  LDS.U8 R4, [R2+UR4+0x8] ;  /* 0x0000080402047984 */ /* 0x000ea80008000000 */
[----:B-1----:R-:W-:Y:S04]  /*3bc20*/  STL [R1+0xc04], R3 ;  /* 0x000c040301007387 */ /* 0x002fe80000100800 */
[----:B------:R-:W1:Y:S04]  /*3bc30*/  LDS.U8 R3, [R2+UR4+0x48] ;  /* 0x0000480402037984 */ /* 0x000e680008000000 */
[----:B0-----:R-:W-:Y:S04]  /*3bc40*/  STL [R1+0xc00], R0 ;  /* 0x000c000001007387 */ /* 0x001fe80000100800 */
[----:B------:R-:W0:Y:S04]  /*3bc50*/  LDS.U8 R0, [R2+UR4+0x80] ;  /* 0x0000800402007984 */ /* 0x000e280008000000 */
[----:B--2---:R-:W-:Y:S04]  /*3bc60*/  STL [R1+0x89c], R4 ;  /* 0x00089c0401007387 */ /* 0x004fe80000100800 */
        /* <DEDUP_REMOVED lines=102> */
[----:B------:R-:W2:Y:S01]  /*3c2d0*/  LDS.U8 R4, [R2+UR4+0x1c88] ;  /* 0x001c880402047984 */ /* 0x000ea20008000000 */
[----:B------:R-:W3:Y:S03]  /*3c2e0*/  S2R R40, SR_TID.X ;  /* 0x0000000000287919 */ /* 0x000ee60000002100 */
[----:B-1----:R-:W-:Y:S04]  /*3c2f0*/  STL [R1+0x2690], R3 ;  /* 0x0026900301007387 */ /* 0x002fe80000100800 */
[----:B------:R-:W1:Y:S04]  /*3c300*/  LDS.U8 R3, [R2+UR4+0x1cc8] ;  /* 0x001cc80402037984 */ /* 0x000e680008000000 */
[----:B0-----:R-:W-:Y:S04]  /*3c310*/  STL [R1+0x268c], R0 ;  /* 0x00268c0001007387 */ /* 0x001fe80000100800 */
[----:B------:R-:W0:Y:S04]  /*3c320*/  LDS.U8 R0, [R2+UR4+0x1c08] ;  /* 0x001c080402007984 */ /* 0x000e280008000000 */
[----:B--2---:R3:W-:Y:S02]  /*3c330*/  STL [R1+0x2710], R4 ;  /* 0x0027100401007387 */ /* 0x0047e40000100800 */
[----:B---3--:R-:W-:-:S02]  /*3c340*/  SHF.R.U32.HI R4, RZ, 0x2, R40 ;  /* 0x00000002ff047819 */ /* 0x008fc40000011628 */
[----:B-1----:R-:W-:Y:S02]  /*3c350*/  STL [R1+0x270c], R3 ;  /* 0x00270c0301007387 */ /* 0x002fe40000100800 */
[----:B------:R-:W-:Y:S02]  /*3c360*/  SGXT.U32 R4, R4, 0x3 ;  /* 0x000000030404781a */ /* 0x000fe40000000000 */
[----:B------:R-:W-:Y:S04]  /*3c370*/  LDS.U8 R3, [R2+UR4+0x1c80] ;  /* 0x001c800402037984 */ /* 0x000fe80008000000 */
[----:B0-----:R0:W-:Y:S02]  /*3c380*/  STL [R1+0x2698], R0 ;  /* 0x0026980001007387 */ /* 0x0011e40000100800 */
[----:B0-----:R-:W-:-:S05]  /*3c390*/  LOP3.LUT R0, R40, 0x3, RZ, 0xc0, !PT ;  /* 0x0000000328007812 */ /* 0x001fca00078ec0ff */
[----:B------:R-:W-:-:S05]  /*3c3a0*/  IMAD R0, R0, 0x110, RZ ;  /* 0x0000011000007824 */ /* 0x000fca00078e02ff */
[----:B------:R-:W-:Y:S02]  /*3c3b0*/  LOP3.LUT R0, R0, R4, RZ, 0xfc, !PT ;  /* 0x0000000400007212 */ /* 0x000fe400078efcff */
[----:B------:R-:W0:Y:S04]  /*3c3c0*/  LDS.U8 R4, [R2+UR4+0x1c48] ;  /* 0x001c480402047984 */ /* 0x000e280008000000 */
[----:B------:R-:W1:Y:S01]  /*3c3d0*/  LDS.U8 R2, [R2+UR4+0x1cc0] ;  /* 0x001cc00402027984 */ /* 0x000e620008000000 */
[----:B------:R-:W-:-:S05]  /*3c3e0*/  LOP3.LUT R0, R0, 0x30, RZ, 0x3c, !PT ;  /* 0x0000003000007812 */ /* 0x000fca00078e3cff */
[----:B------:R-:W-:Y:S04]  /*3c3f0*/  LDS.U8 R5, [R0+UR4+0x1480] ;  /* 0x0014800400057984 */ /* 0x000fe80008000000 */
[----:B------:R-:W-:Y:S04]  /*3c400*/  LDS.U8 R6, [R0+UR4+0x14c0] ;  /* 0x0014c00400067984 */ /* 0x000fe80008000000 */
[----:B0-----:R-:W-:Y:S04]  /*3c410*/  STL [R1+0x2694], R4 ;  /* 0x0026940401007387 */ /* 0x001fe80000100800 */
[----:B------:R-:W0:Y:S04]  /*3c420*/  LDS.U8 R4, [R0+UR4] ;  /* 0x0000000400047984 */ /* 0x000e280008000000 */
        /* <DEDUP_REMOVED lines=90> */
[----:B--2---:R2:W-:Y:S04]  /*3c9d0*/  STL [R1+0x262c], R3 ;  /* 0x00262c0301007387 */ /* 0x0045e80000100800 */
[----:B--2---:R-:W2:Y:S04]  /*3c9e0*/  LDL.LU R3, [R1+0xbc4] ;  /* 0x000bc40001037983 */ /* 0x004ea80000300800 */
[----:B-1----:R1:W-:Y:S04]  /*3c9f0*/  STL [R1+0xdc8], R2 ;  /* 0x000dc80201007387 */ /* 0x0023e80000100800 */
[----:B-1----:R-:W3:Y:S04]  /*3ca00*/  LDL.LU R2, [R1+0xbc0] ;  /* 0x000bc00001027983 */ /* 0x002ee80000300800 */
[----:B0-----:R-:W-:Y:S04]  /*3ca10*/  STL [R1+0xdc4], R4 ;  /* 0x000dc40401007387 */ /* 0x001fe80000100800 */
        /* <DEDUP_REMOVED lines=9> */
[----:B------:R-:W0:Y:S04]  /*3cab0*/  LDS.U8 R4, [R0+UR4+0x1800] ;  /* 0x0018000400047984 */ /* 0x000e280008000000 */
[----:B------:R-:W-:Y:S04]  /*3cac0*/  STL [R1+0x2638], R5 ;  /* 0x0026380501007387 */ /* 0x000fe80000100800 */
[----:B------:R-:W1:Y:S04]  /*3cad0*/  LDS.U8 R5, [R0+UR4+0x1840] ;  /* 0x0018400400057984 */ /* 0x000e680008000000 */
[----:B------:R-:W-:Y:S04]  /*3cae0*/  STL [R1+0x2634], R6 ;  /* 0x0026340601007387 */ /* 0x000fe80000100800 */
[----:B------:R-:W4:Y:S04]  /*3caf0*/  LDS.U8 R6, [R0+UR4+0x1888] ;  /* 0x0018880400067984 */ /* 0x000f280008000000 */
[----:B0-----:R-:W-:Y:S04]  /*3cb00*/  STL [R1+0x26a0], R4 ;  /* 0x0026a00401007387 */ /* 0x001fe80000100800 */
[----:B------:R-:W0:Y:S04]  /*3cb10*/  LDS.U8 R4, [R0+UR4+0x18c8] ;  /* 0x0018c80400047984 */ /* 0x000e280008000000 */
[----:B-1----:R-:W-:Y:S04]  /*3cb20*/  STL [R1+0x269c], R5 ;  /* 0x00269c0501007387 */ /* 0x002fe80000100800 */
[----:B------:R-:W1:Y:S04]  /*3cb30*/  LDS.U8 R5, [R0+UR4+0x1808] ;  /* 0x0018080400057984 */ /* 0x000e680008000000 */
[----:B----4-:R-:W-:Y:S04]  /*3cb40*/  STL [R1+0x2720], R6 ;  /* 0x0027200601007387 */ /* 0x010fe80000100800 */
        /* <DEDUP_REMOVED lines=18> */
[----:B0-----:R-:W-:Y:S04]  /*3cc70*/  STL [R1+0x26b8], R4 ;  /* 0x0026b80401007387 */ /* 0x001fe80000100800 */
[----:B------:R-:W0:Y:S04]  /*3cc80*/  LDS.U8 R4, [R0+UR4+0x1c80] ;  /* 0x001c800400047984 */ /* 0x000e280008000000 */
[----:B------:R-:W4:Y:S01]  /*3cc90*/  LDS.U8 R0, [R0+UR4+0x1cc0] ;  /* 0x001cc00400007984 */ /* 0x000f220008000000 */
[----:B------:R-:W-:Y:S06]  /*3cca0*/  BAR.SYNC.DEFER_BLOCKING 0x0 ;  /* 0x0000000000007b1d */ /* 0x000fec0000010000 */
[----:B-1----:R-:W-:Y:S01]  /*3ccb0*/  STL [R1+0x26b4], R5 ;  /* 0x0026b40501007387 */ /* 0x002fe20000100800 */
[----:B------:R-:W-:-:S03]  /*3ccc0*/  LOP3.LUT R40, R40, 0x1f, RZ, 0xc0, !PT ;  /* 0x0000001f28287812 */ /* 0x000fc600078ec0ff */
[----:B0-----:R-:W-:Y:S04]  /*3ccd0*/  STL [R1+0x2738], R4 ;  /* 0x0027380401007387 */ /* 0x001fe80000100800 */
[----:B----4-:R0:W-:Y:S04]  /*3cce0*/  STL [R1+0x2734], R0 ;  /* 0x0027340001007387 */ /* 0x0101e80000100800 */
[----:B0-----:R-:W4:Y:S04]  /*3ccf0*/  LDL.LU R0, [R1+0xb78] ;  /* 0x000b780001007983 */ /* 0x001f280000300800 */
        /* <DEDUP_REMOVED lines=18> */
[----:B--2---:R0:W-:Y:S04]  /*3ce20*/  STS.U8 [R40+UR4], R3 ;  /* 0x0000000328007988 */ /* 0x0041e80008000004 */
[----:B------:R-:W2:Y:S04]  /*3ce30*/  LDL.LU R4, [R1+0xabc] ;  /* 0x000abc0001047983 */ /* 0x000ea80000300800 */
[----:B---3--:R1:W-:Y:S04]  /*3ce40*/  STS.U8 [R40+UR4+0x20], R2 ;  /* 0x0000200228007988 */ /* 0x0083e80008000004 */
[----:B0-----:R-:W3:Y:S04]  /*3ce50*/  LDL.LU R3, [R1+0xab8] ;  /* 0x000ab80001037983 */ /* 0x001ee80000300800 */
[----:B-1----:R-:W2:Y:S04]  /*3ce60*/  LDL.LU R2, [R1+0xaa4] ;  /* 0x000aa40001027983 */ /* 0x002ea80000300800 */
[----:B------:R0:W-:Y:S04]  /*3ce70*/  STS.U8 [R40+UR4+0x40], R32 ;  /* 0x0000402028007988 */ /* 0x0001e80008000004 */
[----:B------:R1:W-:Y:S04]  /*3ce80*/  STS.U8 [R40+UR4+0x60], R34 ;  /* 0x0000602228007988 */ /* 0x0003e80008000004 */
[----:B------:R0:W-:Y:S04]  /*3ce90*/  STS.U8 [R40+UR4+0x120], R36 ;  /* 0x0001202428007988 */ /* 0x0001e80008000004 */
[----:B------:R0:W-:Y:S04]  /*3cea0*/  STS.U8 [R40+UR4+0x100], R38 ;  /* 0x0001002628007988 */ /* 0x0001e80008000004 */
[----:B------:R1:W-:Y:S04]  /*3ceb0*/  STS.U8 [R40+UR4+0x160], R42 ;  /* 0x0001602a28007988 */ /* 0x0003e80008000004 */
[----:B------:R1:W-:Y:S04]  /*3cec0*/  STS.U8 [R40+UR4+0x140], R44 ;  /* 0x0001402c28007988 */ /* 0x0003e80008000004 */
[----:B0-----:R-:W2:Y:S04]  /*3ced0*/  LDL.LU R32, [R1+0xaa0] ;  /* 0x000aa00001207983 */ /* 0x001ea80000300800 */
[----:B-1----:R-:W2:Y:S04]  /*3cee0*/  LDL.LU R34, [R1+0xa9c] ;  /* 0x000a9c0001227983 */ /* 0x002ea80000300800 */
[----:B------:R-:W2:Y:S04]  /*3cef0*/  LDL.LU R36, [R1+0xa98] ;  /* 0x000a980001247983 */ /* 0x000ea80000300800 */
[----:B------:R-:W2:Y:S04]  /*3cf00*/  LDL.LU R38, [R1+0xa84] ;  /* 0x000a840001267983 */ /* 0x000ea80000300800 */
[----:B------:R-:W2:Y:S04]  /*3cf10*/  LDL.LU R42, [R1+0xa80] ;  /* 0x000a8000012a7983 */ /* 0x000ea80000300800 */
[----:B------:R0:W-:Y:S04]  /*3cf20*/  STS.U8 [R40+UR4+0x240], R46 ;  /* 0x0002402e28007988 */ /* 0x0001e80008000004 */
[----:B------:R-:W2:Y:S04]  /*3cf30*/  LDL.LU R44, [R1+0xa7c] ;  /* 0x000a7c00012c7983 */ /* 0x000ea80000300800 */
[----:B------:R1:W-:Y:S04]  /*3cf40*/  STS.U8 [R40+UR4+0x260], R48 ;  /* 0x0002603028007988 */ /* 0x0003e80008000004 */
[----:B------:R1:W-:Y:S04]  /*3cf50*/  STS.U8 [R40+UR4+0x200], R50 ;  /* 0x0002003228007988 */ /* 0x0003e80008000004 */
[----:B0-----:R-:W3:Y:S04]  /*3cf60*/  LDL.LU R46, [R1+0xa78] ;  /* 0x000a7800012e7983 */ /* 0x001ee80000300800 */
[----:B-1----:R-:W3:Y:S04]  /*3cf70*/  LDL.LU R48, [R1+0xa64] ;  /* 0x000a640001307983 */ /* 0x002ee80000300800 */
[----:B------:R-:W3:Y:S04]  /*3cf80*/  LDL.LU R50, [R1+0xa60] ;  /* 0x000a600001327983 */ /* 0x000ee80000300800 */
[----:B----4-:R0:W-:Y:S04]  /*3cf90*/  STS.U8 [R40+UR4+0x220], R0 ;  /* 0x0002200028007988 */ /* 0x0101e80008000004 */
[----:B------:R1:W-:Y:S04]  /*3cfa0*/  STS.U8 [R40+UR4+0x360], R22 ;  /* 0x0003601628007988 */ /* 0x0003e80008000004 */
[----:B------:R4:W-:Y:S04]  /*3cfb0*/  STS.U8 [R40+UR4+0x340], R21 ;  /* 0x0003401528007988 */ /* 0x0009e80008000004 */
[----:B------:R0:W-:Y:S04]  /*3cfc0*/  STS.U8 [R40+UR4+0x320], R20 ;  /* 0x0003201428007988 */ /* 0x0001e80008000004 */
[----:B------:R1:W-:Y:S04]  /*3cfd0*/  STS.U8 [R40+UR4+0x300], R19 ;  /* 0x0003001328007988 */ /* 0x0003e80008000004 */
[----:B------:R4:W-:Y:S04]  /*3cfe0*/  STS.U8 [R40+UR4+0x400], R18 ;  /* 0x0004001228007988 */ /* 0x0009e80008000004 */
[----:B0-----:R-:W3:Y:S04]  /*3cff0*/  LDL.LU R0, [R1+0xa5c] ;  /* 0x000a5c0001007983 */ /* 0x001ee80000300800 */
[----:B-1----:R-:W3:Y:S04]  /*3d000*/  LDL.LU R22, [R1+0xa58] ;  /* 0x000a580001167983 */ /* 0x002ee80000300800 */
[----:B----4-:R-:W4:Y:S04]  /*3d010*/  LDL.LU R21, [R1+0xa44] ;  /* 0x000a440001157983 */ /* 0x010f280000300800 */
[----:B------:R-:W4:Y:S04]  /*3d020*/  LDL.LU R20, [R1+0xa40] ;  /* 0x000a400001147983 */ /* 0x000f280000300800 */
[----:B------:R-:W4:Y:S04]  /*3d030*/  LDL.LU R19, [R1+0xa3c] ;  /* 0x000a3c0001137983 */ /* 0x000f280000300800 */
[----:B------:R0:W-:Y:S04]  /*3d040*/  STS.U8 [R40+UR4+0x420], R17 ;  /* 0x0004201128007988 */ /* 0x0001e80008000004 */
[----:B------:R-:W4:Y:S04]  /*3d050*/  LDL.LU R18, [R1+0xa38] ;  /* 0x000a380001127983 */ /* 0x000f280000300800 */
[----:B------:R1:W-:Y:S04]  /*3d060*/  STS.U8 [R40+UR4+0x440], R16 ;  /* 0x0004401028007988 */ /* 0x0003e80008000004 */
[----:B------:R0:W-:Y:S04]  /*3d070*/  STS.U8 [R40+UR4+0x460], R15 ;  /* 0x0004600f28007988 */ /* 0x0001e80008000004 */
[----:B------:R0:W-:Y:S04]  /*3d080*/  STS.U8 [R40+UR4+0x520], R14 ;  /* 0x0005200e28007988 */ /* 0x0001e80008000004 */
[----:B------:R1:W-:Y:S04]  /*3d090*/  STS.U8 [R40+UR4+0x500], R13 ;  /* 0x0005000d28007988 */ /* 0x0003e80008000004 */
[----:B------:R1:W-:Y:S04]  /*3d0a0*/  STS.U8 [R40+UR4+0x560], R12 ;  /* 0x0005600c28007988 */ /* 0x0003e80008000004 */
[----:B0-----:R-:W4:Y:S04]  /*3d0b0*/  LDL.LU R17, [R1+0xa24] ;  /* 0x000a240001117983 */ /* 0x001f280000300800 */
[----:B-1----:R-:W4:Y:S04]  /*3d0c0*/  LDL.LU R16, [R1+0xa20] ;  /* 0x000a200001107983 */ /* 0x002f280000300800 */
[----:B------:R-:W4:Y:S04]  /*3d0d0*/  LDL.LU R15, [R1+0xa1c] ;  /* 0x000a1c00010f7983 */ /* 0x000f280000300800 */
        /* <DEDUP_REMOVED lines=16> */
[----:B--2---:R1:W-:Y:S04]  /*3d1e0*/  STS.U8 [R40+UR4+0x720], R4 ;  /* 0x0007200428007988 */ /* 0x0043e80008000004 */
[----:B---3--:R2:W-:Y:S04]  /*3d1f0*/  STS.U8 [R40+UR4+0x700], R3 ;  /* 0x0007000328007988 */ /* 0x0085e80008000004 */
[----:B------:R3:W-:Y:S04]  /*3d200*/  STS.U8 [R40+UR4+0x800], R2 ;  /* 0x0008000228007988 */ /* 0x0007e80008000004 */
[----:B------:R1:W-:Y:S04]  /*3d210*/  STS.U8 [R40+UR4+0x820], R32 ;  /* 0x0008202028007988 */ /* 0x0003e80008000004 */
[----:B------:R2:W-:Y:S04]  /*3d220*/  STS.U8 [R40+UR4+0x840], R34 ;  /* 0x0008402228007988 */ /* 0x0005e80008000004 */
[----:B0-----:R-:W4:Y:S04]  /*3d230*/  LDL.LU R5, [R1+0x9a4] ;  /* 0x0009a40001057983 */ /* 0x001f280000300800 */
[----:B-1----:R-:W4:Y:S04]  /*3d240*/  LDL.LU R4, [R1+0x9a0] ;  /* 0x0009a00001047983 */ /* 0x002f280000300800 */
[----:B--2---:R-:W2:Y:S04]  /*3d250*/  LDL.LU R3, [R1+0x99c] ;  /* 0x00099c0001037983 */ /* 0x004ea80000300800 */
[----:B---3--:R-:W3:Y:S04]  /*3d260*/  LDL.LU R2, [R1+0x998] ;  /* 0x0009980001027983 */ /* 0x008ee80000300800 */
        /* <DEDUP_REMOVED lines=15> */
[----:B0-----:R-:W3:Y:S04]  /*3d360*/  LDL.LU R50, [R1+0x944] ;  /* 0x0009440001327983 */ /* 0x001ee80000300800 */
[----:B------:R0:W-:Y:S04]  /*3d370*/  STS.U8 [R40+UR4+0xa00], R0 ;  /* 0x000a000028007988 */ /* 0x0001e80008000004 */
[----:B------:R1:W-:Y:S04]  /*3d380*/  STS.U8 [R40+UR4+0xa20], R22 ;  /* 0x000a201628007988 */ /* 0x0003e80008000004 */
[----:B----4-:R4:W-:Y:S04]  /*3d390*/  STS.U8 [R40+UR4+0xb60], R21 ;  /* 0x000b601528007988 */ /* 0x0109e80008000004 */
        /* <DEDUP_REMOVED lines=35> */
[----:B--2---:R2:W-:Y:S04]  /*3d5d0*/  STS.U8 [R40+UR4+0xf20], R3 ;  /* 0x000f200328007988 */ /* 0x0045e80008000004 */
[----:B---3--:R3:W-:Y:S04]  /*3d5e0*/  STS.U8 [R40+UR4+0xf00], R2 ;  /* 0x000f000228007988 */ /* 0x0087e80008000004 */
        /* <DEDUP_REMOVED lines=208> */
[----:B------:R-:W-:Y:S04]  /*3e2f0*/  STS.U8 [R40+UR4+0x2960], R0 ;  /* 0x0029600028007988 */ /* 0x000fe80008000004 */
        /* <DEDUP_REMOVED lines=9> */
[----:B------:R0:W-:Y:S04]  /*3e390*/  STS.U8 [R40+UR4+0x2b60], R17 ;  /* 0x002b601128007988 */ /* 0x0001e80008000004 */
[----:B------:R1:W-:Y:S04]  /*3e3a0*/  STS.U8 [R40+UR4+0x2b40], R16 ;  /* 0x002b401028007988 */ /* 0x0003e80008000004 */
[----:B------:R-:W4:Y:S04]  /*3e3b0*/  LDL.LU R18, [R1+0xd8] ;  /* 0x0000d80001127983 */ /* 0x000f280000300800 */
        /* <DEDUP_REMOVED lines=8> */
[----:B------:R0:W-:Y:S04]  /*3e440*/  STS.U8 [R40+UR4+0x2c40], R11 ;  /* 0x002c400b28007988 */ /* 0x0001e80008000004 */
[----:B------:R-:W4:Y:S04]  /*3e450*/  LDL.LU R13, [R1+0xb4] ;  /* 0x0000b400010d7983 */ /* 0x000f280000300800 */
[----:B------:R1:W-:Y:S04]  /*3e460*/  STS.U8 [R40+UR4+0x2c60], R10 ;  /* 0x002c600a28007988 */ /* 0x0003e80008000004 */
[----:B------:R-:W4:Y:S04]  /*3e470*/  LDL.LU R12, [R1+0xb0] ;  /* 0x0000b000010c7983 */ /* 0x000f280000300800 */
[----:B------:R0:W-:Y:S04]  /*3e480*/  STS.U8 [R40+UR4+0x2d20], R9 ;  /* 0x002d200928007988 */ /* 0x0001e80008000004 */
[----:B------:R1:W-:Y:S04]  /*3e490*/  STS.U8 [R40+UR4+0x2d00], R8 ;  /* 0x002d000828007988 */ /* 0x0003e80008000004 */
[----:B------:R1:W-:Y:S04]  /*3e4a0*/  STS.U8 [R40+UR4+0x2d60], R7 ;  /* 0x002d600728007988 */ /* 0x0003e80008000004 */
[----:B0-----:R-:W4:Y:S04]  /*3e4b0*/  LDL.LU R11, [R1+0x9c] ;  /* 0x00009c00010b7983 */ /* 0x001f280000300800 */
[----:B-1----:R-:W4:Y:S04]  /*3e4c0*/  LDL.LU R10, [R1+0x98] ;  /* 0x00009800010a7983 */ /* 0x002f280000300800 */
[----:B------:R0:W-:Y:S04]  /*3e4d0*/  STS.U8 [R40+UR4+0x2d40], R6 ;  /* 0x002d400628007988 */ /* 0x0001e80008000004 */
[----:B------:R-:W4:Y:S04]  /*3e4e0*/  LDL.LU R9, [R1+0x94] ;  /* 0x0000940001097983 */ /* 0x000f280000300800 */
[----:B------:R-:W4:Y:S04]  /*3e4f0*/  LDL.LU R8, [R1+0x90] ;  /* 0x0000900001087983 */ /* 0x000f280000300800 */
[----:B------:R-:W4:Y:S04]  /*3e500*/  LDL.LU R7, [R1+0x7c] ;  /* 0x00007c0001077983 */ /* 0x000f280000300800 */
[----:B------:R1:W-:Y:S04]  /*3e510*/  STS.U8 [R40+UR4+0x2e40], R5 ;  /* 0x002e400528007988 */ /* 0x0003e80008000004 */
[----:B------:R1:W-:Y:S04]  /*3e520*/  STS.U8 [R40+UR4+0x2e60], R4 ;  /* 0x002e600428007988 */ /* 0x0003e80008000004 */
[----:B--2---:R2:W-:Y:S04]  /*3e530*/  STS.U8 [R40+UR4+0x2e00], R3 ;  /* 0x002e000328007988 */ /* 0x0045e80008000004 */
[----:B0-----:R-:W4:Y:S04]  /*3e540*/  LDL.LU R6, [R1+0x78] ;  /* 0x0000780001067983 */ /* 0x001f280000300800 */
[----:B---3--:R0:W-:Y:S04]  /*3e550*/  STS.U8 [R40+UR4+0x2e20], R2 ;  /* 0x002e200228007988 */ /* 0x0081e80008000004 */
[----:B------:R3:W-:Y:S04]  /*3e560*/  STS.U8 [R40+UR4+0x2f60], R32 ;  /* 0x002f602028007988 */ /* 0x0007e80008000004 */
[----:B-1----:R-:W4:Y:S04]  /*3e570*/  LDL.LU R5, [R1+0x74] ;  /* 0x0000740001057983 */ /* 0x002f280000300800 */
[----:B------:R-:W4:Y:S04]  /*3e580*/  LDL.LU R4, [R1+0x70] ;  /* 0x0000700001047983 */ /* 0x000f280000300800 */
[----:B--2---:R-:W2:Y:S04]  /*3e590*/  LDL.LU R3, [R1+0x5c] ;  /* 0x00005c0001037983 */ /* 0x004ea80000300800 */
[----:B------:R1:W-:Y:S04]  /*3e5a0*/  STS.U8 [R40+UR4+0x2f40], R34 ;  /* 0x002f402228007988 */ /* 0x0003e80008000004 */
[----:B0-----:R-:W2:Y:S04]  /*3e5b0*/  LDL.LU R2, [R1+0x58] ;  /* 0x0000580001027983 */ /* 0x001ea80000300800 */
[----:B------:R0:W-:Y:S04]  /*3e5c0*/  STS.U8 [R40+UR4+0x2f20], R36 ;  /* 0x002f202428007988 */ /* 0x0001e80008000004 */
[----:B---3--:R-:W3:Y:S04]  /*3e5d0*/  LDL.LU R32, [R1+0x54] ;  /* 0x0000540001207983 */ /* 0x008ee80000300800 */
[----:B------:R0:W-:Y:S04]  /*3e5e0*/  STS.U8 [R40+UR4+0x2f00], R38 ;  /* 0x002f002628007988 */ /* 0x0001e80008000004 */
[----:B------:R-:W-:Y:S04]  /*3e5f0*/  STS.U8 [R40+UR4+0x3000], R42 ;  /* 0x0030002a28007988 */ /* 0x000fe80008000004 */
[----:B------:R0:W-:Y:S04]  /*3e600*/  STS.U8 [R40+UR4+0x3020], R44 ;  /* 0x0030202c28007988 */ /* 0x0001e80008000004 */
[----:B-1----:R-:W3:Y:S04]  /*3e610*/  LDL.LU R34, [R1+0x50] ;  /* 0x0000500001227983 */ /* 0x002ee80000300800 */
[----:B------:R1:W-:Y:S04]  /*3e620*/  STS.U8 [R40+UR4+0x3040], R46 ;  /* 0x0030402e28007988 */ /* 0x0003e80008000004 */
[----:B------:R1:W-:Y:S04]  /*3e630*/  STS.U8 [R40+UR4+0x3060], R48 ;  /* 0x0030603028007988 */ /* 0x0003e80008000004 */
[----:B0-----:R-:W3:Y:S04]  /*3e640*/  LDL.LU R36, [R1+0x3c] ;  /* 0x00003c0001247983 */ /* 0x001ee80000300800 */
[----:B------:R-:W3:Y:S04]  /*3e650*/  LDL.LU R38, [R1+0x38] ;  /* 0x0000380001267983 */ /* 0x000ee80000300800 */
[----:B------:R-:W3:Y:S04]  /*3e660*/  LDL.LU R44, [R1+0x34] ;  /* 0x00003400012c7983 */ /* 0x000ee80000300800 */
[----:B-1----:R-:W3:Y:S04]  /*3e670*/  LDL.LU R46, [R1+0x30] ;  /* 0x00003000012e7983 */ /* 0x002ee80000300800 */
[----:B------:R0:W-:Y:S04]  /*3e680*/  STS.U8 [R40+UR4+0x3120], R50 ;  /* 0x0031203228007988 */ /* 0x0001e80008000004 */
[----:B------:R-:W3:Y:S04]  /*3e690*/  LDL.LU R48, [R1+0x1c] ;  /* 0x00001c0001307983 */ /* 0x000ee80000300800 */
[----:B0-----:R-:W3:Y:S04]  /*3e6a0*/  LDL.LU R50, [R1+0x18] ;  /* 0x0000180001327983 */ /* 0x001ee80000300800 */
[----:B------:R-:W3:Y:S04]  /*3e6b0*/  LDL.LU R0, [R1+0x14] ;  /* 0x0000140001007983 */ /* 0x000ee80000300800 */
[----:B------:R-:W3:Y:S04]  /*3e6c0*/  LDL.LU R42, [R1+0x10] ;  /* 0x00001000012a7983 */ /* 0x000ee80000300800 */
[----:B------:R0:W-:Y:S04]  /*3e6d0*/  STS.U8 [R40+UR4+0x3100], R22 ;  /* 0x0031001628007988 */ /* 0x0001e80008000004 */
[----:B------:R1:W-:Y:S04]  /*3e6e0*/  STS.U8 [R40+UR4+0x3160], R21 ;  /* 0x0031601528007988 */ /* 0x0003e80008000004 */
[----:B----4-:R4:W-:Y:S04]  /*3e6f0*/  STS.U8 [R40+UR4+0x3140], R20 ;  /* 0x0031401428007988 */ /* 0x0109e80008000004 */
[----:B------:R0:W-:Y:S04]  /*3e700*/  STS.U8 [R40+UR4+0x3240], R19 ;  /* 0x0032401328007988 */ /* 0x0001e80008000004 */
[----:B------:R4:W-:Y:S04]  /*3e710*/  STS.U8 [R40+UR4+0x3260], R18 ;  /* 0x0032601228007988 */ /* 0x0009e80008000004 */
[----:B0-----:R-:W3:Y:S04]  /*3e720*/  LDL.LU R22, [R1+0x2960] ;  /* 0x0029600001167983 */ /* 0x001ee80000300800 */
[----:B-1----:R-:W3:Y:S04]  /*3e730*/  LDL.LU R21, [R1+0x295c] ;  /* 0x00295c0001157983 */ /* 0x002ee80000300800 */
[----:B----4-:R-:W4:Y:S04]  /*3e740*/  LDL.LU R20, [R1+0x2958] ;  /* 0x0029580001147983 */ /* 0x010f280000300800 */
[----:B------:R-:W4:Y:S04]  /*3e750*/  LDL.LU R19, [R1+0x2954] ;  /* 0x0029540001137983 */ /* 0x000f280000300800 */
        /* <DEDUP_REMOVED lines=9> */
[----:B------:R0:W-:Y:S04]  /*3e7f0*/  STS.U8 [R40+UR4+0x3300], R12 ;  /* 0x0033000c28007988 */ /* 0x0001e80008000004 */
[----:B------:R-:W4:Y:S04]  /*3e800*/  LDL.LU R14, [R1+0x2940] ;  /* 0x00294000010e7983 */ /* 0x000f280000300800 */
[----:B------:R-:W4:Y:S04]  /*3e810*/  LDL.LU R13, [R1+0x293c] ;  /* 0x00293c00010d7983 */ /* 0x000f280000300800 */
[----:B------:R1:W-:Y:S04]  /*3e820*/  STS.U8 [R40+UR4+0x3400], R11 ;  /* 0x0034000b28007988 */ /* 0x0003e80008000004 */
        /* <DEDUP_REMOVED lines=11> */
[----:B0-----:R-:W4:Y:S04]  /*3e8e0*/  LDL.LU R7, [R1+0x2924] ;  /* 0x0029240001077983 */ /* 0x001f280000300800 */
[----:B------:R0:W-:Y:S04]  /*3e8f0*/  STS.U8 [R40+UR4+0x3540], R4 ;  /* 0x0035400428007988 */ /* 0x0001e80008000004 */
[----:B--2---:R2:W-:Y:S04]  /*3e900*/  STS.U8 [R40+UR4+0x3640], R3 ;  /* 0x0036400328007988 */ /* 0x0045e80008000004 */
[----:B-1----:R-:W4:Y:S04]  /*3e910*/  LDL.LU R6, [R1+0x2920] ;  /* 0x0029200001067983 */ /* 0x002f280000300800 */
[----:B------:R-:W4:Y:S04]  /*3e920*/  LDL.LU R5, [R1+0x291c] ;  /* 0x00291c0001057983 */ /* 0x000f280000300800 */
[----:B------:R1:W-:Y:S04]  /*3e930*/  STS.U8 [R40+UR4+0x3660], R2 ;  /* 0x0036600228007988 */ /* 0x0003e80008000004 */
[----:B0-----:R-:W4:Y:S04]  /*3e940*/  LDL.LU R4, [R1+0x2918] ;  /* 0x0029180001047983 */ /* 0x001f280000300800 */
[----:B--2---:R-:W2:Y:S04]  /*3e950*/  LDL.LU R3, [R1+0x2914] ;  /* 0x0029140001037983 */ /* 0x004ea80000300800 */
[----:B---3--:R0:W-:Y:S04]  /*3e960*/  STS.U8 [R40+UR4+0x3600], R32 ;  /* 0x0036002028007988 */ /* 0x0081e80008000004 */
[----:B------:R3:W-:Y:S04]  /*3e970*/  STS.U8 [R40+UR4+0x3620], R34 ;  /* 0x0036202228007988 */ /* 0x0007e80008000004 */
[----:B------:R0:W-:Y:S04]  /*3e980*/  STS.U8 [R40+UR4+0x3760], R36 ;  /* 0x0037602428007988 */ /* 0x0001e80008000004 */
[----:B-1----:R-:W2:Y:S04]  /*3e990*/  LDL.LU R2, [R1+0x2910] ;  /* 0x0029100001027983 */ /* 0x002ea80000300800 */
[----:B------:R1:W-:Y:S04]  /*3e9a0*/  STS.U8 [R40+UR4+0x3740], R38 ;  /* 0x0037402628007988 */ /* 0x0003e80008000004 */
[----:B0-----:R-:W2:Y:S04]  /*3e9b0*/  LDL.LU R32, [R1+0x290c] ;  /* 0x00290c0001207983 */ /* 0x001ea80000300800 */
[----:B---3--:R-:W3:Y:S04]  /*3e9c0*/  LDL.LU R34, [R1+0x2908] ;  /* 0x0029080001227983 */ /* 0x008ee80000300800 */
[----:B------:R0:W-:Y:S04]  /*3e9d0*/  STS.U8 [R40+UR4+0x3720], R44 ;  /* 0x0037202c28007988 */ /* 0x0001e80008000004 */
[----:B------:R0:W-:Y:S04]  /*3e9e0*/  STS.U8 [R40+UR4+0x3700], R46 ;  /* 0x0037002e28007988 */ /* 0x0001e80008000004 */
[----:B------:R-:W2:Y:S04]  /*3e9f0*/  LDL.LU R36, [R1+0x2904] ;  /* 0x0029040001247983 */ /* 0x000ea80000300800 */
[----:B-1----:R-:W2:Y:S04]  /*3ea00*/  LDL.LU R38, [R1+0x2900] ;  /* 0x0029000001267983 */ /* 0x002ea80000300800 */
[----:B------:R1:W-:Y:S04]  /*3ea10*/  STS.U8 [R40+UR4+0x3800], R48 ;  /* 0x0038003028007988 */ /* 0x0003e80008000004 */
[----:B0-----:R-:W2:Y:S04]  /*3ea20*/  LDL.LU R44, [R1+0x28fc] ;  /* 0x0028fc00012c7983 */ /* 0x001ea80000300800 */
[----:B------:R-:W2:Y:S04]  /*3ea30*/  LDL.LU R46, [R1+0x28f8] ;  /* 0x0028f800012e7983 */ /* 0x000ea80000300800 */
[----:B------:R0:W-:Y:S04]  /*3ea40*/  STS.U8 [R40+UR4+0x3820], R50 ;  /* 0x0038203228007988 */ /* 0x0001e80008000004 */
[----:B-1----:R-:W2:Y:S04]  /*3ea50*/  LDL.LU R48, [R1+0x28f4] ;  /* 0x0028f40001307983 */ /* 0x002ea80000300800 */
[----:B0-----:R-:W2:Y:S04]  /*3ea60*/  LDL.LU R50, [R1+0x28f0] ;  /* 0x0028f00001327983 */ /* 0x001ea80000300800 */
[----:B------:R0:W-:Y:S04]  /*3ea70*/  STS.U8 [R40+UR4+0x3840], R0 ;  /* 0x0038400028007988 */ /* 0x0001e80008000004 */
[----:B------:R1:W-:Y:S04]  /*3ea80*/  STS.U8 [R40+UR4+0x3860], R42 ;  /* 0x0038602a28007988 */ /* 0x0003e80008000004 */
[----:B0-----:R-:W3:Y:S04]  /*3ea90*/  LDL.LU R0, [R1+0xb88] ;  /* 0x000b880001007983 */ /* 0x001ee80000300800 */
[----:B-1----:R-:W4:Y:S04]  /*3eaa0*/  LDL.LU R42, [R1+0xb74] ;  /* 0x000b7400012a7983 */ /* 0x002f280000300800 */
[----:B--2---:R0:W-:Y:S04]  /*3eab0*/  STS.U8 [R40+UR4+0x3920], R50 ;  /* 0x0039203228007988 */ /* 0x0041e80008000004 */
[----:B------:R-:W-:Y:S04]  /*3eac0*/  STS.U8 [R40+UR4+0x3900], R48 ;  /* 0x0039003028007988 */ /* 0x000fe80008000004 */
[----:B------:R1:W-:Y:S04]  /*3ead0*/  STS.U8 [R40+UR4+0x3960], R46 ;  /* 0x0039602e28007988 */ /* 0x0003e80008000004 */
[----:B------:R2:W-:Y:S04]  /*3eae0*/  STS.U8 [R40+UR4+0x3940], R44 ;  /* 0x0039402c28007988 */ /* 0x0005e80008000004 */
[----:B---3--:R3:W-:Y:S04]  /*3eaf0*/  STS.U8 [R40+UR4+0x3a40], R34 ;  /* 0x003a402228007988 */ /* 0x0087e80008000004 */
[----:B------:R1:W-:Y:S04]  /*3eb00*/  STS.U8 [R40+UR4+0x3a60], R32 ;  /* 0x003a602028007988 */ /* 0x0003e80008000004 */
[----:B------:R2:W-:Y:S04]  /*3eb10*/  STS.U8 [R40+UR4+0x3a00], R2 ;  /* 0x003a000228007988 */ /* 0x0005e80008000004 */
[----:B0-----:R-:W4:Y:S04]  /*3eb20*/  LDL.LU R50, [R1+0xb6c] ;  /* 0x000b6c0001327983 */ /* 0x001f280000300800 */
[----:B-1----:R-:W4:Y:S04]  /*3eb30*/  LDL.LU R46, [R1+0xb70] ;  /* 0x000b7000012e7983 */ /* 0x002f280000300800 */
[----:B--2---:R-:W2:Y:S04]  /*3eb40*/  LDL.LU R44, [R1+0xb8c] ;  /* 0x000b8c00012c7983 */ /* 0x004ea80000300800 */
[----:B---3--:R-:W3:Y:S04]  /*3eb50*/  LDL.LU R34, [R1+0xb90] ;  /* 0x000b900001227983 */ /* 0x008ee80000300800 */
[----:B------:R-:W2:Y:S04]  /*3eb60*/  LDL.LU R32, [R1+0xb94] ;  /* 0x000b940001207983 */ /* 0x000ea80000300800 */
[----:B------:R-:W2:Y:S04]  /*3eb70*/  LDL.LU R2, [R1+0xba8] ;  /* 0x000ba80001027983 */ /* 0x000ea80000300800 */
[----:B------:R0:W-:Y:S04]  /*3eb80*/  STS.U8 [R40+UR4+0x3a20], R3 ;  /* 0x003a200328007988 */ /* 0x0001e80008000004 */
[----:B----4-:R1:W-:Y:S04]  /*3eb90*/  STS.U8 [R40+UR4+0x3b60], R8 ;  /* 0x003b600828007988 */ /* 0x0103e80008000004 */
[----:B------:R4:W-:Y:S04]  /*3eba0*/  STS.U8 [R40+UR4+0x3b40], R9 ;  /* 0x003b400928007988 */ /* 0x0009e80008000004 */
[----:B0-----:R-:W2:Y:S04]  /*3ebb0*/  LDL.LU R3, [R1+0xbac] ;  /* 0x000bac0001037983 */ /* 0x001ea80000300800 */
[----:B-1----:R-:W2:Y:S04]  /*3ebc0*/  LDL.LU R8, [R1+0xbb0] ;  /* 0x000bb00001087983 */ /* 0x002ea80000300800 */
[----:B----4-:R-:W4:Y:S01]  /*3ebd0*/  LDL.LU R9, [R1+0xbb4] ;  /* 0x000bb40001097983 */ /* 0x010f220000300800 */
[----:B------:R-:W0:Y:S03]  /*3ebe0*/  S2R R48, SR_TID.X ;  /* 0x0000000000307919 */ /* 0x000e260000002100 */
[----:B------:R1:W-:Y:S04]  /*3ebf0*/  STS.U8 [R40+UR4+0x3b20], R10 ;  /* 0x003b200a28007988 */ /* 0x0003e80008000004 */
[----:B-1----:R-:W3:Y:S01]  /*3ec00*/  LDL.LU R40, [R1+0x28ec] ;  /* 0x0028ec0001287983 */ /* 0x002ee20000300800 */
[----:B0-----:R-:W-:-:S05]  /*3ec10*/  LOP3.LUT R10, R48, 0x1f, RZ, 0xc0, !PT ;  /* 0x0000001f300a7812 */ /* 0x001fca00078ec0ff */
        /* <DEDUP_REMOVED lines=12> */
[----:B------:R-:W-:Y:S01]  /*3ece0*/  STS.U8 [R10+UR4+0x3e20], R43 ;  /* 0x003e202b0a007988 */ /* 0x000fe20008000004 */
[----:B------:R-:W-:-:S03]  /*3ecf0*/  LOP3.LUT R48, R10, 0x10, RZ, 0x3c, !PT ;  /* 0x000000100a307812 */ /* 0x000fc600078e3cff */
[----:B------:R-:W-:Y:S04]  /*3ed00*/  STS.U8 [R10+UR4+0x3f60], R52 ;  /* 0x003f60340a007988 */ /* 0x000fe80008000004 */
[----:B------:R-:W-:Y:S04]  /*3ed10*/  STS.U8 [R10+UR4+0x3f40], R53 ;  /* 0x003f40350a007988 */ /* 0x000fe80008000004 */
[----:B------:R-:W-:Y:S04]  /*3ed20*/  STS.U8 [R10+UR4+0x3f20], R55 ;  /* 0x003f20370a007988 */ /* 0x000fe80008000004 */
[----:B------:R0:W-:Y:S04]  /*3ed30*/  STS.U8 [R10+UR4+0x3f00], R54 ;  /* 0x003f00360a007988 */ /* 0x0001e80008000004 */
[----:B0-----:R-:W3:Y:S04]  /*3ed40*/  LDL.LU R54, [R1+0xb68] ;  /* 0x000b680001367983 */ /* 0x001ee80000300800 */
[----:B------:R-:W3:Y:S04]  /*3ed50*/  LDL.LU R55, [R1+0xb3c] ;  /* 0x000b3c0001377983 */ /* 0x000ee80000300800 */
[----:B----4-:R-:W-:Y:S04]  /*3ed60*/  STS.U8 [R48+UR4+0x80], R9 ;  /* 0x0000800930007988 */ /* 0x010fe80008000004 */
[----:B--2---:R-:W-:Y:S04]  /*3ed70*/  STS.U8 [R48+UR4+0xa0], R8 ;  /* 0x0000a00830007988 */ /* 0x004fe80008000004 */
[----:B------:R-:W-:Y:S04]  /*3ed80*/  STS.U8 [R48+UR4+0xc0], R3 ;  /* 0x0000c00330007988 */ /* 0x000fe80008000004 */
[----:B------:R-:W-:Y:S04]  /*3ed90*/  STS.U8 [R48+UR4+0xe0], R2 ;  /* 0x0000e00230007988 */ /* 0x000fe80008000004 */
[----:B------:R-:W-:Y:S04]  /*3eda0*/  STS.U8 [R48+UR4+0x1a0], R32 ;  /* 0x0001a02030007988 */ /* 0x000fe80008000004 */
[----:B---3--:R-:W-:Y:S04]  /*3edb0*/  STS.U8 [R48+UR4+0x180], R34 ;  /* 0x0001802230007988 */ /* 0x008fe80008000004 */
[----:B------:R-:W-:Y:S04]  /*3edc0*/  STS.U8 [R48+UR4+0x1e0], R44 ;  /* 0x0001e02c30007988 */ /* 0x000fe80008000004 */
[----:B------:R0:W-:Y:S04]  /*3edd0*/  STS.U8 [R48+UR4+0x1c0], R0 ;  /* 0x0001c00030007988 */ /* 0x0001e80008000004 */
[----:B------:R1:W-:Y:S04]  /*3ede0*/  STS.U8 [R48+UR4+0x2c0], R42 ;  /* 0x0002c02a30007988 */ /* 0x0003e80008000004 */
[----:B0-----:R-:W2:Y:S04]  /*3edf0*/  LDL.LU R0, [R1+0xb34] ;  /* 0x000b340001007983 */ /* 0x001ea80000300800 */
[----:B-1----:R-:W3:Y:S04]  /*3ee00*/  LDL.LU R42, [R1+0xb2c] ;  /* 0x000b2c00012a7983 */ /* 0x002ee80000300800 */
        /* <DEDUP_REMOVED lines=23> */
[----:B------:R-:W4:Y:S04]  /*3ef80*/  LDL.LU R44, [R1+0xa70] ;  /* 0x000a7000012c7983 */ /* 0x000f280000300800 */
[----:B------:R1:W-:Y:S04]  /*3ef90*/  STS.U8 [R48+UR4+0x280], R50 ;  /* 0x0002803230007988 */ /* 0x0003e80008000004 */
[----:B0-----:R-:W4:Y:S04]  /*3efa0*/  LDL.LU R46, [R1+0xa6c] ;  /* 0x000a6c00012e7983 */ /* 0x001f280000300800 */
[----:B-1----:R-:W4:Y:S04]  /*3efb0*/  LDL.LU R50, [R1+0xa68] ;  /* 0x000a680001327983 */ /* 0x002f280000300800 */
[----:B------:R-:W-:Y:S04]  /*3efc0*/  STS.U8 [R48+UR4+0x2a0], R54 ;  /* 0x0002a03630007988 */ /* 0x000fe80008000004 */
[----:B------:R-:W-:Y:S04]  /*3efd0*/  STS.U8 [R48+UR4+0x3e0], R55 ;  /* 0x0003e03730007988 */ /* 0x000fe80008000004 */
[----:B--2---:R0:W-:Y:S04]  /*3efe0*/  STS.U8 [R48+UR4+0x3c0], R0 ;  /* 0x0003c00030007988 */ /* 0x0041e80008000004 */
[----:B---3--:R1:W-:Y:S04]  /*3eff0*/  STS.U8 [R48+UR4+0x3a0], R42 ;  /* 0x0003a02a30007988 */ /* 0x0083e80008000004 */
[----:B----4-:R-:W-:Y:S04]  /*3f000*/  STS.U8 [R48+UR4+0x380], R53 ;  /* 0x0003803530007988 */ /* 0x010fe80008000004 */
[----:B0-----:R-:W2:Y:S04]  /*3f010*/  LDL.LU R0, [R1+0xa54] ;  /* 0x000a540001007983 */ /* 0x001ea80000300800 */
[----:B-1----:R-:W3:Y:S04]  /*3f020*/  LDL.LU R42, [R1+0xa50] ;  /* 0x000a5000012a7983 */ /* 0x002ee80000300800 */
        /* <DEDUP_REMOVED lines=22> */
[----:B------:R-:W4:Y:S04]  /*3f190*/  LDL.LU R54, [R1+0xa4c] ;  /* 0x000a4c0001367983 */ /* 0x000f280000300800 */
        /* <DEDUP_REMOVED lines=29> */
[----:B---3--:R1:W-:Y:S04]  /*3f370*/  STS.U8 [R48+UR4+0xae0], R42 ;  /* 0x000ae02a30007988 */ /* 0x0083e80008000004 */
[----:B0-----:R-:W2:Y:S04]  /*3f380*/  LDL.LU R0, [R1+0x950] ;  /* 0x0009500001007983 */ /* 0x001ea80000300800 */
[----:B-1----:R-:W3:Y:S04]  /*3f390*/  LDL.LU R42, [R1+0x94c] ;  /* 0x00094c00012a7983 */ /* 0x002ee80000300800 */
[----:B----4-:R-:W-:Y:S04]  /*3f3a0*/  STS.U8 [R48+UR4+0xa80], R54 ;  /* 0x000a803630007988 */ /* 0x010fe80008000004 */
[----:B------:R-:W-:Y:S04]  /*3f3b0*/  STS.U8 [R48+UR4+0xaa0], R55 ;  /* 0x000aa03730007988 */ /* 0x000fe80008000004 */
[----:B------:R0:W-:Y:S04]  /*3f3c0*/  STS.U8 [R48+UR4+0xbe0], R46 ;  /* 0x000be02e30007988 */ /* 0x0001e80008000004 */
[----:B------:R1:W-:Y:S04]  /*3f3d0*/  STS.U8 [R48+UR4+0xbc0], R50 ;  /* 0x000bc03230007988 */ /* 0x0003e80008000004 */
[----:B0-----:R-:W4:Y:S04]  /*3f3e0*/  LDL.LU R46, [R1+0x948] ;  /* 0x00094800012e7983 */ /* 0x001f280000300800 */
        /* <DEDUP_REMOVED lines=25> */
[----:B------:R-:W4:Y:S04]  /*3f580*/  LDL.LU R55, [R1+0x92c] ;  /* 0x00092c0001377983 */ /* 0x000f280000300800 */
[----:B--2---:R0:W-:Y:S04]  /*3f590*/  STS.U8 [R48+UR4+0x1180], R0 ;  /* 0x0011800030007988 */ /* 0x0041e80008000004 */
[----:B---3--:R1:W-:Y:S04]  /*3f5a0*/  STS.U8 [R48+UR4+0x11e0], R42 ;  /* 0x0011e02a30007988 */ /* 0x0083e80008000004 */
[----:B0-----:R-:W2:Y:S04]  /*3f5b0*/  LDL.LU R0, [R1+0x928] ;  /* 0x0009280001007983 */ /* 0x001ea80000300800 */
        /* <DEDUP_REMOVED lines=24> */
[----:B----4-:R0:W-:Y:S04]  /*3f740*/  STS.U8 [R48+UR4+0x11c0], R46 ;  /* 0x0011c02e30007988 */ /* 0x0101e80008000004 */
[----:B------:R1:W-:Y:S04]  /*3f750*/  STS.U8 [R48+UR4+0x12c0], R50 ;  /* 0x0012c03230007988 */ /* 0x0003e80008000004 */
[----:B0-----:R-:W4:Y:S04]  /*3f760*/  LDL.LU R46, [R1+0x66c] ;  /* 0x00066c00012e7983 */ /* 0x001f280000300800 */
[----:B-1----:R-:W4:Y:S04]  /*3f770*/  LDL.LU R50, [R1+0x668] ;  /* 0x0006680001327983 */ /* 0x002f280000300800 */
[----:B------:R-:W-:Y:S04]  /*3f780*/  STS.U8 [R48+UR4+0x12e0], R54 ;  /* 0x0012e03630007988 */ /* 0x000fe80008000004 */
[----:B------:R-:W-:Y:S04]  /*3f790*/  STS.U8 [R48+UR4+0x1280], R55 ;  /* 0x0012803730007988 */ /* 0x000fe80008000004 */
[----:B--2---:R0:W-:Y:S04]  /*3f7a0*/  STS.U8 [R48+UR4+0x12a0], R0 ;  /* 0x0012a00030007988 */ /* 0x0041e80008000004 */
[----:B---3--:R1:W-:Y:S04]  /*3f7b0*/  STS.U8 [R48+UR4+0x13e0], R42 ;  /* 0x0013e02a30007988 */ /* 0x0083e80008000004 */
[----:B------:R-:W-:Y:S04]  /*3f7c0*/  STS.U8 [R48+UR4+0x13c0], R53 ;  /* 0x0013c03530007988 */ /* 0x000fe80008000004 */
        /* <DEDUP_REMOVED lines=24> */
[----:B------:R-:W3:Y:S04]  /*3f950*/  LDL.LU R54, [R1+0x64c] ;  /* 0x00064c0001367983 */ /* 0x000ee80000300800 */
[----:B----4-:R0:W-:Y:S04]  /*3f960*/  STS.U8 [R48+UR4+0x19a0], R46 ;  /* 0x0019a02e30007988 */ /* 0x0101e80008000004 */
        /* <DEDUP_REMOVED lines=31> */
[----:B------:R-:W-:Y:S04]  /*3fb60*/  STS.U8 [R48+UR4+0x1ac0], R54 ;  /* 0x001ac03630007988 */ /* 0x000fe80008000004 */
[----:B----4-:R-:W-:Y:S04]  /*3fb70*/  STS.U8 [R48+UR4+0x1ae0], R55 ;  /* 0x001ae03730007988 */ /* 0x010fe80008000004 */
        /* <DEDUP_REMOVED lines=151> */
[----:B--2---:R-:W-:Y:S04]  /*404f0*/  STS.U8 [R48+UR4+0x30a0], R0 ;  /* 0x0030a00030007988 */ /* 0x004fe80008000004 */
[----:B---3--:R0:W-:Y:S04]  /*40500*/  STS.U8 [R48+UR4+0x30c0], R42 ;  /* 0x0030c02a30007988 */ /* 0x0081e80008000004 */
[----:B0-----:R-:W2:Y:S04]  /*40510*/  LDL.LU R42, [R1+0xe8] ;  /* 0x0000e800012a7983 */ /* 0x001ea80000300800 */
        /* <DEDUP_REMOVED lines=26> */
[----:B------:R-:W4:Y:S04]  /*406c0*/  LDL.LU R34, [R1+0x20] ;  /* 0x0000200001227983 */ /* 0x000f280000300800 */
[----:B------:R1:W-:Y:S04]  /*406d0*/  STS.U8 [R48+UR4+0x31a0], R50 ;  /* 0x0031a03230007988 */ /* 0x0003e80008000004 */
[----:B0-----:R-:W4:Y:S04]  /*406e0*/  LDL.LU R46, [R1+0xc] ;  /* 0x00000c00012e7983 */ /* 0x001f280000300800 */
[----:B-1----:R-:W4:Y:S04]  /*406f0*/  LDL.LU R50, [R1+0x8] ;  /* 0x0000080001327983 */ /* 0x002f280000300800 */
[----:B--2---:R0:W-:Y:S04]  /*40700*/  STS.U8 [R48+UR4+0x3180], R42 ;  /* 0x0031802a30007988 */ /* 0x0041e80008000004 */
[----:B---3--:R-:W-:Y:S04]  /*40710*/  STS.U8 [R48+UR4+0x31e0], R54 ;  /* 0x0031e03630007988 */ /* 0x008fe80008000004 */
[----:B------:R1:W-:Y:S04]  /*40720*/  STS.U8 [R48+UR4+0x31c0], R44 ;  /* 0x0031c02c30007988 */ /* 0x0003e80008000004 */
[----:B------:R2:W-:Y:S04]  /*40730*/  STS.U8 [R48+UR4+0x32c0], R0 ;  /* 0x0032c00030007988 */ /* 0x0005e80008000004 */
[----:B------:R-:W-:Y:S04]  /*40740*/  STS.U8 [R48+UR4+0x32e0], R55 ;  /* 0x0032e03730007988 */ /* 0x000fe80008000004 */
[----:B0-----:R-:W3:Y:S04]  /*40750*/  LDL.LU R42, [R1+0x28e8] ;  /* 0x0028e800012a7983 */ /* 0x001ee80000300800 */
[----:B-1----:R-:W3:Y:S04]  /*40760*/  LDL.LU R44, [R1+0x4] ;  /* 0x00000400012c7983 */ /* 0x002ee80000300800 */
[----:B--2---:R-:W2:Y:S04]  /*40770*/  LDL.LU R0, [R1] ;  /* 0x0000000001007983 */ /* 0x004ea80000300800 */
        /* <DEDUP_REMOVED lines=21> */
[----:B----4-:R1:W-:Y:S04]  /*408d0*/  STS.U8 [R48+UR4+0x3780], R34 ;  /* 0x0037802230007988 */ /* 0x0103e80008000004 */
[----:B------:R4:W-:Y:S04]  /*408e0*/  STS.U8 [R48+UR4+0x3880], R46 ;  /* 0x0038802e30007988 */ /* 0x0009e80008000004 */
[----:B------:R4:W-:Y:S04]  /*408f0*/  STS.U8 [R48+UR4+0x38a0], R50 ;  /* 0x0038a03230007988 */ /* 0x0009e80008000004 */
[----:B0-----:R-:W2:Y:S04]  /*40900*/  LDL.LU R32, [R1+0xbd0] ;  /* 0x000bd00001207983 */ /* 0x001ea80000300800 */
[----:B-1----:R-:W2:Y:S04]  /*40910*/  LDL.LU R34, [R1+0xbcc] ;  /* 0x000bcc0001227983 */ /* 0x002ea80000300800 */
[----:B----4-:R-:W4:Y:S04]  /*40920*/  LDL.LU R46, [R1+0xbc8] ;  /* 0x000bc800012e7983 */ /* 0x010f280000300800 */
[----:B------:R-:W4:Y:S04]  /*40930*/  LDL.LU R50, [R1+0xbd4] ;  /* 0x000bd40001327983 */ /* 0x000f280000300800 */
[----:B---3--:R-:W-:Y:S04]  /*40940*/  STS.U8 [R48+UR4+0x38c0], R44 ;  /* 0x0038c02c30007988 */ /* 0x008fe80008000004 */
[----:B--2---:R0:W-:Y:S04]  /*40950*/  STS.U8 [R48+UR4+0x38e0], R0 ;  /* 0x0038e00030007988 */ /* 0x0041e80008000004 */
[----:B------:R-:W-:Y:S04]  /*40960*/  STS.U8 [R48+UR4+0x39a0], R42 ;  /* 0x0039a02a30007988 */ /* 0x000fe80008000004 */
[----:B------:R-:W-:Y:S04]  /*40970*/  STS.U8 [R48+UR4+0x3980], R40 ;  /* 0x0039802830007988 */ /* 0x000fe80008000004 */
[----:B------:R-:W-:Y:S04]  /*40980*/  STS.U8 [R48+UR4+0x39e0], R38 ;  /* 0x0039e02630007988 */ /* 0x000fe80008000004 */
[----:B------:R-:W-:Y:S04]  /*40990*/  STS.U8 [R48+UR4+0x39c0], R36 ;  /* 0x0039c02430007988 */ /* 0x000fe80008000004 */
[----:B------:R1:W-:Y:S04]  /*409a0*/  STS.U8 [R48+UR4+0x3ac0], R4 ;  /* 0x003ac00430007988 */ /* 0x0003e80008000004 */
[----:B------:R2:W-:Y:S04]  /*409b0*/  STS.U8 [R48+UR4+0x3ae0], R5 ;  /* 0x003ae00530007988 */ /* 0x0005e80008000004 */
[----:B------:R-:W-:Y:S01]  /*409c0*/  STS.U8 [R48+UR4+0x3a80], R6 ;  /* 0x003a800630007988 */ /* 0x000fe20008000004 */
[----:B0-----:R-:W0:Y:S03]  /*409d0*/  S2R R0, SR_TID.X ;  /* 0x0000000000007919 */ /* 0x001e260000002100 */
[----:B------:R-:W-:Y:S04]  /*409e0*/  STS.U8 [R48+UR4+0x3aa0], R7 ;  /* 0x003aa00730007988 */ /* 0x000fe80008000004 */
[----:B------:R-:W-:Y:S04]  /*409f0*/  STS.U8 [R48+UR4+0x3be0], R12 ;  /* 0x003be00c30007988 */ /* 0x000fe80008000004 */
[----:B------:R-:W-:Y:S04]  /*40a00*/  STS.U8 [R48+UR4+0x3bc0], R13 ;  /* 0x003bc00d30007988 */ /* 0x000fe80008000004 */
[----:B------:R-:W-:Y:S01]  /*40a10*/  STS.U8 [R48+UR4+0x3ba0], R14 ;  /* 0x003ba00e30007988 */ /* 0x000fe20008000004 */
[----:B------:R-:W3:Y:S03]  /*40a20*/  S2R R44, SR_TID.X ;  /* 0x00000000002c7919 */ /* 0x000ee60000002100 */
        /* <DEDUP_REMOVED lines=15> */
[----:B----4-:R-:W-:Y:S04]  /*40b20*/  STS.U8 [R48+UR4+0x3fa0], R46 ;  /* 0x003fa02e30007988 */ /* 0x010fe80008000004 */
[----:B------:R-:W-:Y:S01]  /*40b30*/  STS.U8 [R48+UR4+0x3f80], R50 ;  /* 0x003f803230007988 */ /* 0x000fe20008000004 */
[----:B0-----:R-:W-:-:S05]  /*40b40*/  LOP3.LUT R0, R0, 0x7, RZ, 0xc0, !PT ;  /* 0x0000000700007812 */ /* 0x001fca00078ec0ff */
[----:B------:R-:W-:Y:S02]  /*40b50*/  IMAD R0, R0, 0x90, RZ ;  /* 0x0000009000007824 */ /* 0x000fe400078e02ff */
[----:B---3--:R-:W-:-:S05]  /*40b60*/  IMAD.SHL.U32 R44, R44, 0x2, RZ ;  /* 0x000000022c2c7824 */ /* 0x008fca00078e00ff */
[----:B------:R-:W-:Y:S01]  /*40b70*/  LOP3.LUT R0, R0, 0x30, R44, 0x78, !PT ;  /* 0x0000003000007812 */ /* 0x000fe200078e782c */
[----:B------:R-:W-:Y:S06]  /*40b80*/  BAR.SYNC.DEFER_BLOCKING 0x0 ;  /* 0x0000000000007b1d */ /* 0x000fec0000010000 */
[----:B------:R-:W0:Y:S04]  /*40b90*/  LDSM.16.M88.4 R8, [R0+UR4] ;  /* 0x000000040008783b */ /* 0x000e280008000200 */
[----:B------:R-:W-:Y:S01]  /*40ba0*/  LDSM.16.M88.4 R20, [R0+UR4+0x1400] ;  /* 0x001400040014783b */ /* 0x000fe20008000200 */
[----:B------:R-:W-:-:S03]  /*40bb0*/  IMAD R2, R31, 0x100, R30 ;  /* 0x000001001f027824 */ /* 0x000fc600078e021e */
[----:B------:R-:W-:Y:S01]  /*40bc0*/  LDSM.16.M88.4 R28, [R0+UR4+0x1800] ;  /* 0x00180004001c783b */ /* 0x000fe20008000200 */
[----:B------:R-:W-:Y:S02]  /*40bd0*/  IMAD R3, R57, 0x100, R56 ;  /* 0x0000010039037824 */ /* 0x000fe400078e0238 */
[----:B-1----:R-:W-:Y:S02]  /*40be0*/  IMAD R4, R59, 0x100, R58 ;  /* 0x000001003b047824 */ /* 0x002fe400078e023a */
[----:B--2---:R-:W-:Y:S01]  /*40bf0*/  IMAD R5, R61, 0x100, R60 ;  /* 0x000001003d057824 */ /* 0x004fe200078e023c */
[----:B------:R-:W-:Y:S04]  /*40c00*/  LDSM.16.M88.4 R40, [R0+UR4+0x2c00] ;  /* 0x002c00040028783b */ /* 0x000fe80008000200 */
[----:B0-----:R-:W-:Y:S01]  /*40c10*/  STL.64 [R1+0x590], R8 ;  /* 0x0005900801007387 */ /* 0x001fe20000100a00 */
[----:B------:R-:W-:-:S03]  /*40c20*/  IMAD.MOV.U32 R6, RZ, RZ, R8 ;  /* 0x000000ffff067224 */ /* 0x000fc600078e0008 */
[----:B------:R-:W-:Y:S01]  /*40c30*/  STL.64 [R1+0x598], R10 ;  /* 0x0005980a01007387 */ /* 0x000fe20000100a00 */
[----:B------:R-:W-:-:S03]  /*40c40*/  IMAD.MOV.U32 R7, RZ, RZ, R9 ;  /* 0x000000ffff077224 */ /* 0x000fc600078e0009 */
[----:B------:R-:W0:Y:S04]  /*40c50*/  LDSM.16.M88.4 R8, [R0+UR4+0x400] ;  /* 0x000400040008783b */ /* 0x000e280008000200 */
[----:B0-----:R-:W-:Y:S01]  /*40c60*/  STL.64 [R1+0x5b0], R8 ;  /* 0x0005b00801007387 */ /* 0x001fe20000100a00 */
[----:B------:R-:W-:-:S03]  /*40c70*/  IMAD.MOV.U32 R17, RZ, RZ, R8 ;  /* 0x000000ffff117224 */ /* 0x000fc600078e0008 */
[----:B------:R-:W-:Y:S01]  /*40c80*/  STL.64 [R1+0x5b8], R10 ;  /* 0x0005b80a01007387 */ /* 0x000fe20000100a00 */
[----:B------:R-:W-:-:S03]  /*40c90*/  IMAD.MOV.U32 R16, RZ, RZ, R9 ;  /* 0x000000ffff107224 */ /* 0x000fc600078e0009 */
[----:B------:R-:W0:Y:S04]  /*40ca0*/  LDSM.16.M88.4 R8, [R0+UR4+0x800] ;  /* 0x000800040008783b */ /* 0x000e280008000200 */
[----:B0-----:R-:W-:Y:S04]  /*40cb0*/  STL.64 [R1+0x5d0], R8 ;  /* 0x0005d00801007387 */ /* 0x001fe80000100a00 */
[----:B------:R-:W-:Y:S04]  /*40cc0*/  STL.64 [R1+0x5d8], R10 ;  /* 0x0005d80a01007387 */ /* 0x000fe80000100a00 */
[----:B------:R-:W2:Y:S04]  /*40cd0*/  LDL.LU.64 R36, [R1+0x380] ;  /* 0x0003800001247983 */ /* 0x000ea80000300a00 */
[----:B------:R-:W2:Y:S01]  /*40ce0*/  LDL.LU.64 R38, [R1+0x388] ;  /* 0x0003880001267983 */ /* 0x000ea20000300a00 */
[----:B------:R-:W-:-:S02]  /*40cf0*/  IMAD.MOV.U32 R19, RZ, RZ, R8 ;  /* 0x000000ffff137224 */ /* 0x000fc400078e0008 */
[----:B------:R-:W-:Y:S02]  /*40d00*/  IMAD.MOV.U32 R18, RZ, RZ, R9 ;  /* 0x000000ffff127224 */ /* 0x000fe400078e0009 */
[----:B------:R-:W0:Y:S04]  /*40d10*/  LDSM.16.M88.4 R8, [R0+UR4+0xc00] ;  /* 0x000c00040008783b */ /* 0x000e280008000200 */
[----:B0-----:R-:W-:Y:S01]  /*40d20*/  STL.64 [R1+0x600], R8 ;  /* 0x0006000801007387 */ /* 0x001fe20000100a00 */
[----:B------:R-:W-:-:S03]  /*40d30*/  IMAD.MOV.U32 R14, RZ, RZ, R8 ;  /* 0x000000ffff0e7224 */ /* 0x000fc600078e0008 */
[----:B------:R-:W-:Y:S01]  /*40d40*/  STL.64 [R1+0x608], R10 ;  /* 0x0006080a01007387 */ /* 0x000fe20000100a00 */
[----:B------:R-:W-:-:S03]  /*40d50*/  IMAD.MOV.U32 R15, RZ, RZ, R9 ;  /* 0x000000ffff0f7224 */ /* 0x000fc600078e0009 */
[----:B------:R-:W0:Y:S04]  /*40d60*/  LDSM.16.M88.4 R8, [R0+UR4+0x1000] ;  /* 0x001000040008783b */ /* 0x000e280008000200 */
[----:B0-----:R-:W-:Y:S04]  /*40d70*/  STL.64 [R1+0x5f0], R8 ;  /* 0x0005f00801007387 */ /* 0x001fe80000100a00 */
[----:B------:R0:W-:Y:S04]  /*40d80*/  STL.64 [R1+0x5f8], R10 ;  /* 0x0005f80a01007387 */ /* 0x0001e80000100a00 */
[----:B------:R-:W3:Y:S04]  /*40d90*/  LDL.LU.64 R24, [R1+0x3b0] ;  /* 0x0003b00001187983 */ /* 0x000ee80000300a00 */
[----:B------:R-:W3:Y:S01]  /*40da0*/  LDL.LU.64 R26, [R1+0x3b8] ;  /* 0x0003b800011a7983 */ /* 0x000ee20000300a00 */
[----:B------:R-:W-:-:S02]  /*40db0*/  F2FP.F16.E4M3.UNPACK_B R32, R2 ;  /* 0x00000002ff20723e */ /* 0x000fc400020006ff */
[----:B------:R-:W-:Y:S02]  /*40dc0*/  F2FP.F16.E4M3.UNPACK_B R33, R3 ;  /* 0x00000003ff21723e */ /* 0x000fe400020006ff */
[----:B------:R-:W-:Y:S02]  /*40dd0*/  F2FP.F16.E4M3.UNPACK_B R34, R4 ;  /* 0x00000004ff22723e */ /* 0x000fe400020006ff */
[----:B------:R-:W-:Y:S02]  /*40de0*/  F2FP.F16.E4M3.UNPACK_B R35, R5 ;  /* 0x00000005ff23723e */ /* 0x000fe400020006ff */
[----:B------:R-:W-:Y:S02]  /*40df0*/  F2FP.F16.E4M3.UNPACK_B R6, R6 ;  /* 0x00000006ff06723e */ /* 0x000fe400020006ff */
[----:B------:R-:W-:Y:S01]  /*40e00*/  F2FP.F16.E4M3.UNPACK_B R7, R7 ;  /* 0x00000007ff07723e */ /* 0x000fe200020006ff */
[----:B------:R1:W-:Y:S04]  /*40e10*/  STL.64 [R1+0x5a0], R20 ;  /* 0x0005a01401007387 */ /* 0x0003e80000100a00 */
[----:B------:R4:W-:Y:S01]  /*40e20*/  STL.64 [R1+0x5a8], R22 ;  /* 0x0005a81601007387 */ /* 0x0009e20000100a00 */
[----:B0-----:R-:W-:-:S02]  /*40e30*/  IMAD.MOV.U32 R10, RZ, RZ, R20 ;  /* 0x000000ffff0a7224 */ /* 0x001fc400078e0014 */
[----:B------:R-:W-:Y:S02]  /*40e40*/  IMAD.MOV.U32 R11, RZ, RZ, R21 ;  /* 0x000000ffff0b7224 */ /* 0x000fe400078e0015 */
[----:B-1----:R-:W3:Y:S04]  /*40e50*/  LDL.LU.64 R20, [R1+0x3c0] ;  /* 0x0003c00001147983 */ /* 0x002ee80000300a00 */
[----:B----4-:R-:W4:Y:S01]  /*40e60*/  LDL.LU.64 R22, [R1+0x3c8] ;  /* 0x0003c80001167983 */ /* 0x010f220000300a00 */
[----:B------:R-:W-:Y:S02]  /*40e70*/  IMAD.MOV.U32 R12, RZ, RZ, R8 ;  /* 0x000000ffff0c7224 */ /* 0x000fe400078e0008 */
[----:B------:R-:W-:Y:S01]  /*40e80*/  IMAD.MOV.U32 R13, RZ, RZ, R9 ;  /* 0x000000ffff0d7224 */ /* 0x000fe200078e0009 */
[----:B------:R0:W-:Y:S01]  /*40e90*/  STL.64 [R1+0x5c0], R28 ;  /* 0x0005c01c01007387 */ /* 0x0001e20000100a00 */
[----:B------:R-:W-:-:S03]  /*40ea0*/  IMAD.MOV.U32 R8, RZ, RZ, R28 ;  /* 0x000000ffff087224 */ /* 0x000fc600078e001c */
[----:B------:R1:W-:Y:S01]  /*40eb0*/  STL.64 [R1+0x5c8], R30 ;  /* 0x0005c81e01007387 */ /* 0x0003e20000100a00 */
[----:B------:R-:W-:-:S03]  /*40ec0*/  IMAD.MOV.U32 R9, RZ, RZ, R29 ;  /* 0x000000ffff097224 */ /* 0x000fc600078e001d */
[----:B0-----:R-:W4:Y:S01]  /*40ed0*/  LDL.LU.64 R28, [R1+0x3d0] ;  /* 0x0003d000011c7983 */ /* 0x001f220000300a00 */
[----:B--2---:R-:W-:-:S15]  /*40ee0*/  HMMA.16816.F32 R36, R32, R6, R36 ;  /* 0x000000062024723c */ /* 0x004fde0000001824 */
[----:B------:R-:W-:-:S04]  /*40ef0*/  NOP ;  /* 0x0000000000007918 */ /* 0x000fc80000000000 */
[----:B------:R-:W-:Y:S04]  /*40f00*/  STL.64 [R1+0x20], R36 ;  /* 0x0000202401007387 */ /* 0x000fe80000100a00 */
[----:B------:R-:W-:Y:S04]  /*40f10*/  STL.64 [R1+0x28], R38 ;  /* 0x0000282601007387 */ /* 0x000fe80000100a00 */
[----:B-1----:R-:W2:Y:S04]  /*40f20*/  LDL.LU.64 R30, [R1+0x3d8] ;  /* 0x0003d800011e7983 */ /* 0x002ea80000300a00 */
[----:B------:R-:W0:Y:S01]  /*40f30*/  LDSM.16.M88.4 R36, [R0+UR4+0x1c00] ;  /* 0x001c00040024783b */ /* 0x000e220008000200 */
[----:B------:R-:W-:-:S02]  /*40f40*/  F2FP.F16.E4M3.UNPACK_B R4, R17 ;  /* 0x00000011ff04723e */ /* 0x000fc400020006ff */
[----:B------:R-:W-:Y:S01]  /*40f50*/  F2FP.F16.E4M3.UNPACK_B R5, R16 ;  /* 0x00000010ff05723e */ /* 0x000fe200020006ff */
[----:B0-----:R-:W-:Y:S01]  /*40f60*/  STL.64 [R1+0x5e0], R36 ;  /* 0x0005e02401007387 */ /* 0x001fe20000100a00 */
[----:B------:R-:W-:-:S03]  /*40f70*/  IMAD.MOV.U32 R16, RZ, RZ, R36 ;  /* 0x000000ffff107224 */ /* 0x000fc600078e0024 */
[----:B------:R3:W-:Y:S01]  /*40f80*/  STL.64 [R1+0x5e8], R38 ;  /* 0x0005e82601007387 */ /* 0x0007e20000100a00 */
[----:B------:R-:W-:Y:S02]  /*40f90*/  IMAD.MOV.U32 R17, RZ, RZ, R37 ;  /* 0x000000ffff117224 */ /* 0x000fe400078e0025 */
[----:B---3--:R-:W-:Y:S01]  /*40fa0*/  HMMA.16816.F32 R36, R32, R4, R24 ;  /* 0x000000042024723c */ /* 0x008fe20000001818 */
[----:B------:R-:W0:Y:S01]  /*40fb0*/  LDSM.16.M88.4 R24, [R0+UR4+0x2000] ;  /* 0x002000040018783b */ /* 0x000e220008000200 */
[----:B------:R-:W-:Y:S02]  /*40fc0*/  F2FP.F16.E4M3.UNPACK_B R2, R19 ;  /* 0x00000013ff02723e */ /* 0x000fe400020006ff */
[----:B------:R-:W-:-:S15]  /*40fd0*/  F2FP.F16.E4M3.UNPACK_B R3, R18 ;  /* 0x00000012ff03723e */ /* 0x000fde00020006ff */
[----:B------:R-:W-:Y:S04]  /*40fe0*/  STL.64 [R1+0x10], R36 ;  /* 0x0000102401007387 */ /* 0x000fe80000100a00 */
[----:B------:R-:W-:Y:S04]  /*40ff0*/  STL.64 [R1+0x18], R38 ;  /* 0x0000182601007387 */ /* 0x000fe80000100a00 */
[----:B------:R-:W1:Y:S04]  /*41000*/  LDSM.16.M88.4 R36, [R0+UR4+0x2400] ;  /* 0x002400040024783b */ /* 0x000e680008000200 */
[----:B0-----:R0:W-:Y:S01]  /*41010*/  STL.64 [R1+0x610], R24 ;  /* 0x0006101801007387 */ /* 0x0011e20000100a00 */
[----:B------:R-:W-:-:S03]  /*41020*/  IMAD.MOV.U32 R18, RZ, RZ, R24 ;  /* 0x000000ffff127224 */ /* 0x000fc600078e0018 */
[----:B------:R3:W-:Y:S01]  /*41030*/  STL.64 [R1+0x618], R26 ;  /* 0x0006181a01007387 */ /* 0x0007e20000100a00 */
[----:B------:R-:W-:-:S03]  /*41040*/  IMAD.MOV.U32 R19, RZ, RZ, R25 ;  /* 0x000000ffff137224 */ /* 0x000fc600078e0019 */
[----:B0-----:R-:W2:Y:S04]  /*41050*/  LDL.LU.64 R24, [R1+0x3e0] ;  /* 0x0003e00001187983 */ /* 0x001ea80000300a00 */
[----:B---3--:R-:W3:Y:S01]  /*41060*/  LDL.LU.64 R26, [R1+0x3e8] ;  /* 0x0003e800011a7983 */ /* 0x008ee20000300a00 */
[----:B----4-:R-:W-:Y:S01]  /*41070*/  HMMA.16816.F32 R20, R32, R2, R20 ;  /* 0x000000022014723c */ /* 0x010fe20000001814 */
[----:B------:R-:W-:Y:S02]  /*41080*/  F2FP.F16.E4M3.UNPACK_B R14, R14 ;  /* 0x0000000eff0e723e */ /* 0x000fe400020006ff */
[----:B------:R-:W-:-:S15]  /*41090*/  F2FP.F16.E4M3.UNPACK_B R15, R15 ;  /* 0x0000000fff0f723e */ /* 0x000fde00020006ff */
[----:B------:R-:W-:Y:S01]  /*410a0*/  NOP ;  /* 0x0000000000007918 */ /* 0x000fe20000000000 */
[----:B------:R0:W-:Y:S04]  /*410b0*/  STL.64 [R1], R20 ;  /* 0x0000001401007387 */ /* 0x0001e80000100a00 */
[----:B------:R-:W-:Y:S04]  /*410c0*/  STL.64 [R1+0x8], R22 ;  /* 0x0000081601007387 */ /* 0x000fe80000100a00 */
[----:B-1----:R-:W-:Y:S04]  /*410d0*/  STL.64 [R1+0x620], R36 ;  /* 0x0006202401007387 */ /* 0x002fe80000100a00 */
[----:B------:R-:W-:Y:S01]  /*410e0*/  STL.64 [R1+0x628], R38 ;  /* 0x0006282601007387 */ /* 0x000fe20000100a00 */
[----:B--2---:R-:W-:Y:S03]  /*410f0*/  HMMA.16816.F32 R56, R32, R14, R28 ;  /* 0x0000000e2038723c */ /* 0x004fe6000000181c */
[----:B------:R-:W2:Y:S04]  /*41100*/  LDL.LU.64 R28, [R1+0x440] ;  /* 0x00044000011c7983 */ /* 0x000ea80000300a00 */
[----:B------:R-:W2:Y:S01]  /*41110*/  LDL.LU.64 R30, [R1+0x448] ;  /* 0x00044800011e7983 */ /* 0x000ea20000300a00 */
[----:B0-----:R-:W-:-:S02]  /*41120*/  IMAD.MOV.U32 R20, RZ, RZ, R36 ;  /* 0x000000ffff147224 */ /* 0x001fc400078e0024 */
[----:B------:R-:W-:Y:S02]  /*41130*/  IMAD.MOV.U32 R21, RZ, RZ, R37 ;  /* 0x000000ffff157224 */ /* 0x000fe400078e0025 */
[----:B------:R-:W0:Y:S01]  /*41140*/  LDSM.16.M88.4 R36, [R0+UR4+0x2800] ;  /* 0x002800040024783b */ /* 0x000e220008000200 */
[----:B------:R-:W-:Y:S02]  /*41150*/  F2FP.F16.E4M3.UNPACK_B R12, R12 ;  /* 0x0000000cff0c723e */ /* 0x000fe400020006ff */
[----:B------:R-:W-:-:S04]  /*41160*/  F2FP.F16.E4M3.UNPACK_B R13, R13 ;  /* 0x0000000dff0d723e */ /* 0x000fc800020006ff */
[----:B------:R-:W-:Y:S04]  /*41170*/  STL [R1+0x27dc], R56 ;  /* 0x0027dc3801007387 */ /* 0x000fe80000100800 */
[----:B------:R-:W-:Y:S04]  /*41180*/  STL [R1+0x27d8], R57 ;  /* 0x0027d83901007387 */ /* 0x000fe80000100800 */
[----:B------:R-:W-:Y:S04]  /*41190*/  STL [R1+0x27d4], R58 ;  /* 0x0027d43a01007387 */ /* 0x000fe80000100800 */
[----:B------:R-:W-:Y:S01]  /*411a0*/  STL [R1+0x27d0], R59 ;  /* 0x0027d03b01007387 */ /* 0x000fe20000100800 */
[----:B------:R-:W-:-:S02]  /*411b0*/  F2FP.F16.E4M3.UNPACK_B R10, R10 ;  /* 0x0000000aff0a723e */ /* 0x000fc400020006ff */
[----:B------:R-:W-:Y:S01]  /*411c0*/  F2FP.F16.E4M3.UNPACK_B R11, R11 ;  /* 0x0000000bff0b723e */ /* 0x000fe200020006ff */
[----:B0-----:R0:W-:Y:S04]  /*411d0*/  STL.64 [R1+0x630], R36 ;  /* 0x0006302401007387 */ /* 0x0011e80000100a00 */
[----:B------:R-:W-:Y:S01]  /*411e0*/  STL.64 [R1+0x638], R38 ;  /* 0x0006382601007387 */ /* 0x000fe20000100a00 */
[----:B------:R-:W-:Y:S02]  /*411f0*/  IMAD.MOV.U32 R22, RZ, RZ, R36 ;  /* 0x000000ffff167224 */ /* 0x000fe400078e0024 */
[----:B------:R-:W-:Y:S02]  /*41200*/  IMAD.MOV.U32 R23, RZ, RZ, R37 ;  /* 0x000000ffff177224 */ /* 0x000fe400078e0025 */
[----:B0-----:R-:W-:-:S02]  /*41210*/  IMAD.MOV.U32 R36, RZ, RZ, R40 ;  /* 0x000000ffff247224 */ /* 0x001fc400078e0028 */
[----:B------:R-:W-:Y:S01]  /*41220*/  IMAD.MOV.U32 R37, RZ, RZ, R41 ;  /* 0x000000ffff257224 */ /* 0x000fe200078e0029 */
[----:B---3--:R-:W-:Y:S01]  /*41230*/  HMMA.16816.F32 R52, R32, R12, R24 ;  /* 0x0000000c2034723c */ /* 0x008fe20000001818 */
[----:B------:R-:W3:Y:S04]  /*41240*/  LDL.LU.64 R24, [R1+0x460] ;  /* 0x0004600001187983 */ /* 0x000ee80000300a00 */
[----:B------:R-:W3:-:S14]  /*41250*/  LDL.LU.64 R26, [R1+0x468] ;  /* 0x00046800011a7983 */ /* 0x000edc0000300a00 */
[----:B------:R-:W-:Y:S04]  /*41260*/  STL [R1+0x27e4], R52 ;  /* 0x0027e43401007387 */ /* 0x000fe80000100800 */
[----:B------:R-:W-:Y:S04]  /*41270*/  STL [R1+0x27e0], R53 ;  /* 0x0027e03501007387 */ /* 0x000fe80000100800 */
[----:B------:R-:W-:Y:S04]  /*41280*/  STL [R1+0x27cc], R54 ;  /* 0x0027cc3601007387 */ /* 0x000fe80000100800 */
[----:B------:R-:W-:Y:S04]  /*41290*/  STL [R1+0x27c8], R55 ;  /* 0x0027c83701007387 */ /* 0x000fe80000100800 */
[----:B------:R-:W-:Y:S04]  /*412a0*/  STL.64 [R1+0x640], R40 ;  /* 0x0006402801007387 */ /* 0x000fe80000100a00 */
[----:B------:R-:W-:Y:S04]  /*412b0*/  STL.64 [R1+0x648], R42 ;  /* 0x0006482a01007387 */ /* 0x000fe80000100a00 */
[----:B------:R-:W0:Y:S04]  /*412c0*/  LDSM.16.M88.4 R40, [R0+UR4+0x3000] ;  /* 0x003000040028783b */ /* 0x000e280008000200 */
[----:B------:R-:W1:Y:S01]  /*412d0*/  LDSM.16.M88.4 R52, [R0+UR4+0x3400] ;  /* 0x003400040034783b */ /* 0x000e620008000200 */
[----:B--2---:R-:W-:Y:S03]  /*412e0*/  HMMA.16816.F32 R48, R32, R10, R28 ;  /* 0x0000000a2030723c */ /* 0x004fe6000000181c */
[----:B------:R-:W2:Y:S04]  /*412f0*/  LDL.LU.64 R28, [R1+0x480] ;  /* 0x00048000011c7983 */ /* 0x000ea80000300a00 */
[----:B------:R-:W2:-:S12]  /*41300*/  LDL.LU.64 R30, [R1+0x488] ;  /* 0x00048800011e7983 */ /* 0x000e980000300a00 */
[----:B------:R4:W-:Y:S04]  /*41310*/  STL [R1+0x27c4], R50 ;  /* 0x0027c43201007387 */ /* 0x0009e80000100800 */
[----:B------:R1:W-:Y:S04]  /*41320*/  STL [R1+0x27c0], R51 ;  /* 0x0027c03301007387 */ /* 0x0003e80000100800 */
[----:B0-----:R-:W-:Y:S04]  /*41330*/  STL.64 [R1+0x650], R40 ;  /* 0x0006502801007387 */ /* 0x001fe80000100a00 */
[----:B------:R-:W-:Y:S04]  /*41340*/  STL.64 [R1+0x658], R42 ;  /* 0x0006582a01007387 */ /* 0x000fe80000100a00 */
[----:B------:R-:W4:Y:S04]  /*41350*/  LDL.LU.64 R44, [R1+0x690] ;  /* 0x00069000012c7983 */ /* 0x000f280000300a00 */
[----:B------:R-:W4:Y:S01]  /*41360*/  LDL.LU.64 R46, [R1+0x698] ;  /* 0x00069800012e7983 */ /* 0x000f220000300a00 */
[----:B------:R-:W-:-:S02]  /*41370*/  F2FP.F16.E4M3.UNPACK_B R8, R8 ;  /* 0x00000008ff08723e */ /* 0x000fc400020006ff */
[----:B------:R-:W-:Y:S02]  /*41380*/  F2FP.F16.E4M3.UNPACK_B R9, R9 ;  /* 0x00000009ff09723e */ /* 0x000fe400020006ff */
[----:B------:R-:W-:Y:S02]  /*41390*/  F2FP.F16.E4M3.UNPACK_B R16, R16 ;  /* 0x00000010ff10723e */ /* 0x000fe400020006ff */
[----:B------:R-:W-:Y:S02]  /*413a0*/  F2FP.F16.E4M3.UNPACK_B R17, R17 ;  /* 0x00000011ff11723e */ /* 0x000fe400020006ff */
[----:B------:R-:W-:Y:S02]  /*413b0*/  F2FP.F16.E4M3.UNPACK_B R18, R18 ;  /* 0x00000012ff12723e */ /* 0x000fe400020006ff */
[----:B------:R-:W-:Y:S01]  /*413c0*/  F2FP.F16.E4M3.UNPACK_B R19, R19 ;  /* 0x00000013ff13723e */ /* 0x000fe200020006ff */
[----:B---3--:R-:W-:-:S15]  /*413d0*/  HMMA.16816.F32 R24, R32, R8, R24 ;  /* 0x000000082018723c */ /* 0x008fde0000001818 */
[----:B------:R-:W-:-:S04]  /*413e0*/  NOP ;  /* 0x0000000000007918 */ /* 0x000fc80000000000 */
[----:B------:R0:W-:Y:S04]  /*413f0*/  STL [R1+0x27bc], R26 ;  /* 0x0027bc1a01007387 */ /* 0x0001e80000100800 */
[----:B------:R3:W-:Y:S04]  /*41400*/  STL [R1+0x27b8], R27 ;  /* 0x0027b81b01007387 */ /* 0x0007e80000100800 */
[----:B-1----:R-:W-:Y:S04]  /*41410*/  STL.64 [R1+0x660], R52 ;  /* 0x0006603401007387 */ /* 0x002fe80000100a00 */
[----:B------:R-:W-:Y:S01]  /*41420*/  STL.64 [R1+0x668], R54 ;  /* 0x0006683601007387 */ /* 0x000fe20000100a00 */
[C---:B--2---:R-:W-:Y:S08]  /*41430*/  HMMA.16816.F32 R28, R32.reuse, R16, R28 ;  /* 0x00000010201c723c */ /* 0x044ff0000000181c */
[----:B----4-:R-:W-:Y:S11]  /*41440*/  HMMA.16816.F32 R44, R32, R18, R44 ;  /* 0x00000012202c723c */ /* 0x010ff6000000182c */
[----:B------:R-:W-:Y:S04]  /*41450*/  STL.64 [R1+0x27f0], R30 ;  /* 0x0027f01e01007387 */ /* 0x000fe80000100a00 */
[----:B------:R-:W-:Y:S04]  /*41460*/  STL.64 [R1+0x27e8], R28 ;  /* 0x0027e81c01007387 */ /* 0x000fe80000100a00 */
[----:B------:R-:W1:Y:S01]  /*41470*/  LDSM.16.M88.4 R28, [R0+UR4+0x3800] ;  /* 0x00380004001c783b */ /* 0x000e620008000200 */
[----:B------:R-:W-:-:S02]  /*41480*/  IMAD.MOV.U32 R50, RZ, RZ, R44 ;  /* 0x000000ffff327224 */ /* 0x000fc400078e002c */
[----:B------:R-:W-:Y:S02]  /*41490*/  IMAD.MOV.U32 R51, RZ, RZ, R45 ;  /* 0x000000ffff337224 */ /* 0x000fe400078e002d */
[----:B0-----:R-:W-:Y:S02]  /*414a0*/  IMAD.MOV.U32 R26, RZ, RZ, R46 ;  /* 0x000000ffff1a7224 */ /* 0x001fe400078e002e */
[----:B---3--:R-:W-:Y:S02]  /*414b0*/  IMAD.MOV.U32 R27, RZ, RZ, R47 ;  /* 0x000000ffff1b7224 */ /* 0x008fe400078e002f */
[----:B------:R-:W0:Y:S04]  /*414c0*/  LDSM.16.M88.4 R44, [R0+UR4+0x3c00] ;  /* 0x003c0004002c783b */ /* 0x000e280008000200 */
[----:B-1----:R1:W-:Y:S01]  /*414d0*/  STL.64 [R1+0x680], R28 ;  /* 0x0006801c01007387 */ /* 0x0023e20000100a00 */
[----:B------:R-:W-:-:S03]  /*414e0*/  IMAD.MOV.U32 R42, RZ, RZ, R28 ;  /* 0x000000ffff2a7224 */ /* 0x000fc600078e001c */
[----:B------:R2:W-:Y:S01]  /*414f0*/  STL.64 [R1+0x688], R30 ;  /* 0x0006881e01007387 */ /* 0x0005e20000100a00 */
[----:B------:R-:W-:-:S03]  /*41500*/  IMAD.MOV.U32 R43, RZ, RZ, R29 ;  /* 0x000000ffff2b7224 */ /* 0x000fc600078e001d */
[----:B-1----:R-:W3:Y:S04]  /*41510*/  LDL.LU.64 R28, [R1+0x7f0] ;  /* 0x0007f000011c7983 */ /* 0x002ee80000300a00 */
[----:B--2---:R-:W3:Y:S04]  /*41520*/  LDL.LU.64 R30, [R1+0x7f8] ;  /* 0x0007f800011e7983 */ /* 0x004ee80000300a00 */
[----:B------:R-:W-:Y:S04]  /*41530*/  STL.64 [R1+0x2810], R26 ;  /* 0x0028101a01007387 */ /* 0x000fe80000100a00 */
[----:B------:R-:W-:Y:S04]  /*41540*/  STL.64 [R1+0x2808], R24 ;  /* 0x0028081801007387 */ /* 0x000fe80000100a00 */
[----:B------:R-:W-:Y:S04]  /*41550*/  STL.64 [R1+0x2800], R50 ;  /* 0x0028003201007387 */ /* 0x000fe80000100a00 */
[----:B------:R1:W-:Y:S04]  /*41560*/  STL.64 [R1+0x27f8], R48 ;  /* 0x0027f83001007387 */ /* 0x0003e80000100a00 */
[----:B0-----:R-:W-:Y:S04]  /*41570*/  STL [R1+0x694], R45 ;  /* 0x0006942d01007387 */ /* 0x001fe80000100800 */
[----:B------:R0:W-:Y:S04]  /*41580*/  STL.64 [R1+0x698], R46 ;  /* 0x0006982e01007387 */ /* 0x0001e80000100a00 */
[----:B-1----:R-:W2:Y:S04]  /*41590*/  LDL.LU.64 R48, [R1+0x7e0] ;  /* 0x0007e00001307983 */ /* 0x002ea80000300a00 */
[----:B------:R-:W2:Y:S01]  /*415a0*/  LDL.LU.64 R50, [R1+0x7e8] ;  /* 0x0007e80001327983 */ /* 0x000ea20000300a00 */
[----:B------:R-:W-:-:S02]  /*415b0*/  F2FP.F16.E4M3.UNPACK_B R20, R20 ;  /* 0x00000014ff14723e */ /* 0x000fc400020006ff */
[----:B------:R-:W-:Y:S02]  /*415c0*/  F2FP.F16.E4M3.UNPACK_B R21, R21 ;  /* 0x00000015ff15723e */ /* 0x000fe400020006ff */
[----:B------:R-:W-:Y:S02]  /*415d0*/  F2FP.F16.E4M3.UNPACK_B R22, R22 ;  /* 0x00000016ff16723e */ /* 0x000fe400020006ff */
[----:B------:R-:W-:Y:S01]  /*415e0*/  F2FP.F16.E4M3.UNPACK_B R23, R23 ;  /* 0x00000017ff17723e */ /* 0x000fe200020006ff */
[----:B------:R-:W-:Y:S02]  /*415f0*/  IMAD.MOV.U32 R38, RZ, RZ, R40 ;  /* 0x000000ffff267224 */ /* 0x000fe400078e0028 */
[----:B------:R-:W-:Y:S02]  /*41600*/  IMAD.MOV.U32 R40, RZ, RZ, R52 ;  /* 0x000000ffff287224 */ /* 0x000fe400078e0034 */
[----:B------:R-:W-:Y:S02]  /*41610*/  IMAD.MOV.U32 R39, RZ, RZ, R41 ;  /* 0x000000ffff277224 */ /* 0x000fe400078e0029 */
[----:B------:R-:W-:Y:S01]  /*41620*/  IMAD.MOV.U32 R41, RZ, RZ, R53 ;  /* 0x000000ffff297224 */ /* 0x000fe200078e0035 */
[C---:B---3--:R-:W-:Y:S08]  /*41630*/  HMMA.16816.F32 R28, R32.reuse, R20, R28 ;  /* 0x00000014201c723c */ /* 0x048ff0000000181c */
[----:B--2---:R-:W-:Y:S11]  /*41640*/  HMMA.16816.F32 R48, R32, R22, R48 ;  /* 0x000000162030723c */ /* 0x004ff60000001830 */
[----:B------:R-:W-:-:S02]  /*41650*/  IMAD.MOV.U32 R52, RZ, RZ, R28 ;  /* 0x000000ffff347224 */ /* 0x000fc400078e001c */
[----:B------:R-:W-:Y:S01]  /*41660*/  IMAD.MOV.U32 R53, RZ, RZ, R29 ;  /* 0x000000ffff357224 */ /* 0x000fe200078e001d */
[----:B------:R-:W2:Y:S04]  /*41670*/  LDL.LU R28, [R1+0x7ac] ;  /* 0x0007ac00011c7983 */ /* 0x000ea80000300800 */
[----:B0-----:R-:W2:Y:S04]  /*41680*/  LDL.LU R46, [R1+0x7a8] ;  /* 0x0007a800012e7983 */ /* 0x001ea80000300800 */
[----:B------:R-:W3:Y:S01]  /*41690*/  LDL.LU R29, [R1+0x824] ;  /* 0x00082400011d7983 */ /* 0x000ee20000300800 */
[----:B------:R-:W-:-:S03]  /*416a0*/  IMAD.MOV.U32 R56, RZ, RZ, R30 ;  /* 0x000000ffff387224 */ /* 0x000fc600078e001e */
[----:B------:R-:W3:Y:S04]  /*416b0*/  LDL.LU R47, [R1+0x820] ;  /* 0x00082000012f7983 */ /* 0x000ee80000300800 */
[----:B------:R-:W4:Y:S01]  /*416c0*/  LDL.LU R30, [R1+0x82c] ;  /* 0x00082c00011e7983 */ /* 0x000f220000300800 */
[----:B------:R-:W-:-:S03]  /*416d0*/  IMAD.MOV.U32 R57, RZ, RZ, R31 ;  /* 0x000000ffff397224 */ /* 0x000fc600078e001f */
[----:B------:R-:W4:Y:S04]  /*416e0*/  LDL.LU R60, [R1+0x828] ;  /* 0x00082800013c7983 */ /* 0x000f280000300800 */
[----:B------:R-:W2:Y:S04]  /*416f0*/  LDL.LU R31, [R1+0x834] ;  /* 0x00083400011f7983 */ /* 0x000ea80000300800 */
[----:B------:R-:W2:Y:S01]  /*41700*/  LDL.LU R61, [R1+0x830] ;  /* 0x00083000013d7983 */ /* 0x000ea20000300800 */
[----:B------:R-:W-:Y:S02]  /*41710*/  IMAD.MOV.U32 R58, RZ, RZ, R48 ;  /* 0x000000ffff3a7224 */ /* 0x000fe400078e0030 */
[----:B------:R-:W-:-:S02]  /*41720*/  IMAD.MOV.U32 R59, RZ, RZ, R49 ;  /* 0x000000ffff3b7224 */ /* 0x000fc400078e0031 */
[----:B------:R-:W-:Y:S02]  /*41730*/  IMAD.MOV.U32 R54, RZ, RZ, R50 ;  /* 0x000000ffff367224 */ /* 0x000fe400078e0032 */
[----:B------:R-:W-:Y:S01]  /*41740*/  IMAD.MOV.U32 R55, RZ, RZ, R51 ;  /* 0x000000ffff377224 */ /* 0x000fe200078e0033 */
[----:B------:R-:W2:Y:S04]  /*41750*/  LDL.LU.64 R48, [R1+0x780] ;  /* 0x0007800001307983 */ /* 0x000ea80000300a00 */
[----:B------:R-:W2:Y:S04]  /*41760*/  LDL.LU.64 R50, [R1+0x788] ;  /* 0x0007880001327983 */ /* 0x000ea80000300a00 */
[----:B------:R-:W-:Y:S04]  /*41770*/  STL.64 [R1+0x28d0], R22 ;  /* 0x0028d01601007387 */ /* 0x000fe80000100a00 */
[----:B------:R0:W-:Y:S04]  /*41780*/  STL.64 [R1+0x28c8], R20 ;  /* 0x0028c81401007387 */ /* 0x0001e80000100a00 */
[----:B0-----:R-:W2:Y:S04]  /*41790*/  LDL.LU.64 R20, [R1+0x7b0] ;  /* 0x0007b00001147983 */ /* 0x001ea80000300a00 */
[----:B------:R-:W2:Y:S04]  /*417a0*/  LDL.LU.64 R22, [R1+0x7b8] ;  /* 0x0007b80001167983 */ /* 0x000ea80000300a00 */
[----:B------:R-:W-:Y:S04]  /*417b0*/  STL.64 [R1+0x2830], R54 ;  /* 0x0028303601007387 */ /* 0x000fe80000100a00 */
[----:B------:R0:W-:Y:S04]  /*417c0*/  STL.64 [R1+0x2828], R52 ;  /* 0x0028283401007387 */ /* 0x0001e80000100a00 */
[----:B0-----:R-:W3:Y:S04]  /*417d0*/  LDL.LU.64 R52, [R1+0x7c0] ;  /* 0x0007c00001347983 */ /* 0x001ee80000300a00 */
[----:B------:R-:W3:Y:S04]  /*417e0*/  LDL.LU.64 R54, [R1+0x7c8] ;  /* 0x0007c80001367983 */ /* 0x000ee80000300a00 */
[----:B------:R-:W-:Y:S04]  /*417f0*/  STL.64 [R1+0x2820], R58 ;  /* 0x0028203a01007387 */ /* 0x000fe80000100a00 */
[----:B------:R0:W-:Y:S04]  /*41800*/  STL.64 [R1+0x2818], R56 ;  /* 0x0028183801007387 */ /* 0x0001e80000100a00 */
[----:B0-----:R-:W4:Y:S04]  /*41810*/  LDL.LU.64 R56, [R1+0x7d0] ;  /* 0x0007d00001387983 */ /* 0x001f280000300a00 */
[----:B------:R-:W4:Y:S01]  /*41820*/  LDL.LU.64 R58, [R1+0x7d8] ;  /* 0x0007d800013a7983 */ /* 0x000f220000300a00 */
[----:B------:R-:W-:-:S02]  /*41830*/  F2FP.F16.E4M3.UNPACK_B R36, R36 ;  /* 0x00000024ff24723e */ /* 0x000fc400020006ff */
[----:B------:R-:W-:Y:S02]  /*41840*/  F2FP.F16.E4M3.UNPACK_B R37, R37 ;  /* 0x00000025ff25723e */ /* 0x000fe400020006ff */
[----:B------:R-:W-:Y:S02]  /*41850*/  F2FP.F16.E4M3.UNPACK_B R38, R38 ;  /* 0x00000026ff26723e */ /* 0x000fe400020006ff */
[----:B------:R-:W-:Y:S02]  /*41860*/  F2FP.F16.E4M3.UNPACK_B R39, R39 ;  /* 0x00000027ff27723e */ /* 0x000fe400020006ff */
[----:B------:R-:W-:Y:S02]  /*41870*/  F2FP.F16.E4M3.UNPACK_B R40, R40 ;  /* 0x00000028ff28723e */ /* 0x000fe400020006ff */
[----:B------:R-:W-:Y:S02]  /*41880*/  F2FP.F16.E4M3.UNPACK_B R41, R41 ;  /* 0x00000029ff29723e */ /* 0x000fe400020006ff */
[----:B------:R-:W-:-:S02]  /*41890*/  F2FP.F16.E4M3.UNPACK_B R42, R42 ;  /* 0x0000002aff2a723e */ /* 0x000fc400020006ff */
[----:B------:R-:W-:Y:S01]  /*418a0*/  F2FP.F16.E4M3.UNPACK_B R43, R43 ;  /* 0x0000002bff2b723e */ /* 0x000fe200020006ff */
[----:B------:R-:W-:Y:S02]  /*418b0*/  IMAD.MOV.U32 R0, RZ, RZ, R44 ;  /* 0x000000ffff007224 */ /* 0x000fe400078e002c */
[----:B------:R-:W-:-:S05]  /*418c0*/  IMAD.MOV.U32 R24, RZ, RZ, R45 ;  /* 0x000000ffff187224 */ /* 0x000fca00078e002d */
[----:B------:R-:W-:Y:S01]  /*418d0*/  F2FP.F16.E4M3.UNPACK_B R45, R24 ;  /* 0x00000018ff2d723e */ /* 0x000fe200020006ff */
[C---:B--2---:R-:W-:Y:S08]  /*418e0*/  HMMA.16816.F32 R20, R32.reuse, R40, R20 ;  /* 0x000000282014723c */ /* 0x044ff00000001814 */
[C---:B---3--:R-:W-:Y:S08]  /*418f0*/  HMMA.16816.F32 R52, R32.reuse, R38, R52 ;  /* 0x000000262034723c */ /* 0x048ff00000001834 */
[----:B----4-:R-:W-:-:S15]  /*41900*/  HMMA.16816.F32 R56, R32, R36, R56 ;  /* 0x000000242038723c */ /* 0x010fde0000001838 */
[----:B------:R-:W-:-:S04]  /*41910*/  NOP ;  /* 0x0000000000007918 */ /* 0x000fc80000000000 */
[----:B------:R-:W-:Y:S04]  /*41920*/  STL.64 [R1+0x60], R56 ;  /* 0x0000603801007387 */ /* 0x000fe80000100a00 */
[----:B------:R-:W-:Y:S04]  /*41930*/  STL.64 [R1+0x68], R58 ;  /* 0x0000683a01007387 */ /* 0x000fe80000100a00 */
[----:B------:R-:W-:Y:S04]  /*41940*/  STL.64 [R1+0x28c0], R38 ;  /* 0x0028c02601007387 */ /* 0x000fe80000100a00 */
[----:B------:R-:W-:Y:S04]  /*41950*/  STL.64 [R1+0x28b8], R36 ;  /* 0x0028b82401007387 */ /* 0x000fe80000100a00 */
[----:B------:R-:W-:Y:S04]  /*41960*/  STL.64 [R1+0x70], R52 ;  /* 0x0000703401007387 */ /* 0x000fe80000100a00 */
[----:B------:R-:W-:Y:S04]  /*41970*/  STL.64 [R1+0x78], R54 ;  /* 0x0000783601007387 */ /* 0x000fe80000100a00 */
[----:B------:R-:W-:Y:S04]  /*41980*/  STL.64 [R1+0xa0], R20 ;  /* 0x0000a01401007387 */ /* 0x000fe80000100a00 */
[----:B------:R0:W-:Y:S02]  /*41990*/  STL.64 [R1+0xa8], R22 ;  /* 0x0000a81601007387 */ /* 0x0001e40000100a00 */
[----:B0-----:R-:W-:Y:S02]  /*419a0*/  HMMA.16816.F32 R20, R32, R42, R48 ;  /* 0x0000002a2014723c */ /* 0x001fe40000001830 */
[----:B------:R-:W-:Y:S04]  /*419b0*/  STL [R1+0x27a0], R0 ;  /* 0x0027a00001007387 */ /* 0x000fe80000100800 */
[----:B------:R-:W-:Y:S04]  /*419c0*/  STL.64 [R1+0x28e0], R42 ;  /* 0x0028e02a01007387 */ /* 0x000fe80000100a00 */
[----:B------:R0:W-:Y:S09]  /*419d0*/  STL.64 [R1+0x28d8], R40 ;  /* 0x0028d82801007387 */ /* 0x0001f20000100a00 */
[----:B------:R1:W-:Y:S04]  /*419e0*/  STL.64 [R1+0x1a0], R20 ;  /* 0x0001a01401007387 */ /* 0x0003e80000100a00 */
[----:B------:R2:W-:Y:S04]  /*419f0*/  STL.64 [R1+0x1a8], R22 ;  /* 0x0001a81601007387 */ /* 0x0005e80000100a00 */
[----:B------:R-:W3:Y:S04]  /*41a00*/  LDL.LU.64 R56, [R1+0x810] ;  /* 0x0008100001387983 */ /* 0x000ee80000300a00 */
[----:B------:R-:W3:Y:S04]  /*41a10*/  LDL.LU.64 R58, [R1+0x818] ;  /* 0x00081800013a7983 */ /* 0x000ee80000300a00 */
[----:B------:R-:W4:Y:S04]  /*41a20*/  LDL.LU.64 R52, [R1+0x770] ;  /* 0x0007700001347983 */ /* 0x000f280000300a00 */
[----:B------:R-:W4:Y:S04]  /*41a30*/  LDL.LU.64 R54, [R1+0x778] ;  /* 0x0007780001367983 */ /* 0x000f280000300a00 */
[----:B------:R-:W4:Y:S04]  /*41a40*/  LDL.LU.64 R24, [R1+0x760] ;  /* 0x0007600001187983 */ /* 0x000f280000300a00 */
[----:B------:R-:W4:Y:S04]  /*41a50*/  LDL.LU.64 R26, [R1+0x768] ;  /* 0x00076800011a7983 */ /* 0x000f280000300a00 */
[----:B------:R-:W4:Y:S04]  /*41a60*/  LDL.LU.64 R48, [R1+0x750] ;  /* 0x0007500001307983 */ /* 0x000f280000300a00 */
[----:B------:R-:W4:Y:S04]  /*41a70*/  LDL.LU.64 R50, [R1+0x758] ;  /* 0x0007580001327983 */ /* 0x000f280000300a00 */
[----:B0-----:R-:W4:Y:S04]  /*41a80*/  LDL.LU.64 R40, [R1+0x740] ;  /* 0x0007400001287983 */ /* 0x001f280000300a00 */
[----:B------:R-:W4:Y:S04]  /*41a90*/  LDL.LU.64 R42, [R1+0x748] ;  /* 0x00074800012a7983 */ /* 0x000f280000300a00 */
[----:B------:R-:W4:Y:S04]  /*41aa0*/  LDL.LU.64 R36, [R1+0x730] ;  /* 0x0007300001247983 */ /* 0x000f280000300a00 */
[----:B------:R-:W4:Y:S01]  /*41ab0*/  LDL.LU.64 R38, [R1+0x738] ;  /* 0x0007380001267983 */ /* 0x000f220000300a00 */
[----:B------:R-:W-:-:S02]  /*41ac0*/  IMAD R46, R46, 0x100, R28 ;  /* 0x000001002e2e7824 */ /* 0x000fc400078e021c */
[----:B------:R-:W-:Y:S02]  /*41ad0*/  IMAD R47, R47, 0x100, R29 ;  /* 0x000001002f2f7824 */ /* 0x000fe400078e021d */
[----:B------:R-:W-:Y:S02]  /*41ae0*/  IMAD R60, R60, 0x100, R30 ;  /* 0x000001003c3c7824 */ /* 0x000fe400078e021e */
[----:B------:R-:W-:Y:S01]  /*41af0*/  IMAD R61, R61, 0x100, R31 ;  /* 0x000001003d3d7824 */ /* 0x000fe200078e021f */
[----:B------:R-:W4:Y:S04]  /*41b00*/  LDL.LU.64 R28, [R1+0x720] ;  /* 0x00072000011c7983 */ /* 0x000f280000300a00 */
[----:B------:R-:W4:Y:S04]  /*41b10*/  LDL.LU.64 R30, [R1+0x728] ;  /* 0x00072800011e7983 */ /* 0x000f280000300a00 */
[----:B-1----:R-:W4:Y:S04]  /*41b20*/  LDL.LU.64 R20, [R1+0x710] ;  /* 0x0007100001147983 */ /* 0x002f280000300a00 */
[----:B--2---:R-:W2:Y:S01]  /*41b30*/  LDL.LU.64 R22, [R1+0x718] ;  /* 0x0007180001167983 */ /* 0x004ea20000300a00 */
[----:B------:R-:W-:-:S07]  /*41b40*/  F2FP.F16.E4M3.UNPACK_B R44, R0 ;  /* 0x00000000ff2c723e */ /* 0x000fce00020006ff */
[----:B---3--:R-:W-:Y:S01]  /*41b50*/  HMMA.16816.F32 R56, R32, R44, R56 ;  /* 0x0000002c2038723c */ /* 0x008fe20000001838 */
[----:B------:R-:W-:Y:S02]  /*41b60*/  F2FP.F16.E4M3.UNPACK_B R32, R46 ;  /* 0x0000002eff20723e */ /* 0x000fe400020006ff */
[----:B------:R-:W-:Y:S02]  /*41b70*/  F2FP.F16.E4M3.UNPACK_B R33, R47 ;  /* 0x0000002fff21723e */ /* 0x000fe400020006ff */
[----:B------:R-:W-:Y:S02]  /*41b80*/  F2FP.F16.E4M3.UNPACK_B R34, R60 ;  /* 0x0000003cff22723e */ /* 0x000fe400020006ff */
[----:B------:R-:W-:-:S12]  /*41b90*/  F2FP.F16.E4M3.UNPACK_B R35, R61 ;  /* 0x0000003dff23723e */ /* 0x000fd800020006ff */
[----:B------:R-:W-:Y:S04]  /*41ba0*/  STL.64 [R1+0x90], R56 ;  /* 0x0000903801007387 */ /* 0x000fe80000100a00 */
[----:B------:R0:W-:Y:S01]  /*41bb0*/  STL.64 [R1+0x98], R58 ;  /* 0x0000983a01007387 */ /* 0x0001e20000100a00 */
[C---:B----4-:R-:W-:Y:S08]  /*41bc0*/  HMMA.16816.F32 R48, R32.reuse, R2, R48 ;  /* 0x000000022030723c */ /* 0x050ff00000001830 */
[C---:B------:R-:W-:Y:S08]  /*41bd0*/  HMMA.16816.F32 R40, R32.reuse, R14, R40 ;  /* 0x0000000e2028723c */ /* 0x040ff00000001828 */
[C---:B0-----:R-:W-:Y:S08]  /*41be0*/  HMMA.16816.F32 R56, R32.reuse, R6, R52 ;  /* 0x000000062038723c */ /* 0x041ff00000001834 */
[C---:B------:R-:W-:Y:S08]  /*41bf0*/  HMMA.16816.F32 R52, R32.reuse, R4, R24 ;  /* 0x000000042034723c */ /* 0x040ff00000001818 */
[C---:B------:R-:W-:Y:S08]  /*41c00*/  HMMA.16816.F32 R36, R32.reuse, R12, R36 ;  /* 0x0000000c2024723c */ /* 0x040ff00000001824 */
[C---:B------:R-:W-:Y:S08]  /*41c10*/  HMMA.16816.F32 R28, R32.reuse, R10, R28 ;  /* 0x0000000a201c723c */ /* 0x040ff0000000181c */
[----:B--2---:R-:W-:Y:S01]  /*41c20*/  HMMA.16816.F32 R20, R32, R8, R20 ;  /* 0x000000082014723c */ /* 0x004fe20000001814 */
[----:B------:R-:W2:Y:S04]  /*41c30*/  LDL.LU R24, [R1+0x88c] ;  /* 0x00088c0001187983 */ /* 0x000ea80000300800 */
[----:B------:R-:W-:Y:S04]  /*41c40*/  STL.64 [R1+0x190], R56 ;  /* 0x0001903801007387 */ /* 0x000fe80000100a00 */
[----:B------:R-:W-:Y:S04]  /*41c50*/  STL.64 [R1+0x198], R58 ;  /* 0x0001983a01007387 */ /* 0x000fe80000100a00 */
[----:B------:R-:W2:Y:S04]  /*41c60*/  LDL.LU R25, [R1+0x888] ;  /* 0x0008880001197983 */ /* 0x000ea80000300800 */
[----:B------:R-:W-:Y:S04]  /*41c70*/  STL.64 [R1+0x180], R52 ;  /* 0x0001803401007387 */ /* 0x000fe80000100a00 */
[----:B------:R-:W-:Y:S04]  /*41c80*/  STL.64 [R1+0x188], R54 ;  /* 0x0001883601007387 */ /* 0x000fe80000100a00 */
[----:B------:R-:W3:Y:S04]  /*41c90*/  LDL.LU R26, [R1+0x89c] ;  /* 0x00089c00011a7983 */ /* 0x000ee80000300800 */
[----:B------:R-:W3:Y:S04]  /*41ca0*/  LDL.LU R27, [R1+0x894] ;  /* 0x00089400011b7983 */ /* 0x000ee80000300800 */
[----:B------:R-:W-:Y:S04]  /*41cb0*/  STL.64 [R1+0x170], R48 ;  /* 0x0001703001007387 */ /* 0x000fe80000100a00 */
[----:B------:R-:W-:Y:S04]  /*41cc0*/  STL [R1+0x17c], R51 ;  /* 0x00017c3301007387 */ /* 0x000fe80000100800 */
[----:B------:R0:W-:Y:S04]  /*41cd0*/  STL.64 [R1+0x160], R40 ;  /* 0x0001602801007387 */ /* 0x0001e80000100a00 */
[----:B------:R1:W-:Y:S04]  /*41ce0*/  STL.64 [R1+0x168], R42 ;  /* 0x0001682a01007387 */ /* 0x0003e80000100a00 */
[----:B------:R-:W-:Y:S04]  /*41cf0*/  STL.64 [R1+0x150], R36 ;  /* 0x0001502401007387 */ /* 0x000fe80000100a00 */
[----:B------:R-:W-:Y:S04]  /*41d00*/  STL.64 [R1+0x158], R38 ;  /* 0x0001582601007387 */ /* 0x000fe80000100a00 */
[----:B0-----:R-:W4:Y:S04]  /*41d10*/  LDL.LU.64 R40, [R1+0x700] ;  /* 0x0007000001287983 */ /* 0x001f280000300a00 */
[----:B------:R-:W-:Y:S04]  /*41d20*/  STL.64 [R1+0x140], R28 ;  /* 0x0001401c01007387 */ /* 0x000fe80000100a00 */
[----:B------:R-:W-:Y:S04]  /*41d30*/  STL.64 [R1+0x148], R30 ;  /* 0x0001481e01007387 */ /* 0x000fe80000100a00 */
[----:B-1----:R-:W4:Y:S04]  /*41d40*/  LDL.LU.64 R42, [R1+0x708] ;  /* 0x00070800012a7983 */ /* 0x002f280000300a00 */
[----:B------:R0:W-:Y:S04]  /*41d50*/  STL.64 [R1+0x130], R20 ;  /* 0x0001301401007387 */ /* 0x0001e80000100a00 */
[----:B------:R1:W-:Y:S04]  /*41d60*/  STL.64 [R1+0x138], R22 ;  /* 0x0001381601007387 */ /* 0x0003e80000100a00 */
[----:B0-----:R-:W2:Y:S04]  /*41d70*/  LDL.LU.64 R20, [R1+0x6f0] ;  /* 0x0006f00001147983 */ /* 0x001ea80000300a00 */
[----:B-1----:R-:W2:Y:S04]  /*41d80*/  LDL.LU.64 R22, [R1+0x6f8] ;  /* 0x0006f80001167983 */ /* 0x002ea80000300a00 */
[----:B------:R-:W3:Y:S04]  /*41d90*/  LDL.LU.64 R36, [R1+0x6e0] ;  /* 0x0006e00001247983 */ /* 0x000ee80000300a00 */
[----:B------:R-:W3:Y:S04]  /*41da0*/  LDL.LU.64 R38, [R1+0x6e8] ;  /* 0x0006e80001267983 */ /* 0x000ee80000300a00 */
[----:B------:R-:W3:Y:S04]  /*41db0*/  LDL.LU.64 R28, [R1+0x6b0] ;  /* 0x0006b000011c7983 */ /* 0x000ee80000300a00 */
[----:B------:R-:W3:Y:S04]  /*41dc0*/  LDL.LU.64 R30, [R1+0x6b8] ;  /* 0x0006b800011e7983 */ /* 0x000ee80000300a00 */
[----:B------:R-:W3:Y:S04]  /*41dd0*/  LDL.LU.64 R56, [R1+0x6a0] ;  /* 0x0006a00001387983 */ /* 0x000ee80000300a00 */
[----:B------:R-:W3:Y:S04]  /*41de0*/  LDL.LU.64 R58, [R1+0x6a8] ;  /* 0x0006a800013a7983 */ /* 0x000ee80000300a00 */
[----:B------:R-:W3:Y:S04]  /*41df0*/  LDL.LU.64 R52, [R1+0x580] ;  /* 0x0005800001347983 */ /* 0x000ee80000300a00 */
[----:B------:R-:W3:Y:S04]  /*41e00*/  LDL.LU.64 R54, [R1+0x588] ;  /* 0x0005880001367983 */ /* 0x000ee80000300a00 */
[----:B------:R-:W3:Y:S01]  /*41e10*/  LDL.LU R48, [R1+0x8a8] ;  /* 0x0008a80001307983 */ /* 0x000ee20000300800 */
[----:B------:R-:W-:-:S03]  /*41e20*/  IMAD.MOV.U32 R0, RZ, RZ, R50 ;  /* 0x000000ffff007224 */ /* 0x000fc600078e0032 */
[----:B------:R-:W3:Y:S04]  /*41e30*/  LDL.LU R49, [R1+0x8a4] ;  /* 0x0008a40001317983 */ /* 0x000ee80000300800 */
[----:B------:R-:W3:Y:S04]  /*41e40*/  LDL.LU R50, [R1+0x8b8] ;  /* 0x0008b80001327983 */ /* 0x000ee80000300800 */
[----:B------:R-:W3:Y:S04]  /*41e50*/  LDL.LU R51, [R1+0x8b4] ;  /* 0x0008b40001337983 */ /* 0x000ee80000300800 */
[----:B------:R-:W-:Y:S04]  /*41e60*/  STL.64 [R1+0x28b0], R10 ;  /* 0x0028b00a01007387 */ /* 0x000fe80000100a00 */
[----:B------:R0:W-:Y:S04]  /*41e70*/  STL.64 [R1+0x28a8], R8 ;  /* 0x0028a80801007387 */ /* 0x0001e80000100a00 */
[----:B0-----:R-:W3:Y:S04]  /*41e80*/  LDL.LU.64 R8, [R1+0x6c0] ;  /* 0x0006c00001087983 */ /* 0x001ee80000300a00 */
[----:B------:R-:W3:Y:S01]  /*41e90*/  LDL.LU.64 R10, [R1+0x6c8] ;  /* 0x0006c800010a7983 */ /* 0x000ee20000300a00 */
[C---:B----4-:R-:W-:Y:S08]  /*41ea0*/  HMMA.16816.F32 R40, R32.reuse, R16, R40 ;  /* 0x000000102028723c */ /* 0x050ff00000001828 */
[C---:B--2---:R-:W-:Y:S11]  /*41eb0*/  HMMA.16816.F32 R20, R32.reuse, R18, R20 ;  /* 0x000000122014723c */ /* 0x044ff60000001814 */
[----:B------:R-:W-:Y:S04]  /*41ec0*/  STL.64 [R1+0x120], R40 ;  /* 0x0001202801007387 */ /* 0x000fe80000100a00 */
[----:B------:R0:W-:Y:S04]  /*41ed0*/  STL.64 [R1+0x128], R42 ;  /* 0x0001282a01007387 */ /* 0x0001e80000100a00 */
[----:B0-----:R-:W2:Y:S04]  /*41ee0*/  LDL.LU.64 R42, [R1+0x28e0] ;  /* 0x0028e000012a7983 */ /* 0x001ea80000300a00 */
[----:B------:R-:W4:Y:S04]  /*41ef0*/  LDL.LU.64 R40, [R1+0x28d8] ;  /* 0x0028d80001287983 */ /* 0x000f280000300a00 */
[----:B------:R-:W-:Y:S04]  /*41f00*/  STL.64 [R1+0x110], R20 ;  /* 0x0001101401007387 */ /* 0x000fe80000100a00 */
[----:B------:R0:W-:Y:S04]  /*41f10*/  STL.64 [R1+0x118], R22 ;  /* 0x0001181601007387 */ /* 0x0001e80000100a00 */
[----:B0-----:R-:W2:Y:S04]  /*41f20*/  LDL.LU.64 R22, [R1+0x28d0] ;  /* 0x0028d00001167983 */ /* 0x001ea80000300a00 */
[----:B------:R-:W3:Y:S04]  /*41f30*/  LDL.LU.64 R20, [R1+0x28c8] ;  /* 0x0028c80001147983 */ /* 0x000ee80000300a00 */
[----:B------:R-:W-:Y:S04]  /*41f40*/  STL.64 [R1+0x2890], R18 ;  /* 0x0028901201007387 */ /* 0x000fe80000100a00 */
[----:B------:R0:W-:Y:S04]  /*41f50*/  STL.64 [R1+0x2888], R16 ;  /* 0x0028881001007387 */ /* 0x0001e80000100a00 */
[----:B0-----:R-:W2:Y:S04]  /*41f60*/  LDL.LU.64 R16, [R1+0x6d0] ;  /* 0x0006d00001107983 */ /* 0x001ea80000300a00 */
[----:B------:R-:W2:Y:S01]  /*41f70*/  LDL.LU.64 R18, [R1+0x6d8] ;  /* 0x0006d80001127983 */ /* 0x000ea20000300a00 */
[----:B---3--:R-:W-:-:S15]  /*41f80*/  HMMA.16816.F32 R36, R32, R20, R36 ;  /* 0x000000142024723c */ /* 0x008fde0000001824 */
[----:B------:R-:W-:-:S04]  /*41f90*/  NOP ;  /* 0x0000000000007918 */ /* 0x000fc80000000000 */
[----:B------:R-:W-:Y:S04]  /*41fa0*/  STL.64 [R1+0x100], R36 ;  /* 0x0001002401007387 */ /* 0x000fe80000100a00 */
[----:B------:R0:W-:Y:S04]  /*41fb0*/  STL.64 [R1+0x108], R38 ;  /* 0x0001082601007387 */ /* 0x0001e80000100a00 */
[----:B0-----:R-:W3:Y:S04]  /*41fc0*/  LDL.LU.64 R38, [R1+0x28c0] ;  /* 0x0028c00001267983 */ /* 0x001ee80000300a00 */
[----:B------:R-:W3:Y:S01]  /*41fd0*/  LDL.LU.64 R36, [R1+0x28b8] ;  /* 0x0028b80001247983 */ /* 0x000ee20000300a00 */
[----:B--2---:R-:W-:Y:S03]  /*41fe0*/  HMMA.16816.F32 R16, R32, R22, R16 ;  /* 0x000000162010723c */ /* 0x004fe60000001810 */
[----:B------:R-:W-:Y:S04]  /*41ff0*/  STL.64 [R1+0x2870], R22 ;  /* 0x0028701601007387 */ /* 0x000fe80000100a00 */
[----:B------:R-:W-:-:S12]  /*42000*/  STL.64 [R1+0x2868], R20 ;  /* 0x0028681401007387 */ /* 0x000fd80000100a00 */
[----:B------:R-:W-:Y:S04]  /*42010*/  STL.64 [R1+0xf0], R16 ;  /* 0x0000f01001007387 */ /* 0x000fe80000100a00 */
[----:B------:R3:W-:Y:S02]  /*42020*/  STL.64 [R1+0xf8], R18 ;  /* 0x0000f81201007387 */ /* 0x0007e40000100a00 */
[C---:B---3--:R-:W-:Y:S08]  /*42030*/  HMMA.16816.F32 R16, R32.reuse, R36, R8 ;  /* 0x000000242010723c */ /* 0x048ff00000001808 */
[C---:B------:R-:W-:Y:S01]  /*42040*/  HMMA.16816.F32 R8, R32.reuse, R38, R28 ;  /* 0x000000262008723c */ /* 0x040fe2000000181c */
[----:B------:R-:W2:Y:S10]  /*42050*/  LDL.LU.64 R28, [R1+0x800] ;  /* 0x00080000011c7983 */ /* 0x000eb40000300a00 */
[----:B------:R-:W-:Y:S04]  /*42060*/  STL.64 [R1+0xe0], R16 ;  /* 0x0000e01001007387 */ /* 0x000fe80000100a00 */
[----:B------:R4:W-:Y:S04]  /*42070*/  STL.64 [R1+0xe8], R18 ;  /* 0x0000e81201007387 */ /* 0x0009e80000100a00 */
[----:B------:R-:W2:Y:S04]  /*42080*/  LDL.LU.64 R30, [R1+0x808] ;  /* 0x00080800011e7983 */ /* 0x000ea80000300a00 */
[----:B------:R-:W-:Y:S04]  /*42090*/  STL.64 [R1+0xd0], R8 ;  /* 0x0000d00801007387 */ /* 0x000fe80000100a00 */
[----:B------:R0:W-:Y:S01]  /*420a0*/  STL.64 [R1+0xd8], R10 ;  /* 0x0000d80a01007387 */ /* 0x0001e20000100a00 */
[C---:B----4-:R-:W-:Y:S08]  /*420b0*/  HMMA.16816.F32 R16, R32.reuse, R40, R56 ;  /* 0x000000282010723c */ /* 0x050ff00000001838 */
[----:B0-----:R-:W-:Y:S01]  /*420c0*/  HMMA.16816.F32 R8, R32, R42, R52 ;  /* 0x0000002a2008723c */ /* 0x001fe20000001834 */
[----:B------:R-:W-:Y:S04]  /*420d0*/  STL.64 [R1+0x2860], R38 ;  /* 0x0028602601007387 */ /* 0x000fe80000100a00 */
[----:B------:R-:W-:Y:S04]  /*420e0*/  STL.64 [R1+0x2858], R36 ;  /* 0x0028582401007387 */ /* 0x000fe80000100a00 */
[----:B------:R-:W-:Y:S01]  /*420f0*/  STL.64 [R1+0x2880], R42 ;  /* 0x0028802a01007387 */ /* 0x000fe20000100a00 */
[----:B------:R-:W-:-:S02]  /*42100*/  IMAD R46, R25, 0x100, R24 ;  /* 0x00000100192e7824 */ /* 0x000fc400078e0218 */
[----:B------:R-:W-:Y:S01]  /*42110*/  IMAD R47, R27, 0x100, R26 ;  /* 0x000001001b2f7824 */ /* 0x000fe200078e021a */
[----:B------:R0:W-:Y:S04]  /*42120*/  STL.64 [R1+0xc0], R16 ;  /* 0x0000c01001007387 */ /* 0x0001e80000100a00 */
[----:B------:R1:W-:Y:S04]  /*42130*/  STL.64 [R1+0xc8], R18 ;  /* 0x0000c81201007387 */ /* 0x0003e80000100a00 */
[----:B------:R-:W-:Y:S04]  /*42140*/  STL.64 [R1+0x2878], R40 ;  /* 0x0028782801007387 */ /* 0x000fe80000100a00 */
[----:B------:R3:W-:Y:S04]  /*42150*/  STL.64 [R1+0xb0], R8 ;  /* 0x0000b00801007387 */ /* 0x0007e80000100a00 */
[----:B------:R4:W-:Y:S04]  /*42160*/  STL.64 [R1+0xb8], R10 ;  /* 0x0000b80a01007387 */ /* 0x0009e80000100a00 */
[----:B------:R-:W2:Y:S04]  /*42170*/  LDL.LU.64 R24, [R1+0x570] ;  /* 0x0005700001187983 */ /* 0x000ea80000300a00 */
[----:B------:R-:W2:Y:S04]  /*42180*/  LDL.LU.64 R26, [R1+0x578] ;  /* 0x00057800011a7983 */ /* 0x000ea80000300a00 */
[----:B------:R-:W2:Y:S04]  /*42190*/  LDL.LU.64 R20, [R1+0x560] ;  /* 0x0005600001147983 */ /* 0x000ea80000300a00 */
[----:B------:R-:W2:Y:S04]  /*421a0*/  LDL.LU.64 R22, [R1+0x568] ;  /* 0x0005680001167983 */ /* 0x000ea80000300a00 */
[----:B0-----:R-:W2:Y:S04]  /*421b0*/  LDL.LU.64 R16, [R1+0x550] ;  /* 0x0005500001107983 */ /* 0x001ea80000300a00 */
[----:B-1----:R-:W2:Y:S04]  /*421c0*/  LDL.LU.64 R18, [R1+0x558] ;  /* 0x0005580001127983 */ /* 0x002ea80000300a00 */
[----:B---3--:R-:W3:Y:S01]  /*421d0*/  LDL.LU.64 R8, [R1+0x540] ;  /* 0x0005400001087983 */ /* 0x008ee20000300a00 */
[----:B------:R-:W-:-:S03]  /*421e0*/  IMAD R60, R49, 0x100, R48 ;  /* 0x00000100313c7824 */ /* 0x000fc600078e0230 */
[----:B----4-:R-:W3:Y:S04]  /*421f0*/  LDL.LU.64 R10, [R1+0x548] ;  /* 0x00054800010a7983 */ /* 0x010ee80000300a00 */
[----:B------:R-:W4:Y:S04]  /*42200*/  LDL.LU R48, [R1+0x9ec] ;  /* 0x0009ec0001307983 */ /* 0x000f280000300800 */
[----:B------:R-:W4:Y:S01]  /*42210*/  LDL.LU R49, [R1+0x9e8] ;  /* 0x0009e80001317983 */ /* 0x000f220000300800 */
[----:B------:R-:W-:Y:S01]  /*42220*/  IMAD R61, R51, 0x100, R50 ;  /* 0x00000100333d7824 */ /* 0x000fe200078e0232 */
[----:B--2---:R-:W-:-:S15]  /*42230*/  HMMA.16816.F32 R28, R32, R44, R28 ;  /* 0x0000002c201c723c */ /* 0x004fde000000181c */
[----:B------:R-:W-:-:S04]  /*42240*/  NOP ;  /* 0x0000000000007918 */ /* 0x000fc80000000000 */
[----:B------:R-:W-:Y:S04]  /*42250*/  STL.64 [R1+0x80], R28 ;  /* 0x0000801c01007387 */ /* 0x000fe80000100a00 */
[----:B------:R0:W-:Y:S04]  /*42260*/  STL.64 [R1+0x88], R30 ;  /* 0x0000881e01007387 */ /* 0x0001e80000100a00 */
[----:B------:R-:W2:Y:S04]  /*42270*/  LDL.LU R50, [R1+0x9fc] ;  /* 0x0009fc0001327983 */ /* 0x000ea80000300800 */
[----:B------:R-:W2:Y:S01]  /*42280*/  LDL.LU R51, [R1+0x9f4] ;  /* 0x0009f40001337983 */ /* 0x000ea20000300800 */
[----:B------:R-:W-:-:S02]  /*42290*/  F2FP.F16.E4M3.UNPACK_B R32, R46 ;  /* 0x0000002eff20723e */ /* 0x000fc400020006ff */
[----:B------:R-:W-:Y:S02]  /*422a0*/  F2FP.F16.E4M3.UNPACK_B R33, R47 ;  /* 0x0000002fff21723e */ /* 0x000fe400020006ff */
[----:B------:R-:W-:Y:S02]  /*422b0*/  F2FP.F16.E4M3.UNPACK_B R34, R60 ;  /* 0x0000003cff22723e */ /* 0x000fe400020006ff */
[----:B------:R-:W-:-:S07]  /*422c0*/  F2FP.F16.E4M3.UNPACK_B R35, R61 ;  /* 0x0000003dff23723e */ /* 0x000fce00020006ff */
[C---:B0-----:R-:W-:Y:S08]  /*422d0*/  HMMA.16816.F32 R28, R32.reuse, R6, R24 ;  /* 0x00000006201c723c */ /* 0x041ff00000001818 */
[C---:B------:R-:W-:Y:S08]  /*422e0*/  HMMA.16816.F32 R24, R32.reuse, R4, R20 ;  /* 0x000000042018723c */ /* 0x040ff00000001814 */
[C---:B------:R-:W-:Y:S08]  /*422f0*/  HMMA.16816.F32 R20, R32.reuse, R2, R16 ;  /* 0x000000022014723c */ /* 0x040ff00000001810 */
[C---:B---3--:R-:W-:Y:S01]  /*42300*/  HMMA.16816.F32 R16, R32.reuse, R14, R8 ;  /* 0x0000000e2010723c */ /* 0x048fe20000001808 */
[----:B--2---:R-:W-:Y:S04]  /*42310*/  STL.64 [R1+0x28a0], R50 ;  /* 0x0028a03201007387 */ /* 0x004fe80000100a00 */
[----:B----4-:R0:W-:Y:S04]  /*42320*/  STL.64 [R1+0x2898], R48 ;  /* 0x0028983001007387 */ /* 0x0101e80000100a00 */
[----:B------:R-:W-:Y:S04]  /*42330*/  STL.64 [R1+0x1b0], R28 ;  /* 0x0001b01c01007387 */ /* 0x000fe80000100a00 */
[----:B------:R-:W-:Y:S04]  /*42340*/  STL.64 [R1+0x1b8], R30 ;  /* 0x0001b81e01007387 */ /* 0x000fe80000100a00 */
[----:B------:R-:W-:Y:S04]  /*42350*/  STL.64 [R1+0x1d0], R24 ;  /* 0x0001d01801007387 */ /* 0x000fe80000100a00 */
[----:B------:R-:W-:Y:S04]  /*42360*/  STL.64 [R1+0x1d8], R26 ;  /* 0x0001d81a01007387 */ /* 0x000fe80000100a00 */
[----:B------:R-:W2:Y:S04]  /*42370*/  LDL.LU.64 R8, [R1+0x530] ;  /* 0x0005300001087983 */ /* 0x000ea80000300a00 */
[----:B------:R-:W-:Y:S04]  /*42380*/  STL.64 [R1+0x1e0], R20 ;  /* 0x0001e01401007387 */ /* 0x000fe80000100a00 */
[----:B------:R-:W-:Y:S04]  /*42390*/  STL.64 [R1+0x1e8], R22 ;  /* 0x0001e81601007387 */ /* 0x000fe80000100a00 */
[----:B------:R-:W2:Y:S04]  /*423a0*/  LDL.LU.64 R10, [R1+0x538] ;  /* 0x00053800010a7983 */ /* 0x000ea80000300a00 */
[----:B------:R1:W-:Y:S04]  /*423b0*/  STL.64 [R1+0x200], R16 ;  /* 0x0002001001007387 */ /* 0x0003e80000100a00 */
[----:B------:R3:W-:Y:S04]  /*423c0*/  STL.64 [R1+0x208], R18 ;  /* 0x0002081201007387 */ /* 0x0007e80000100a00 */
[----:B0-----:R-:W4:Y:S04]  /*423d0*/  LDL.LU.64 R48, [R1+0x520] ;  /* 0x0005200001307983 */ /* 0x001f280000300a00 */
[----:B------:R-:W4:Y:S04]  /*423e0*/  LDL.LU.64 R50, [R1+0x528] ;  /* 0x0005280001327983 */ /* 0x000f280000300a00 */
[----:B-1----:R-:W4:Y:S04]  /*423f0*/  LDL.LU.64 R16, [R1+0x510] ;  /* 0x0005100001107983 */ /* 0x002f280000300a00 */
[----:B---3--:R-:W3:Y:S04]  /*42400*/  LDL.LU.64 R18, [R1+0x518] ;  /* 0x0005180001127983 */ /* 0x008ee80000300a00 */
        /* <DEDUP_REMOVED lines=12> */
[----:B------:R-:W3:Y:S04]  /*424d0*/  LDL.LU R28, [R1+0xa08] ;  /* 0x000a0800011c7983 */ /* 0x000ee80000300800 */
[----:B------:R-:W3:Y:S04]  /*424e0*/  LDL.LU R29, [R1+0xa04] ;  /* 0x000a0400011d7983 */ /* 0x000ee80000300800 */
[----:B------:R-:W3:Y:S04]  /*424f0*/  LDL.LU R30, [R1+0xa18] ;  /* 0x000a1800011e7983 */ /* 0x000ee80000300800 */
[----:B------:R-:W3:Y:S01]  /*42500*/  LDL.LU R31, [R1+0xa14] ;  /* 0x000a1400011f7983 */ /* 0x000ee20000300800 */
[----:B--2---:R-:W-:-:S15]  /*42510*/  HMMA.16816.F32 R8, R32, R12, R8 ;  /* 0x0000000c2008723c */ /* 0x004fde0000001808 */
[----:B------:R-:W-:-:S04]  /*42520*/  NOP ;  /* 0x0000000000007918 */ /* 0x000fc80000000000 */
[----:B------:R-:W-:Y:S04]  /*42530*/  STL.64 [R1+0x210], R8 ;  /* 0x0002100801007387 */ /* 0x000fe80000100a00 */
[----:B------:R0:W-:Y:S04]  /*42540*/  STL.64 [R1+0x218], R10 ;  /* 0x0002180a01007387 */ /* 0x0001e80000100a00 */
[----:B0-----:R-:W4:Y:S04]  /*42550*/  LDL.LU.64 R10, [R1+0x28b0] ;  /* 0x0028b000010a7983 */ /* 0x001f280000300a00 */
[----:B------:R-:W3:Y:S04]  /*42560*/  LDL.LU.64 R8, [R1+0x28a8] ;  /* 0x0028a80001087983 */ /* 0x000ee80000300a00 */
[----:B------:R-:W-:Y:S04]  /*42570*/  STL.64 [R1+0x2840], R14 ;  /* 0x0028400e01007387 */ /* 0x000fe80000100a00 */
[----:B------:R0:W-:Y:S04]  /*42580*/  STL.64 [R1+0x2838], R12 ;  /* 0x0028380c01007387 */ /* 0x0001e80000100a00 */
[----:B0-----:R-:W2:Y:S04]  /*42590*/  LDL.LU.64 R12, [R1+0x4c0] ;  /* 0x0004c000010c7983 */ /* 0x001ea80000300a00 */
[----:B------:R-:W2:Y:S01]  /*425a0*/  LDL.LU.64 R14, [R1+0x4c8] ;  /* 0x0004c800010e7983 */ /* 0x000ea20000300a00 */
[C---:B----4-:R-:W-:Y:S08]  /*425b0*/  HMMA.16816.F32 R48, R32.reuse, R10, R48 ;  /* 0x0000000a2030723c */ /* 0x050ff00000001830 */
[C---:B---3--:R-:W-:Y:S11]  /*425c0*/  HMMA.16816.F32 R16, R32.reuse, R8, R16 ;  /* 0x000000082010723c */ /* 0x048ff60000001810 */
[----:B------:R-:W-:Y:S04]  /*425d0*/  STL.64 [R1+0x230], R48 ;  /* 0x0002303001007387 */ /* 0x000fe80000100a00 */
[----:B------:R0:W-:Y:S04]  /*425e0*/  STL.64 [R1+0x238], R50 ;  /* 0x0002383201007387 */ /* 0x0001e80000100a00 */
[----:B0-----:R-:W3:Y:S04]  /*425f0*/  LDL.LU.64 R50, [R1+0x28a0] ;  /* 0x0028a00001327983 */ /* 0x001ee80000300a00 */
[----:B------:R-:W4:Y:S04]  /*42600*/  LDL.LU.64 R48, [R1+0x2898] ;  /* 0x0028980001307983 */ /* 0x000f280000300a00 */
[----:B------:R-:W-:Y:S04]  /*42610*/  STL.64 [R1+0x240], R16 ;  /* 0x0002401001007387 */ /* 0x000fe80000100a00 */
[----:B------:R0:W-:Y:S04]  /*42620*/  STL.64 [R1+0x248], R18 ;  /* 0x0002481201007387 */ /* 0x0001e80000100a00 */
[----:B0-----:R-:W2:Y:S04]  /*42630*/  LDL.LU.64 R18, [R1+0x2890] ;  /* 0x0028900001127983 */ /* 0x001ea80000300a00 */
[----:B------:R-:W2:Y:S04]  /*42640*/  LDL.LU.64 R16, [R1+0x2888] ;  /* 0x0028880001107983 */ /* 0x000ea80000300a00 */
[----:B------:R-:W-:Y:S04]  /*42650*/  STL.64 [R1+0x2850], R10 ;  /* 0x0028500a01007387 */ /* 0x000fe80000100a00 */
[----:B------:R0:W-:Y:S04]  /*42660*/  STL.64 [R1+0x2848], R8 ;  /* 0x0028480801007387 */ /* 0x0001e80000100a00 */
[----:B0-----:R-:W3:Y:S04]  /*42670*/  LDL.LU.64 R8, [R1+0x4d0] ;  /* 0x0004d00001087983 */ /* 0x001ee80000300a00 */
[----:B------:R-:W3:Y:S01]  /*42680*/  LDL.LU.64 R10, [R1+0x4d8] ;  /* 0x0004d800010a7983 */ /* 0x000ee20000300a00 */
[C---:B--2---:R-:W-:Y:S08]  /*42690*/  HMMA.16816.F32 R40, R32.reuse, R16, R40 ;  /* 0x000000102028723c */ /* 0x044ff00000001828 */
[C---:B------:R-:W-:Y:S11]  /*426a0*/  HMMA.16816.F32 R20, R32.reuse, R18, R20 ;  /* 0x000000122014723c */ /* 0x040ff60000001814 */
[----:B------:R-:W-:Y:S04]  /*426b0*/  STL.64 [R1+0x260], R40 ;  /* 0x0002602801007387 */ /* 0x000fe80000100a00 */
[----:B------:R0:W-:Y:S04]  /*426c0*/  STL.64 [R1+0x268], R42 ;  /* 0x0002682a01007387 */ /* 0x0001e80000100a00 */
[----:B0-----:R-:W2:Y:S04]  /*426d0*/  LDL.LU.64 R42, [R1+0x2880] ;  /* 0x00288000012a7983 */ /* 0x001ea80000300a00 */
[----:B------:R-:W2:Y:S04]  /*426e0*/  LDL.LU.64 R40, [R1+0x2878] ;  /* 0x0028780001287983 */ /* 0x000ea80000300a00 */
[----:B------:R-:W-:Y:S04]  /*426f0*/  STL.64 [R1+0x280], R20 ;  /* 0x0002801401007387 */ /* 0x000fe80000100a00 */
[----:B------:R0:W-:Y:S04]  /*42700*/  STL.64 [R1+0x288], R22 ;  /* 0x0002881601007387 */ /* 0x0001e80000100a00 */
[----:B0-----:R-:W3:Y:S04]  /*42710*/  LDL.LU.64 R22, [R1+0x2870] ;  /* 0x0028700001167983 */ /* 0x001ee80000300a00 */
[----:B------:R-:W2:Y:S02]  /*42720*/  LDL.LU.64 R20, [R1+0x2868] ;  /* 0x0028680001147983 */ /* 0x000ea40000300a00 */
[----:B--2---:R-:W-:-:S15]  /*42730*/  HMMA.16816.F32 R36, R32, R20, R36 ;  /* 0x000000142024723c */ /* 0x004fde0000001824 */
[----:B------:R-:W-:-:S04]  /*42740*/  NOP ;  /* 0x0000000000007918 */ /* 0x000fc80000000000 */
[----:B------:R-:W-:Y:S04]  /*42750*/  STL.64 [R1+0x290], R36 ;  /* 0x0002902401007387 */ /* 0x000fe80000100a00 */
[----:B------:R0:W-:Y:S04]  /*42760*/  STL.64 [R1+0x298], R38 ;  /* 0x0002982601007387 */ /* 0x0001e80000100a00 */
[----:B0-----:R-:W2:Y:S04]  /*42770*/  LDL.LU.64 R38, [R1+0x2860] ;  /* 0x0028600001267983 */ /* 0x001ea80000300a00 */
[----:B------:R-:W2:Y:S01]  /*42780*/  LDL.LU.64 R36, [R1+0x2858] ;  /* 0x0028580001247983 */ /* 0x000ea20000300a00 */
[----:B---3--:R-:W-:-:S15]  /*42790*/  HMMA.16816.F32 R8, R32, R22, R8 ;  /* 0x000000162008723c */ /* 0x008fde0000001808 */
[----:B------:R-:W-:-:S04]  /*427a0*/  NOP ;  /* 0x0000000000007918 */ /* 0x000fc80000000000 */
[----:B------:R-:W-:Y:S04]  /*427b0*/  STL.64 [R1+0x2b0], R8 ;  /* 0x0002b00801007387 */ /* 0x000fe80000100a00 */
[----:B------:R0:W-:Y:S01]  /*427c0*/  STL.64 [R1+0x2b8], R10 ;  /* 0x0002b80a01007387 */ /* 0x0001e20000100a00 */
[C---:B--2---:R-:W-:Y:S08]  /*427d0*/  HMMA.16816.F32 R12, R32.reuse, R36, R12 ;  /* 0x00000024200c723c */ /* 0x044ff0000000180c */
[C---:B0-----:R-:W-:Y:S01]  /*427e0*/  HMMA.16816.F32 R8, R32.reuse, R38, R24 ;  /* 0x000000262008723c */ /* 0x041fe20000001818 */
[----:B------:R-:W2:Y:S10]  /*427f0*/  LDL.LU.64 R24, [R1+0x790] ;  /* 0x0007900001187983 */ /* 0x000eb40000300a00 */
[----:B------:R-:W-:Y:S04]  /*42800*/  STL.64 [R1+0x2c0], R12 ;  /* 0x0002c00c01007387 */ /* 0x000fe80000100a00 */
[----:B------:R0:W-:Y:S04]  /*42810*/  STL.64 [R1+0x2c8], R14 ;  /* 0x0002c80e01007387 */ /* 0x0001e80000100a00 */
[----:B------:R-:W2:Y:S04]  /*42820*/  LDL.LU.64 R26, [R1+0x798] ;  /* 0x00079800011a7983 */ /* 0x000ea80000300a00 */
[----:B------:R-:W-:Y:S04]  /*42830*/  STL.64 [R1+0x2d0], R8 ;  /* 0x0002d00801007387 */ /* 0x000fe80000100a00 */
[----:B------:R1:W-:Y:S01]  /*42840*/  STL.64 [R1+0x2d8], R10 ;  /* 0x0002d80a01007387 */ /* 0x0003e20000100a00 */
[C---:B0-----:R-:W-:Y:S08]  /*42850*/  HMMA.16816.F32 R12, R32.reuse, R40, R56 ;  /* 0x00000028200c723c */ /* 0x041ff00000001838 */
[----:B-1----:R-:W-:Y:S11]  /*42860*/  HMMA.16816.F32 R8, R32, R42, R52 ;  /* 0x0000002a2008723c */ /* 0x002ff60000001834 */
[----:B------:R-:W-:Y:S04]  /*42870*/  STL.64 [R1+0x2e0], R12 ;  /* 0x0002e00c01007387 */ /* 0x000fe80000100a00 */
[----:B------:R-:W-:Y:S04]  /*42880*/  STL.64 [R1+0x2e8], R14 ;  /* 0x0002e80e01007387 */ /* 0x000fe80000100a00 */
[----:B------:R0:W-:Y:S04]  /*42890*/  STL.64 [R1+0x300], R8 ;  /* 0x0003000801007387 */ /* 0x0001e80000100a00 */
[----:B------:R1:W-:Y:S04]  /*428a0*/  STL.64 [R1+0x308], R10 ;  /* 0x0003080a01007387 */ /* 0x0003e80000100a00 */
[----:B0-----:R-:W3:Y:S04]  /*428b0*/  LDL.LU.64 R8, [R1+0x470] ;  /* 0x0004700001087983 */ /* 0x001ee80000300a00 */
[----:B-1----:R-:W3:Y:S04]  /*428c0*/  LDL.LU.64 R10, [R1+0x478] ;  /* 0x00047800010a7983 */ /* 0x002ee80000300a00 */
[----:B------:R-:W3:Y:S04]  /*428d0*/  LDL.LU.64 R12, [R1+0x450] ;  /* 0x00045000010c7983 */ /* 0x000ee80000300a00 */
[----:B------:R-:W3:Y:S01]  /*428e0*/  LDL.LU.64 R14, [R1+0x458] ;  /* 0x00045800010e7983 */ /* 0x000ee20000300a00 */
[----:B----4-:R-:W-:-:S02]  /*428f0*/  IMAD R46, R49, 0x100, R48 ;  /* 0x00000100312e7824 */ /* 0x010fc400078e0230 */
[----:B------:R-:W-:Y:S02]  /*42900*/  IMAD R47, R51, 0x100, R50 ;  /* 0x00000100332f7824 */ /* 0x000fe400078e0232 */
[----:B------:R-:W-:Y:S02]  /*42910*/  IMAD R60, R29, 0x100, R28 ;  /* 0x000001001d3c7824 */ /* 0x000fe400078e021c */
[----:B------:R-:W-:Y:S01]  /*42920*/  IMAD R61, R31, 0x100, R30 ;  /* 0x000001001f3d7824 */ /* 0x000fe200078e021e */
[----:B------:R-:W4:Y:S04]  /*42930*/  LDL.LU.64 R52, [R1+0x430] ;  /* 0x0004300001347983 */ /* 0x000f280000300a00 */
[----:B------:R-:W4:Y:S04]  /*42940*/  LDL.LU.64 R54, [R1+0x438] ;  /* 0x0004380001367983 */ /* 0x000f280000300a00 */
[----:B------:R-:W4:Y:S04]  /*42950*/  LDL.LU.64 R56, [R1+0x410] ;  /* 0x0004100001387983 */ /* 0x000f280000300a00 */
[----:B------:R-:W4:Y:S04]  /*42960*/  LDL.LU.64 R58, [R1+0x418] ;  /* 0x00041800013a7983 */ /* 0x000f280000300a00 */
[----:B------:R-:W4:Y:S04]  /*42970*/  LDL.LU.64 R48, [R1+0x400] ;  /* 0x0004000001307983 */ /* 0x000f280000300a00 */
[----:B------:R-:W4:Y:S04]  /*42980*/  LDL.LU.64 R50, [R1+0x408] ;  /* 0x0004080001327983 */ /* 0x000f280000300a00 */
[----:B------:R-:W4:Y:S04]  /*42990*/  LDL.LU.64 R28, [R1+0x370] ;  /* 0x00037000011c7983 */ /* 0x000f280000300a00 */
[----:B------:R-:W4:Y:S01]  /*429a0*/  LDL.LU.64 R30, [R1+0x378] ;  /* 0x00037800011e7983 */ /* 0x000f220000300a00 */
[----:B--2---:R-:W-:Y:S01]  /*429b0*/  HMMA.16816.F32 R24, R32, R44, R24 ;  /* 0x0000002c2018723c */ /* 0x004fe20000001818 */
[----:B------:R-:W-:-:S02]  /*429c0*/  F2FP.F16.E4M3.UNPACK_B R32, R46 ;  /* 0x0000002eff20723e */ /* 0x000fc400020006ff */
[----:B------:R-:W-:Y:S02]  /*429d0*/  F2FP.F16.E4M3.UNPACK_B R33, R47 ;  /* 0x0000002fff21723e */ /* 0x000fe400020006ff */
[----:B------:R-:W-:Y:S02]  /*429e0*/  F2FP.F16.E4M3.UNPACK_B R34, R60 ;  /* 0x0000003cff22723e */ /* 0x000fe400020006ff */
[----:B------:R-:W-:-:S12]  /*429f0*/  F2FP.F16.E4M3.UNPACK_B R35, R61 ;  /* 0x0000003dff23723e */ /* 0x000fd800020006ff */
[----:B------:R0:W-:Y:S04]  /*42a00*/  STL.64 [R1+0x2f0], R24 ;  /* 0x0002f01801007387 */ /* 0x0001e80000100a00 */
[----:B------:R1:W-:Y:S04]  /*42a10*/  STL.64 [R1+0x2f8], R26 ;  /* 0x0002f81a01007387 */ /* 0x0003e80000100a00 */
[----:B0-----:R-:W2:Y:S04]  /*42a20*/  LDL.LU.64 R24, [R1+0x360] ;  /* 0x0003600001187983 */ /* 0x001ea80000300a00 */
[----:B-1----:R-:W2:Y:S01]  /*42a30*/  LDL.LU.64 R26, [R1+0x368] ;  /* 0x00036800011a7983 */ /* 0x002ea20000300a00 */
[C---:B---3--:R-:W-:Y:S08]  /*42a40*/  HMMA.16816.F32 R8, R32.reuse, R6, R8 ;  /* 0x000000062008723c */ /* 0x048ff00000001808 */
[C---:B------:R-:W-:Y:S11]  /*42a50*/  HMMA.16816.F32 R4, R32.reuse, R4, R12 ;  /* 0x000000042004723c */ /* 0x040ff6000000180c */
[----:B------:R-:W-:Y:S04]  /*42a60*/  STL.64 [R1+0x3e0], R8 ;  /* 0x0003e00801007387 */ /* 0x000fe80000100a00 */
[----:B------:R0:W-:Y:S04]  /*42a70*/  STL.64 [R1+0x3e8], R10 ;  /* 0x0003e80a01007387 */ /* 0x0001e80000100a00 */
[----:B0-----:R-:W3:Y:S04]  /*42a80*/  LDL.LU.64 R10, [R1+0x2850] ;  /* 0x00285000010a7983 */ /* 0x001ee80000300a00 */
[----:B------:R-:W2:Y:S04]  /*42a90*/  LDL.LU.64 R8, [R1+0x2848] ;  /* 0x0028480001087983 */ /* 0x000ea80000300a00 */
[----:B------:R-:W2:Y:S04]  /*42aa0*/  LDL.LU.64 R14, [R1+0x2840] ;  /* 0x00284000010e7983 */ /* 0x000ea80000300a00 */
[----:B------:R-:W2:Y:S04]  /*42ab0*/  LDL.LU.64 R12, [R1+0x2838] ;  /* 0x00283800010c7983 */ /* 0x000ea80000300a00 */
[----:B------:R0:W-:Y:S04]  /*42ac0*/  STL.64 [R1+0x3d0], R4 ;  /* 0x0003d00401007387 */ /* 0x0001e80000100a00 */
[----:B------:R1:W-:Y:S04]  /*42ad0*/  STL.64 [R1+0x3d8], R6 ;  /* 0x0003d80601007387 */ /* 0x0003e80000100a00 */
[----:B0-----:R-:W2:Y:S04]  /*42ae0*/  LDL.LU.64 R4, [R1+0x420] ;  /* 0x0004200001047983 */ /* 0x001ea80000300a00 */
[----:B-1----:R-:W2:Y:S01]  /*42af0*/  LDL.LU.64 R6, [R1+0x428] ;  /* 0x0004280001067983 */ /* 0x002ea20000300a00 */
[----:B----4-:R-:W-:-:S15]  /*42b00*/  HMMA.16816.F32 R52, R32, R2, R52 ;  /* 0x000000022034723c */ /* 0x010fde0000001834 */
[----:B------:R-:W-:-:S04]  /*42b10*/  NOP ;  /* 0x0000000000007918 */ /* 0x000fc80000000000 */
[----:B------:R-:W-:Y:S04]  /*42b20*/  STL.64 [R1+0x3c0], R52 ;  /* 0x0003c03401007387 */ /* 0x000fe80000100a00 */
[----:B------:R0:W-:Y:S04]  /*42b30*/  STL.64 [R1+0x3c8], R54 ;  /* 0x0003c83601007387 */ /* 0x0001e80000100a00 */
[----:B0-----:R-:W4:Y:S04]  /*42b40*/  LDL.LU.64 R54, [R1+0x2830] ;  /* 0x0028300001367983 */ /* 0x001f280000300a00 */
[----:B------:R-:W4:Y:S01]  /*42b50*/  LDL.LU.64 R52, [R1+0x2828] ;  /* 0x0028280001347983 */ /* 0x000f220000300a00 */
[C---:B--2---:R-:W-:Y:S08]  /*42b60*/  HMMA.16816.F32 R4, R32.reuse, R14, R4 ;  /* 0x0000000e2004723c */ /* 0x044ff00000001804 */
[C---:B------:R-:W-:Y:S11]  /*42b70*/  HMMA.16816.F32 R12, R32.reuse, R12, R56 ;  /* 0x0000000c200c723c */ /* 0x040ff60000001838 */
[----:B------:R-:W-:Y:S04]  /*42b80*/  STL.64 [R1+0x3b0], R4 ;  /* 0x0003b00401007387 */ /* 0x000fe80000100a00 */
[----:B------:R3:W-:Y:S04]  /*42b90*/  STL.64 [R1+0x3b8], R6 ;  /* 0x0003b80601007387 */ /* 0x0007e80000100a00 */
[----:B------:R-:W2:Y:S01]  /*42ba0*/  LDL.LU R2, [R1+0xb30] ;  /* 0x000b300001027983 */ /* 0x000ea20000300800 */
[C---:B---3--:R-:W-:Y:S08]  /*42bb0*/  HMMA.16816.F32 R4, R32.reuse, R10, R48 ;  /* 0x0000000a2004723c */ /* 0x048ff00000001830 */
[C---:B------:R-:W-:Y:S01]  /*42bc0*/  HMMA.16816.F32 R8, R32.reuse, R8, R28 ;  /* 0x000000082008723c */ /* 0x040fe2000000181c */
[----:B------:R-:W-:Y:S04]  /*42bd0*/  STL.64 [R1+0x3a0], R12 ;  /* 0x0003a00c01007387 */ /* 0x000fe80000100a00 */
[----:B------:R-:W-:Y:S04]  /*42be0*/  STL.64 [R1+0x3a8], R14 ;  /* 0x0003a80e01007387 */ /* 0x000fe80000100a00 */
[----:B------:R-:W3:Y:S04]  /*42bf0*/  LDL.LU R3, [R1+0xb40] ;  /* 0x000b400001037983 */ /* 0x000ee80000300800 */
[----:B------:R0:W-:Y:S04]  /*42c00*/  STL.64 [R1+0x390], R4 ;  /* 0x0003900401007387 */ /* 0x0001e80000100a00 */
[----:B------:R-:W-:Y:S04]  /*42c10*/  STL.64 [R1+0x398], R6 ;  /* 0x0003980601007387 */ /* 0x000fe80000100a00 */
[----:B0-----:R-:W2:Y:S04]  /*42c20*/  LDL.LU R4, [R1+0xb54] ;  /* 0x000b540001047983 */ /* 0x001ea80000300800 */
[----:B------:R-:W2:Y:S04]  /*42c30*/  LDL.LU R5, [R1+0xb50] ;  /* 0x000b500001057983 */ /* 0x000ea80000300800 */
[----:B------:R-:W2:Y:S04]  /*42c40*/  LDL.LU R47, [R1+0xb64] ;  /* 0x000b6400012f7983 */ /* 0x000ea80000300800 */
[----:B------:R-:W2:Y:S04]  /*42c50*/  LDL.LU R46, [R1+0xb5c] ;  /* 0x000b5c00012e7983 */ /* 0x000ea80000300800 */
[----:B------:R-:W2:Y:S04]  /*42c60*/  LDL.LU.64 R28, [R1+0x350] ;  /* 0x00035000011c7983 */ /* 0x000ea80000300a00 */
[----:B------:R-:W2:Y:S04]  /*42c70*/  LDL.LU.64 R30, [R1+0x358] ;  /* 0x00035800011e7983 */ /* 0x000ea80000300a00 */
[----:B------:R-:W-:Y:S04]  /*42c80*/  STL.64 [R1+0x380], R8 ;  /* 0x0003800801007387 */ /* 0x000fe80000100a00 */
[----:B------:R0:W-:Y:S04]  /*42c90*/  STL.64 [R1+0x388], R10 ;  /* 0x0003880a01007387 */ /* 0x0001e80000100a00 */
[----:B------:R-:W3:Y:S04]  /*42ca0*/  LDL.LU.64 R56, [R1+0x340] ;  /* 0x0003400001387983 */ /* 0x000ee80000300a00 */
[----:B------:R-:W3:Y:S01]  /*42cb0*/  LDL.LU.64 R58, [R1+0x348] ;  /* 0x00034800013a7983 */ /* 0x000ee20000300a00 */
[----:B0-----:R-:W-:-:S15]  /*42cc0*/  HMMA.16816.F32 R8, R32, R16, R24 ;  /* 0x000000102008723c */ /* 0x001fde0000001818 */
[----:B------:R-:W-:-:S04]  /*42cd0*/  NOP ;  /* 0x0000000000007918 */ /* 0x000fc80000000000 */
[----:B------:R0:W-:Y:S04]  /*42ce0*/  STL.64 [R1+0x370], R8 ;  /* 0x0003700801007387 */ /* 0x0001e80000100a00 */
[----:B------:R1:W-:Y:S04]  /*42cf0*/  STL.64 [R1+0x378], R10 ;  /* 0x0003780a01007387 */ /* 0x0003e80000100a00 */
[----:B------:R-:W4:Y:S04]  /*42d00*/  LDL.LU.64 R24, [R1+0x330] ;  /* 0x0003300001187983 */ /* 0x000f280000300a00 */
[----:B------:R-:W4:Y:S04]  /*42d10*/  LDL.LU.64 R26, [R1+0x338] ;  /* 0x00033800011a7983 */ /* 0x000f280000300a00 */
[----:B------:R-:W4:Y:S04]  /*42d20*/  LDL.LU.64 R12, [R1+0x320] ;  /* 0x00032000010c7983 */ /* 0x000f280000300a00 */
[----:B------:R-:W4:Y:S04]  /*42d30*/  LDL.LU.64 R14, [R1+0x328] ;  /* 0x00032800010e7983 */ /* 0x000f280000300a00 */
[----:B------:R-:W4:Y:S04]  /*42d40*/  LDL.LU.64 R48, [R1+0x310] ;  /* 0x0003100001307983 */ /* 0x000f280000300a00 */
[----:B------:R-:W4:Y:S04]  /*42d50*/  LDL.LU.64 R50, [R1+0x318] ;  /* 0x0003180001327983 */ /* 0x000f280000300a00 */
[----:B------:R-:W4:Y:S04]  /*42d60*/  LDL.LU R16, [R1+0x590] ;  /* 0x0005900001107983 */ /* 0x000f280000300800 */
[----:B------:R-:W4:Y:S04]  /*42d70*/  LDL.LU R17, [R1+0x594] ;  /* 0x0005940001117983 */ /* 0x000f280000300800 */
[----:B------:R-:W4:Y:S04]  /*42d80*/  LDL.LU R6, [R1+0x5b0] ;  /* 0x0005b00001067983 */ /* 0x000f280000300800 */
[----:B0-----:R-:W4:Y:S04]  /*42d90*/  LDL.LU R8, [R1+0x20] ;  /* 0x0000200001087983 */ /* 0x001f280000300800 */
[----:B------:R-:W4:Y:S04]  /*42da0*/  LDL.LU R9, [R1+0x24] ;  /* 0x0000240001097983 */ /* 0x000f280000300800 */
[----:B-1----:R-:W4:Y:S04]  /*42db0*/  LDL.LU R10, [R1+0x28] ;  /* 0x00002800010a7983 */ /* 0x002f280000300800 */
[----:B------:R-:W4:Y:S01]  /*42dc0*/  LDL.LU R11, [R1+0x2c] ;  /* 0x00002c00010b7983 */ /* 0x000f220000300800 */
[C---:B--2---:R-:W-:Y:S08]  /*42dd0*/  HMMA.16816.F32 R28, R32.reuse, R18, R28 ;  /* 0x00000012201c723c */ /* 0x044ff0000000181c */
[C---:B---3--:R-:W-:Y:S11]  /*42de0*/  HMMA.16816.F32 R56, R32.reuse, R20, R56 ;  /* 0x000000142038723c */ /* 0x048ff60000001838 */
[----:B------:R0:W-:Y:S04]  /*42df0*/  STL.64 [R1+0x360], R28 ;  /* 0x0003601c01007387 */ /* 0x0001e80000100a00 */
[----:B------:R1:W-:Y:S04]  /*42e00*/  STL.64 [R1+0x368], R30 ;  /* 0x0003681e01007387 */ /* 0x0003e80000100a00 */
[----:B0-----:R-:W2:Y:S04]  /*42e10*/  LDL.LU.64 R28, [R1+0x2a0] ;  /* 0x0002a000011c7983 */ /* 0x001ea80000300a00 */
[----:B-1----:R-:W2:Y:S04]  /*42e20*/  LDL.LU.64 R30, [R1+0x2a8] ;  /* 0x0002a800011e7983 */ /* 0x002ea80000300a00 */
[----:B------:R-:W3:Y:S04]  /*42e30*/  LDL.LU R18, [R1+0xb38] ;  /* 0x000b380001127983 */ /* 0x000ee80000300800 */
[----:B------:R-:W2:Y:S01]  /*42e40*/  LDL.LU R19, [R1+0xb44] ;  /* 0x000b440001137983 */ /* 0x000ea20000300800 */
[C---:B----4-:R-:W-:Y:S08]  /*42e50*/  HMMA.16816.F32 R20, R32.reuse, R22, R24 ;  /* 0x000000162014723c */ /* 0x050ff00000001818 */
[C---:B------:R-:W-:Y:S01]  /*42e60*/  HMMA.16816.F32 R12, R32.reuse, R36, R12 ;  /* 0x00000024200c723c */ /* 0x040fe2000000180c */
[----:B------:R-:W-:Y:S04]  /*42e70*/  STL.64 [R1+0x350], R56 ;  /* 0x0003503801007387 */ /* 0x000fe80000100a00 */
[----:B------:R0:W-:Y:S03]  /*42e80*/  STL.64 [R1+0x358], R58 ;  /* 0x0003583a01007387 */ /* 0x0001e60000100a00 */
[----:B------:R-:W-:Y:S01]  /*42e90*/  HMMA.16816.F32 R36, R32, R38, R48 ;  /* 0x000000262024723c */ /* 0x000fe20000001830 */
[----:B0-----:R-:W4:Y:S04]  /*42ea0*/  LDL.LU.64 R58, [R1+0x2820] ;  /* 0x00282000013a7983 */ /* 0x001f280000300a00 */
[----:B------:R-:W4:Y:S04]  /*42eb0*/  LDL.LU.64 R56, [R1+0x2818] ;  /* 0x0028180001387983 */ /* 0x000f280000300a00 */
[----:B------:R-:W4:Y:S04]  /*42ec0*/  LDL.LU.64 R26, [R1+0x2810] ;  /* 0x00281000011a7983 */ /* 0x000f280000300a00 */
[----:B------:R-:W4:Y:S04]  /*42ed0*/  LDL.LU.64 R24, [R1+0x2808] ;  /* 0x0028080001187983 */ /* 0x000f280000300a00 */
[----:B------:R0:W-:Y:S04]  /*42ee0*/  STL.64 [R1+0x340], R20 ;  /* 0x0003401401007387 */ /* 0x0001e80000100a00 */
[----:B------:R1:W-:Y:S04]  /*42ef0*/  STL.64 [R1+0x348], R22 ;  /* 0x0003481601007387 */ /* 0x0003e80000100a00 */
[----:B0-----:R-:W4:Y:S04]  /*42f00*/  LDL.LU.64 R20, [R1+0x270] ;  /* 0x0002700001147983 */ /* 0x001f280000300a00 */
[----:B-1----:R-:W4:Y:S04]  /*42f10*/  LDL.LU.64 R22, [R1+0x278] ;  /* 0x0002780001167983 */ /* 0x002f280000300a00 */
[----:B------:R0:W-:Y:S04]  /*42f20*/  STL.64 [R1+0x330], R12 ;  /* 0x0003300c01007387 */ /* 0x0001e80000100a00 */
[----:B------:R1:W-:Y:S04]  /*42f30*/  STL.64 [R1+0x338], R14 ;  /* 0x0003380e01007387 */ /* 0x0003e80000100a00 */
[----:B0-----:R-:W4:Y:S04]  /*42f40*/  LDL.LU.64 R12, [R1+0x3f0] ;  /* 0x0003f000010c7983 */ /* 0x001f280000300a00 */
[----:B-1----:R-:W4:Y:S04]  /*42f50*/  LDL.LU.64 R14, [R1+0x3f8] ;  /* 0x0003f800010e7983 */ /* 0x002f280000300a00 */
[----:B------:R-:W4:Y:S04]  /*42f60*/  LDL.LU R60, [R1+0x5d4] ;  /* 0x0005d400013c7983 */ /* 0x000f280000300800 */
[----:B------:R-:W4:Y:S04]  /*42f70*/  LDL.LU.64 R50, [R1+0x2800] ;  /* 0x0028000001327983 */ /* 0x000f280000300a00 */
[----:B------:R-:W4:Y:S04]  /*42f80*/  LDL.LU.64 R48, [R1+0x27f8] ;  /* 0x0027f80001307983 */ /* 0x000f280000300a00 */
[----:B------:R-:W4:Y:S04]  /*42f90*/  LDL.LU R7, [R1+0x5b4] ;  /* 0x0005b40001077983 */ /* 0x000f280000300800 */
[----:B------:R-:W4:Y:S04]  /*42fa0*/  LDL.LU R61, [R1+0x5d0] ;  /* 0x0005d000013d7983 */ /* 0x000f280000300800 */
[----:B------:R0:W-:Y:S04]  /*42fb0*/  STL.64 [R1+0x320], R36 ;  /* 0x0003202401007387 */ /* 0x0001e80000100a00 */
[----:B------:R1:W-:Y:S04]  /*42fc0*/  STL.64 [R1+0x328], R38 ;  /* 0x0003282601007387 */ /* 0x0003e80000100a00 */
[----:B0-----:R-:W4:Y:S04]  /*42fd0*/  LDL.LU R36, [R1+0x10] ;  /* 0x0000100001247983 */ /* 0x001f280000300800 */
[----:B------:R-:W4:Y:S04]  /*42fe0*/  LDL.LU R37, [R1+0x14] ;  /* 0x0000140001257983 */ /* 0x000f280000300800 */
[----:B-1----:R-:W4:Y:S04]  /*42ff0*/  LDL.LU R38, [R1+0x18] ;  /* 0x0000180001267983 */ /* 0x002f280000300800 */
[----:B------:R-:W4:Y:S01]  /*43000*/  LDL.LU R39, [R1+0x1c] ;  /* 0x00001c0001277983 */ /* 0x000f220000300800 */
[----:B------:R-:W-:-:S02]  /*43010*/  IMAD R4, R5, 0x100, R4 ;  /* 0x0000010005047824 */ /* 0x000fc400078e0204 */
[----:B------:R-:W-:Y:S02]  /*43020*/  IMAD R5, R46, 0x100, R47 ;  /* 0x000001002e057824 */ /* 0x000fe400078e022f */
[----:B---3--:R-:W-:Y:S02]  /*43030*/  IMAD R2, R2, 0x100, R18 ;  /* 0x0000010002027824 */ /* 0x008fe400078e0212 */
[----:B--2---:R-:W-:Y:S01]  /*43040*/  IMAD R3, R3, 0x100, R19 ;  /* 0x0000010003037824 */ /* 0x004fe200078e0213 */
[C---:B------:R-:W-:Y:S08]  /*43050*/  HMMA.16816.F32 R28, R32.reuse, R40, R28 ;  /* 0x00000028201c723c */ /* 0x040ff0000000181c */
[C---:B----4-:R-:W-:Y:S08]  /*43060*/  HMMA.16816.F32 R40, R32.reuse, R42, R20 ;  /* 0x0000002a2028723c */ /* 0x050ff00000001814 */
[----:B------:R-:W-:Y:S01]  /*43070*/  HMMA.16816.F32 R44, R32, R44, R12 ;  /* 0x0000002c202c723c */ /* 0x000fe2000000180c */
[----:B------:R-:W-:-:S02]  /*43080*/  F2FP.F16.E4M3.UNPACK_B R14, R4 ;  /* 0x00000004ff0e723e */ /* 0x000fc400020006ff */
[----:B------:R-:W-:Y:S02]  /*43090*/  F2FP.F16.E4M3.UNPACK_B R15, R5 ;  /* 0x00000005ff0f723e */ /* 0x000fe400020006ff */
[----:B------:R-:W-:Y:S02]  /*430a0*/  F2FP.F16.E4M3.UNPACK_B R12, R2 ;  /* 0x00000002ff0c723e */ /* 0x000fe400020006ff */
[----:B------:R-:W-:Y:S02]  /*430b0*/  F2FP.F16.E4M3.UNPACK_B R13, R3 ;  /* 0x00000003ff0d723e */ /* 0x000fe400020006ff */
[----:B------:R-:W-:Y:S02]  /*430c0*/  F2FP.F16.E4M3.UNPACK_B R4, R16.H1 ;  /* 0x00000010ff04723e */ /* 0x000fe400030006ff */
[----:B------:R-:W-:Y:S02]  /*430d0*/  F2FP.F16.E4M3.UNPACK_B R5, R17.H1 ;  /* 0x00000011ff05723e */ /* 0x000fe400030006ff */
[----:B------:R-:W-:-:S02]  /*430e0*/  F2FP.F16.E4M3.UNPACK_B R2, R6.H1 ;  /* 0x00000006ff02723e */ /* 0x000fc400030006ff */
[----:B------:R-:W-:-:S03]  /*430f0*/  F2FP.F16.E4M3.UNPACK_B R3, R7.H1 ;  /* 0x00000007ff03723e */ /* 0x000fc600030006ff */
[C---:B------:R-:W-:Y:S01]  /*43100*/  HMMA.16816.F32 R8, R12.reuse, R4, R8 ;  /* 0x000000040c08723c */ /* 0x040fe20000001808 */
[----:B------:R-:W-:Y:S04]  /*43110*/  STL.64 [R1+0x310], R28 ;  /* 0x0003101c01007387 */ /* 0x000fe80000100a00 */
[----:B------:R0:W-:Y:S03]  /*43120*/  STL.64 [R1+0x318], R30 ;  /* 0x0003181e01007387 */ /* 0x0001e60000100a00 */
[----:B------:R-:W-:Y:S01]  /*43130*/  HMMA.16816.F32 R36, R12, R2, R36 ;  /* 0x000000020c24723c */ /* 0x000fe20000001824 */
[----:B0-----:R-:W2:Y:S04]  /*43140*/  LDL.LU.64 R30, [R1+0x27f0] ;  /* 0x0027f000011e7983 */ /* 0x001ea80000300a00 */
[----:B------:R-:W2:Y:S04]  /*43150*/  LDL.LU.64 R28, [R1+0x27e8] ;  /* 0x0027e800011c7983 */ /* 0x000ea80000300a00 */
[----:B------:R-:W-:Y:S04]  /*43160*/  STL.64 [R1+0x2758], R42 ;  /* 0x0027582a01007387 */ /* 0x000fe80000100a00 */
[----:B------:R-:W-:Y:S04]  /*43170*/  STL.64 [R1+0x2750], R40 ;  /* 0x0027502801007387 */ /* 0x000fe80000100a00 */
[----:B------:R-:W-:Y:S04]  /*43180*/  STL.64 [R1+0x2768], R46 ;  /* 0x0027682e01007387 */ /* 0x000fe80000100a00 */
[----:B------:R0:W-:Y:S04]  /*43190*/  STL.64 [R1+0x2760], R44 ;  /* 0x0027602c01007387 */ /* 0x0001e80000100a00 */
[----:B------:R-:W3:Y:S04]  /*431a0*/  LDL.LU R18, [R1+0x600] ;  /* 0x0006000001127983 */ /* 0x000ee80000300800 */
[----:B------:R-:W4:Y:S04]  /*431b0*/  LDL.LU R32, [R1] ;  /* 0x0000000001207983 */ /* 0x000f280000300800 */
[----:B------:R-:W-:Y:S04]  /*431c0*/  STL.64 [R1+0x400], R8 ;  /* 0x0004000801007387 */ /* 0x000fe80000100a00 */
[----:B------:R-:W-:Y:S04]  /*431d0*/  STL.64 [R1+0x408], R10 ;  /* 0x0004080a01007387 */ /* 0x000fe80000100a00 */
[----:B------:R-:W4:Y:S04]  /*431e0*/  LDL.LU R33, [R1+0x4] ;  /* 0x0000040001217983 */ /* 0x000f280000300800 */
[----:B------:R-:W4:Y:S04]  /*431f0*/  LDL.LU R34, [R1+0x8] ;  /* 0x0000080001227983 */ /* 0x000f280000300800 */
[----:B------:R-:W4:Y:S04]  /*43200*/  LDL.LU R35, [R1+0xc] ;  /* 0x00000c0001237983 */ /* 0x000f280000300800 */
[----:B------:R-:W2:Y:S04]  /*43210*/  LDL.LU R19, [R1+0x604] ;  /* 0x0006040001137983 */ /* 0x000ea80000300800 */
[----:B------:R-:W2:Y:S04]  /*43220*/  LDL.LU R22, [R1+0x5f0] ;  /* 0x0005f00001167983 */ /* 0x000ea80000300800 */
[----:B------:R-:W2:Y:S04]  /*43230*/  LDL.LU R23, [R1+0x5f4] ;  /* 0x0005f40001177983 */ /* 0x000ea80000300800 */
[----:B------:R-:W-:Y:S04]  /*43240*/  STL.64 [R1+0x420], R36 ;  /* 0x0004202401007387 */ /* 0x000fe80000100a00 */
[----:B------:R1:W-:Y:S01]  /*43250*/  STL.64 [R1+0x428], R38 ;  /* 0x0004282601007387 */ /* 0x0003e20000100a00 */
[----:B0-----:R-:W-:-:S02]  /*43260*/  IMAD.MOV.U32 R44, RZ, RZ, R52 ;  /* 0x000000ffff2c7224 */ /* 0x001fc400078e0034 */
[----:B------:R-:W-:Y:S02]  /*43270*/  IMAD.MOV.U32 R45, RZ, RZ, R53 ;  /* 0x000000ffff2d7224 */ /* 0x000fe400078e0035 */
[----:B------:R-:W-:Y:S02]  /*43280*/  IMAD.MOV.U32 R46, RZ, RZ, R56 ;  /* 0x000000ffff2e7224 */ /* 0x000fe400078e0038 */
[----:B------:R-:W-:Y:S01]  /*43290*/  IMAD.MOV.U32 R47, RZ, RZ, R57 ;  /* 0x000000ffff2f7224 */ /* 0x000fe200078e0039 */
[----:B-1----:R-:W2:Y:S04]  /*432a0*/  LDL.LU R38, [R1+0x5a0] ;  /* 0x0005a00001267983 */ /* 0x002ea80000300800 */
        /* <DEDUP_REMOVED lines=13> */
[----:B------:R-:W2:Y:S01]  /*43380*/  LDL.LU R6, [R1+0x630] ;  /* 0x0006300001067983 */ /* 0x000ea20000300800 */
[----:B------:R-:W-:-:S03]  /*43390*/  F2FP.F16.E4M3.UNPACK_B R8, R61.H1 ;  /* 0x0000003dff08723e */ /* 0x000fc600030006ff */
[----:B------:R-:W2:Y:S04]  /*433a0*/  LDL.LU R7, [R1+0x634] ;  /* 0x0006340001077983 */ /* 0x000ea80000300800 */
[----:B------:R-:W2:Y:S01]  /*433b0*/  LDL.LU R61, [R1+0x640] ;  /* 0x00064000013d7983 */ /* 0x000ea20000300800 */
[----:B------:R-:W-:Y:S02]  /*433c0*/  IMAD.MOV.U32 R40, RZ, RZ, R58 ;  /* 0x000000ffff287224 */ /* 0x000fe400078e003a */
[----:B------:R-:W-:Y:S01]  /*433d0*/  IMAD.MOV.U32 R41, RZ, RZ, R59 ;  /* 0x000000ffff297224 */ /* 0x000fe200078e003b */
[----:B------:R-:W2:Y:S04]  /*433e0*/  LDL.LU R58, [R1+0x27d4] ;  /* 0x0027d400013a7983 */ /* 0x000ea80000300800 */
[----:B------:R-:W2:Y:S01]  /*433f0*/  LDL.LU R59, [R1+0x27d0] ;  /* 0x0027d000013b7983 */ /* 0x000ea20000300800 */
[----:B------:R-:W-:Y:S01]  /*43400*/  F2FP.F16.E4M3.UNPACK_B R9, R60.H1 ;  /* 0x0000003cff09723e */ /* 0x000fe200030006ff */
[----:B------:R-:W-:-:S02]  /*43410*/  IMAD.MOV.U32 R42, RZ, RZ, R54 ;  /* 0x000000ffff2a7224 */ /* 0x000fc400078e0036 */
[----:B------:R-:W-:Y:S01]  /*43420*/  IMAD.MOV.U32 R43, RZ, RZ, R55 ;  /* 0x000000ffff2b7224 */ /* 0x000fe200078e0037 */
[----:B------:R-:W2:Y:S04]  /*43430*/  LDL.LU R54, [R1+0x27cc] ;  /* 0x0027cc0001367983 */ /* 0x000ea80000300800 */
[----:B------:R-:W2:Y:S04]  /*43440*/  LDL.LU R55, [R1+0x27c8] ;  /* 0x0027c80001377983 */ /* 0x000ea80000300800 */
[----:B------:R-:W2:Y:S01]  /*43450*/  LDL.LU R60, [R1+0x644] ;  /* 0x00064400013c7983 */ /* 0x000ea20000300800 */
[----:B----4-:R-:W-:Y:S01]  /*43460*/  HMMA.16816.F32 R32, R12, R8, R32 ;  /* 0x000000080c20723c */ /* 0x010fe20000001820 */
[----:B---3--:R-:W-:-:S02]  /*43470*/  F2FP.F16.E4M3.UNPACK_B R18, R18.H1 ;  /* 0x00000012ff12723e */ /* 0x008fc400030006ff */
[----:B--2---:R-:W-:-:S15]  /*43480*/  F2FP.F16.E4M3.UNPACK_B R19, R19.H1 ;  /* 0x00000013ff13723e */ /* 0x004fde00030006ff */
[----:B------:R-:W-:Y:S01]  /*43490*/  NOP ;  /* 0x0000000000007918 */ /* 0x000fe20000000000 */
[----:B------:R-:W-:Y:S04]  /*434a0*/  STL.64 [R1+0x440], R32 ;  /* 0x0004402001007387 */ /* 0x000fe80000100a00 */
[----:B------:R0:W-:Y:S02]  /*434b0*/  STL.64 [R1+0x448], R34 ;  /* 0x0004482201007387 */ /* 0x0001e40000100a00 */
[----:B0-----:R-:W-:Y:S01]  /*434c0*/  HMMA.16816.F32 R32, R12, R18, R56 ;  /* 0x000000120c20723c */ /* 0x001fe20000001838 */
[----:B------:R-:W-:Y:S02]  /*434d0*/  IMAD.MOV.U32 R56, RZ, RZ, R50 ;  /* 0x000000ffff387224 */ /* 0x000fe400078e0032 */
[----:B------:R-:W2:Y:S01]  /*434e0*/  LDL.LU R50, [R1+0x27c4] ;  /* 0x0027c40001327983 */ /* 0x000ea20000300800 */
[----:B------:R-:W-:-:S02]  /*434f0*/  IMAD.MOV.U32 R57, RZ, RZ, R51 ;  /* 0x000000ffff397224 */ /* 0x000fc400078e0033 */
[----:B------:R-:W-:Y:S02]  /*43500*/  IMAD.MOV.U32 R58, RZ, RZ, R26 ;  /* 0x000000ffff3a7224 */ /* 0x000fe400078e001a */
[----:B------:R-:W-:-:S11]  /*43510*/  IMAD.MOV.U32 R59, RZ, RZ, R27 ;  /* 0x000000ffff3b7224 */ /* 0x000fd600078e001b */
[----:B------:R0:W-:Y:S04]  /*43520*/  STL.64 [R1+0x450], R32 ;  /* 0x0004502001007387 */ /* 0x0001e80000100a00 */
[----:B------:R1:W-:Y:S04]  /*43530*/  STL.64 [R1+0x458], R34 ;  /* 0x0004582201007387 */ /* 0x0003e80000100a00 */
[----:B------:R-:W2:Y:S04]  /*43540*/  LDL.LU R51, [R1+0x27c0] ;  /* 0x0027c00001337983 */ /* 0x000ea80000300800 */
[----:B------:R-:W3:Y:S04]  /*43550*/  LDL.LU R26, [R1+0x27bc] ;  /* 0x0027bc00011a7983 */ /* 0x000ee80000300800 */
[----:B------:R-:W3:Y:S01]  /*43560*/  LDL.LU R27, [R1+0x27b8] ;  /* 0x0027b800011b7983 */ /* 0x000ee20000300800 */
[----:B------:R-:W-:-:S02]  /*43570*/  F2FP.F16.E4M3.UNPACK_B R22, R22.H1 ;  /* 0x00000016ff16723e */ /* 0x000fc400030006ff */
[----:B------:R-:W-:Y:S02]  /*43580*/  F2FP.F16.E4M3.UNPACK_B R23, R23.H1 ;  /* 0x00000017ff17723e */ /* 0x000fe400030006ff */
[----:B0-----:R-:W-:Y:S02]  /*43590*/  F2FP.F16.E4M3.UNPACK_B R32, R38.H1 ;  /* 0x00000026ff20723e */ /* 0x001fe400030006ff */
[----:B------:R-:W-:Y:S02]  /*435a0*/  F2FP.F16.E4M3.UNPACK_B R33, R39.H1 ;  /* 0x00000027ff21723e */ /* 0x000fe400030006ff */
[----:B-1----:R-:W-:Y:S02]  /*435b0*/  F2FP.F16.E4M3.UNPACK_B R34, R36.H1 ;  /* 0x00000024ff22723e */ /* 0x002fe400030006ff */
[----:B------:R-:W-:Y:S01]  /*435c0*/  F2FP.F16.E4M3.UNPACK_B R35, R37.H1 ;  /* 0x00000025ff23723e */ /* 0x000fe200030006ff */
[----:B------:R-:W-:Y:S01]  /*435d0*/  HMMA.16816.F32 R52, R12, R22, R52 ;  /* 0x000000160c34723c */ /* 0x000fe20000001834 */
[----:B------:R-:W-:-:S02]  /*435e0*/  F2FP.F16.E4M3.UNPACK_B R38, R20.H1 ;  /* 0x00000014ff26723e */ /* 0x000fc400030006ff */
[----:B------:R-:W-:-:S15]  /*435f0*/  F2FP.F16.E4M3.UNPACK_B R39, R21.H1 ;  /* 0x00000015ff27723e */ /* 0x000fde00030006ff */
[----:B------:R-:W-:Y:S01]  /*43600*/  NOP ;  /* 0x0000000000007918 */ /* 0x000fe20000000000 */
[----:B------:R-:W-:Y:S04]  /*43610*/  STL.64 [R1+0x470], R52 ;  /* 0x0004703401007387 */ /* 0x000fe80000100a00 */
[----:B------:R-:W-:Y:S01]  /*43620*/  STL.64 [R1+0x478], R54 ;  /* 0x0004783601007387 */ /* 0x000fe20000100a00 */
[----:B------:R-:W-:Y:S02]  /*43630*/  F2FP.F16.E4M3.UNPACK_B R36, R16.H1 ;  /* 0x00000010ff24723e */ /* 0x000fe400030006ff */
[----:B------:R-:W-:Y:S01]  /*43640*/  F2FP.F16.E4M3.UNPACK_B R37, R17.H1 ;  /* 0x00000011ff25723e */ /* 0x000fe200030006ff */
[C---:B--2---:R-:W-:Y:S08]  /*43650*/  HMMA.16816.F32 R48, R12.reuse, R32, R48 ;  /* 0x000000200c30723c */ /* 0x044ff00000001830 */
[C---:B---3--:R-:W-:Y:S11]  /*43660*/  HMMA.16816.F32 R24, R12.reuse, R34, R24 ;  /* 0x000000220c18723c */ /* 0x048ff60000001818 */
[----:B------:R-:W-:Y:S04]  /*43670*/  STL.64 [R1+0x490], R48 ;  /* 0x0004903001007387 */ /* 0x000fe80000100a00 */
[----:B------:R-:W-:Y:S04]  /*43680*/  STL.64 [R1+0x498], R50 ;  /* 0x0004983201007387 */ /* 0x000fe80000100a00 */
[----:B------:R-:W-:Y:S04]  /*43690*/  STL.64 [R1+0x2780], R34 ;  /* 0x0027802201007387 */ /* 0x000fe80000100a00 */
[----:B------:R-:W-:Y:S04]  /*436a0*/  STL.64 [R1+0x2778], R32 ;  /* 0x0027782001007387 */ /* 0x000fe80000100a00 */
[----:B------:R-:W-:Y:S04]  /*436b0*/  STL.64 [R1+0x4a0], R24 ;  /* 0x0004a01801007387 */ /* 0x000fe80000100a00 */
[----:B------:R0:W-:Y:S02]  /*436c0*/  STL.64 [R1+0x4a8], R26 ;  /* 0x0004a81a01007387 */ /* 0x0001e40000100a00 */
[----:B0-----:R-:W-:-:S15]  /*436d0*/  HMMA.16816.F32 R24, R12, R38, R28 ;  /* 0x000000260c18723c */ /* 0x001fde000000181c */
[----:B------:R-:W-:-:S04]  /*436e0*/  NOP ;  /* 0x0000000000007918 */ /* 0x000fc80000000000 */
[----:B------:R-:W-:Y:S04]  /*436f0*/  STL.64 [R1+0x4c0], R24 ;  /* 0x0004c01801007387 */ /* 0x000fe80000100a00 */
[----:B------:R0:W-:Y:S02]  /*43700*/  STL.64 [R1+0x4c8], R26 ;  /* 0x0004c81a01007387 */ /* 0x0001e40000100a00 */
[----:B0-----:R-:W-:Y:S02]  /*43710*/  HMMA.16816.F32 R24, R12, R36, R56 ;  /* 0x000000240c18723c */ /* 0x001fe40000001838 */
[----:B------:R-:W-:Y:S01]  /*43720*/  STL.64 [R1+0x2798], R38 ;  /* 0x0027982601007387 */ /* 0x000fe20000100a00 */
[----:B------:R-:W-:-:S03]  /*43730*/  F2FP.F16.E4M3.UNPACK_B R28, R10.H1 ;  /* 0x0000000aff1c723e */ /* 0x000fc600030006ff */
[----:B------:R-:W-:Y:S01]  /*43740*/  STL.64 [R1+0x2790], R36 ;  /* 0x0027902401007387 */ /* 0x000fe20000100a00 */
[----:B------:R-:W-:-:S07]  /*43750*/  F2FP.F16.E4M3.UNPACK_B R29, R11.H1 ;  /* 0x0000000bff1d723e */ /* 0x000fce00030006ff */
[----:B------:R-:W-:Y:S05]  /*43760*/  HMMA.16816.F32 R32, R12, R28, R44 ;  /* 0x0000001c0c20723c */ /* 0x000fea000000182c */
[----:B------:R-:W-:Y:S04]  /*43770*/  STL.64 [R1+0x4e0], R24 ;  /* 0x0004e01801007387 */ /* 0x000fe80000100a00 */
[----:B------:R0:W-:Y:S02]  /*43780*/  STL.64 [R1+0x4e8], R26 ;  /* 0x0004e81a01007387 */ /* 0x0001e40000100a00 */
[----:B0-----:R-:W-:-:S02]  /*43790*/  F2FP.F16.E4M3.UNPACK_B R26, R6.H1 ;  /* 0x00000006ff1a723e */ /* 0x001fc400030006ff */
[----:B------:R-:W-:-:S07]  /*437a0*/  F2FP.F16.E4M3.UNPACK_B R27, R7.H1 ;  /* 0x00000007ff1b723e */ /* 0x000fce00030006ff */
[----:B------:R-:W-:Y:S01]  /*437b0*/  HMMA.16816.F32 R36, R12, R26, R40 ;  /* 0x0000001a0c24723c */ /* 0x000fe20000001828 */
[----:B------:R0:W-:Y:S04]  /*437c0*/  STL.64 [R1+0x500], R32 ;  /* 0x0005002001007387 */ /* 0x0001e80000100a00 */
[----:B------:R1:W-:Y:S04]  /*437d0*/  STL.64 [R1+0x508], R34 ;  /* 0x0005082201007387 */ /* 0x0003e80000100a00 */
[----:B0-----:R-:W2:Y:S10]  /*437e0*/  LDL.LU R32, [R1+0x1a0] ;  /* 0x0001a00001207983 */ /* 0x001eb40000300800 */
[----:B------:R-:W-:Y:S04]  /*437f0*/  STL.64 [R1+0x510], R36 ;  /* 0x0005102401007387 */ /* 0x000fe80000100a00 */
[----:B------:R-:W-:Y:S04]  /*43800*/  STL.64 [R1+0x518], R38 ;  /* 0x0005182601007387 */ /* 0x000fe80000100a00 */
[----:B------:R-:W2:Y:S04]  /*43810*/  LDL.LU R33, [R1+0x1a4] ;  /* 0x0001a40001217983 */ /* 0x000ea80000300800 */
[----:B-1----:R-:W3:Y:S04]  /*43820*/  LDL.LU R34, [R1+0x1a8] ;  /* 0x0001a80001227983 */ /* 0x002ee80000300800 */
[----:B------:R-:W3:Y:S04]  /*43830*/  LDL.LU R35, [R1+0x1ac] ;  /* 0x0001ac0001237983 */ /* 0x000ee80000300800 */
[----:B---3--:R-:W-:Y:S04]  /*43840*/  STL.64 [R1+0x27b0], R34 ;  /* 0x0027b02201007387 */ /* 0x008fe80000100a00 */
[----:B--2---:R0:W-:Y:S04]  /*43850*/  STL.64 [R1+0x27a8], R32 ;  /* 0x0027a82001007387 */ /* 0x0041e80000100a00 */
[----:B------:R-:W2:Y:S04]  /*43860*/  LDL.LU R56, [R1+0x70] ;  /* 0x0000700001387983 */ /* 0x000ea80000300800 */
[----:B------:R-:W2:Y:S04]  /*43870*/  LDL.LU R57, [R1+0x74] ;  /* 0x0000740001397983 */ /* 0x000ea80000300800 */
[----:B------:R-:W2:Y:S04]  /*43880*/  LDL.LU R58, [R1+0x78] ;  /* 0x00007800013a7983 */ /* 0x000ea80000300800 */
[----:B------:R-:W2:Y:S04]  /*43890*/  LDL.LU R59, [R1+0x7c] ;  /* 0x00007c00013b7983 */ /* 0x000ea80000300800 */
[----:B------:R-:W3:Y:S04]  /*438a0*/  LDL.LU R16, [R1+0x650] ;  /* 0x0006500001107983 */ /* 0x000ee80000300800 */
[----:B0-----:R-:W4:Y:S04]  /*438b0*/  LDL.LU R32, [R1+0x60] ;  /* 0x0000600001207983 */ /* 0x001f280000300800 */
[----:B------:R-:W4:Y:S04]  /*438c0*/  LDL.LU R33, [R1+0x64] ;  /* 0x0000640001217983 */ /* 0x000f280000300800 */
[----:B------:R-:W4:Y:S04]  /*438d0*/  LDL.LU R34, [R1+0x68] ;  /* 0x0000680001227983 */ /* 0x000f280000300800 */
[----:B------:R-:W4:Y:S04]  /*438e0*/  LDL.LU R35, [R1+0x6c] ;  /* 0x00006c0001237983 */ /* 0x000f280000300800 */
[----:B------:R-:W2:Y:S04]  /*438f0*/  LDL.LU R17, [R1+0x654] ;  /* 0x0006540001117983 */ /* 0x000ea80000300800 */
[----:B------:R-:W4:Y:S04]  /*43900*/  LDL.LU R10, [R1+0x660] ;  /* 0x00066000010a7983 */ /* 0x000f280000300800 */
[----:B------:R-:W4:Y:S01]  /*43910*/  LDL.LU R36, [R1+0xa0] ;  /* 0x0000a00001247983 */ /* 0x000f220000300800 */
[----:B------:R-:W-:-:S02]  /*43920*/  F2FP.F16.E4M3.UNPACK_B R24, R61.H1 ;  /* 0x0000003dff18723e */ /* 0x000fc400030006ff */
[----:B------:R-:W-:Y:S01]  /*43930*/  F2FP.F16.E4M3.UNPACK_B R25, R60.H1 ;  /* 0x0000003cff19723e */ /* 0x000fe200030006ff */
        /* <DEDUP_REMOVED lines=25> */
[----:B------:R-:W4:Y:S01]  /*43ad0*/  LDL.LU R55, [R1+0x18c] ;  /* 0x00018c0001377983 */ /* 0x000f220000300800 */
[----:B---3--:R-:W-:-:S02]  /*43ae0*/  F2FP.F16.E4M3.UNPACK_B R20, R16.H1 ;  /* 0x00000010ff14723e */ /* 0x008fc400030006ff */
[----:B--2---:R-:W-:Y:S01]  /*43af0*/  F2FP.F16.E4M3.UNPACK_B R21, R17.H1 ;  /* 0x00000011ff15723e */ /* 0x004fe200030006ff */
[C---:B----4-:R-:W-:Y:S08]  /*43b00*/  HMMA.16816.F32 R32, R12.reuse, R24, R32 ;  /* 0x000000180c20723c */ /* 0x050ff00000001820 */
[----:B------:R-:W-:Y:S11]  /*43b10*/  HMMA.16816.F32 R56, R12, R20, R56 ;  /* 0x000000140c38723c */ /* 0x000ff60000001838 */
[----:B------:R-:W-:Y:S04]  /*43b20*/  STL.64 [R1+0x530], R32 ;  /* 0x0005302001007387 */ /* 0x000fe80000100a00 */
[----:B------:R0:W-:Y:S04]  /*43b30*/  STL.64 [R1+0x538], R34 ;  /* 0x0005382201007387 */ /* 0x0001e80000100a00 */
[----:B0-----:R-:W2:Y:S04]  /*43b40*/  LDL.LU.64 R34, [R1+0x27b0] ;  /* 0x0027b00001227983 */ /* 0x001ea80000300a00 */
[----:B------:R-:W2:Y:S04]  /*43b50*/  LDL.LU.64 R32, [R1+0x27a8] ;  /* 0x0027a80001207983 */ /* 0x000ea80000300a00 */
[----:B------:R0:W-:Y:S04]  /*43b60*/  STL.64 [R1+0x550], R56 ;  /* 0x0005503801007387 */ /* 0x0001e80000100a00 */
[----:B------:R1:W-:Y:S04]  /*43b70*/  STL.64 [R1+0x558], R58 ;  /* 0x0005583a01007387 */ /* 0x0003e80000100a00 */
[----:B0-----:R-:W3:Y:S04]  /*43b80*/  LDL.LU R56, [R1+0x170] ;  /* 0x0001700001387983 */ /* 0x001ee80000300800 */
[----:B------:R-:W3:Y:S01]  /*43b90*/  LDL.LU R57, [R1+0x174] ;  /* 0x0001740001397983 */ /* 0x000ee20000300800 */
[----:B-1----:R-:W-:-:S03]  /*43ba0*/  IMAD.MOV.U32 R58, RZ, RZ, R0 ;  /* 0x000000ffff3a7224 */ /* 0x002fc600078e0000 */
[----:B------:R-:W4:Y:S01]  /*43bb0*/  LDL.LU R0, [R1+0x27a0] ;  /* 0x0027a00001007983 */ /* 0x000f220000300800 */
[----:B------:R-:W-:Y:S02]  /*43bc0*/  F2FP.F16.E4M3.UNPACK_B R16, R10.H1 ;  /* 0x0000000aff10723e */ /* 0x000fe400030006ff */
[----:B------:R-:W-:Y:S01]  /*43bd0*/  F2FP.F16.E4M3.UNPACK_B R17, R11.H1 ;  /* 0x0000000bff11723e */ /* 0x000fe200030006ff */
[----:B------:R-:W3:Y:S06]  /*43be0*/  LDL.LU R59, [R1+0x17c] ;  /* 0x00017c00013b7983 */ /* 0x000eec0000300800 */
[----:B------:R-:W-:Y:S01]  /*43bf0*/  HMMA.16816.F32 R36, R12, R16, R36 ;  /* 0x000000100c24723c */ /* 0x000fe20000001824 */
[----:B------:R-:W-:-:S15]  /*43c00*/  F2FP.F16.E4M3.UNPACK_B R10, R6.H1 ;  /* 0x00000006ff0a723e */ /* 0x000fde00030006ff */
[----:B------:R-:W-:-:S03]  /*43c10*/  NOP ;  /* 0x0000000000007918 */ /* 0x000fc60000000000 */
[----:B------:R-:W-:Y:S04]  /*43c20*/  STL.64 [R1+0x570], R36 ;  /* 0x0005702401007387 */ /* 0x000fe80000100a00 */
[----:B------:R0:W-:Y:S04]  /*43c30*/  STL.64 [R1+0x578], R38 ;  /* 0x0005782601007387 */ /* 0x0001e80000100a00 */
[----:B0-----:R-:W3:Y:S04]  /*43c40*/  LDL.LU.64 R38, [R1+0x2798] ;  /* 0x0027980001267983 */ /* 0x001ee80000300a00 */
[----:B------:R-:W3:Y:S01]  /*43c50*/  LDL.LU.64 R36, [R1+0x2790] ;  /* 0x0027900001247983 */ /* 0x000ee20000300a00 */
[----:B----4-:R-:W-:-:S03]  /*43c60*/  F2FP.F16.E4M3.UNPACK_B R6, R0.H1 ;  /* 0x00000000ff06723e */ /* 0x010fc600030006ff */
[----:B------:R-:W4:Y:S01]  /*43c70*/  LDL.LU R0, [R1+0x2788] ;  /* 0x0027880001007983 */ /* 0x000f220000300800 */
[----:B------:R-:W-:Y:S02]  /*43c80*/  F2FP.F16.E4M3.UNPACK_B R11, R60.H1 ;  /* 0x0000003cff0b723e */ /* 0x000fe400030006ff */
[----:B------:R-:W-:Y:S01]  /*43c90*/  F2FP.F16.E4M3.UNPACK_B R7, R7.H1 ;  /* 0x00000007ff07723e */ /* 0x000fe200030006ff */
[----:B------:R-:W0:Y:S04]  /*43ca0*/  S2R R60, SR_TID.X ;  /* 0x00000000003c7919 */ /* 0x000e280000002100 */
[C---:B--2---:R-:W-:Y:S08]  /*43cb0*/  HMMA.16816.F32 R32, R12.reuse, R10, R32 ;  /* 0x0000000a0c20723c */ /* 0x044ff00000001820 */
[----:B------:R-:W-:Y:S01]  /*43cc0*/  HMMA.16816.F32 R12, R12, R6, R44 ;  /* 0x000000060c0c723c */ /* 0x000fe2000000182c */
[----:B------:R-:W-:-:S02]  /*43cd0*/  IMAD R30, R31, 0x100, R30 ;  /* 0x000001001f1e7824 */ /* 0x000fc400078e021e */
[----:B------:R-:W-:Y:S02]  /*43ce0*/  IMAD R31, R61, 0x100, R48 ;  /* 0x000001003d1f7824 */ /* 0x000fe400078e0230 */
[----:B------:R-:W1:Y:S01]  /*43cf0*/  S2R R61, SR_TID.X ;  /* 0x00000000003d7919 */ /* 0x000e620000002100 */
[----:B------:R-:W-:-:S05]  /*43d00*/  IMAD R48, R50, 0x100, R49 ;  /* 0x0000010032307824 */ /* 0x000fca00078e0231 */
[----:B------:R-:W-:Y:S04]  /*43d10*/  STL.64 [R1+0x580], R32 ;  /* 0x0005802001007387 */ /* 0x000fe80000100a00 */
[----:B------:R2:W-:Y:S04]  /*43d20*/  STL.64 [R1+0x588], R34 ;  /* 0x0005882201007387 */ /* 0x0005e80000100a00 */
[----:B--2---:R-:W2:Y:S04]  /*43d30*/  LDL.LU.64 R34, [R1+0x2780] ;  /* 0x0027800001227983 */ /* 0x004ea80000300a00 */
[----:B------:R-:W2:Y:S01]  /*43d40*/  LDL.LU.64 R32, [R1+0x2778] ;  /* 0x0027780001207983 */ /* 0x000ea20000300a00 */
[----:B0-----:R-:W-:Y:S01]  /*43d50*/  LOP3.LUT R60, R60, 0x7, RZ, 0xc0, !PT ;  /* 0x000000073c3c7812 */ /* 0x001fe200078ec0ff */
[----:B-1----:R-:W-:-:S04]  /*43d60*/  IMAD.SHL.U32 R61, R61, 0x2, RZ ;  /* 0x000000023d3d7824 */ /* 0x002fc800078e00ff */
[----:B------:R-:W-:-:S05]  /*43d70*/  IMAD R60, R60, 0x90, RZ ;  /* 0x000000903c3c7824 */ /* 0x000fca00078e02ff */
[----:B------:R-:W-:-:S04]  /*43d80*/  LOP3.LUT R50, R60, 0x30, R61, 0x78, !PT ;  /* 0x000000303c327812 */ /* 0x000fc800078e783d */
[----:B------:R-:W-:Y:S01]  /*43d90*/  LOP3.LUT R50, R50, 0x40, RZ, 0x3c, !PT ;  /* 0x0000004032327812 */ /* 0x000fe200078e3cff */
[----:B----4-:R-:W-:Y:S02]  /*43da0*/  IMAD R49, R0, 0x100, R51 ;  /* 0x0000010000317824 */ /* 0x010fe400078e0233 */
[----:B------:R-:W4:Y:S04]  /*43db0*/  LDL.LU R0, [R1+0x2770] ;  /* 0x0027700001007983 */ /* 0x000f280000300800 */
[----:B------:R-:W2:Y:S04]  /*43dc0*/  LDL.LU.64 R46, [R1+0x2768] ;  /* 0x00276800012e7983 */ /* 0x000ea80000300a00 */
[----:B------:R-:W2:Y:S04]  /*43dd0*/  LDL.LU.64 R44, [R1+0x2760] ;  /* 0x00276000012c7983 */ /* 0x000ea80000300a00 */
[----:B------:R0:W-:Y:S04]  /*43de0*/  STL.64 [R1+0x540], R12 ;  /* 0x0005400c01007387 */ /* 0x0001e80000100a00 */
[----:B------:R1:W-:Y:S01]  /*43df0*/  STL.64 [R1+0x548], R14 ;  /* 0x0005480e01007387 */ /* 0x0003e20000100a00 */
[----:B0-----:R-:W-:-:S02]  /*43e00*/  F2FP.F16.E4M3.UNPACK_B R12, R30 ;  /* 0x0000001eff0c723e */ /* 0x001fc400020006ff */
[----:B------:R-:W-:Y:S02]  /*43e10*/  F2FP.F16.E4M3.UNPACK_B R13, R31 ;  /* 0x0000001fff0d723e */ /* 0x000fe400020006ff */
[----:B-1----:R-:W-:Y:S02]  /*43e20*/  F2FP.F16.E4M3.UNPACK_B R14, R48 ;  /* 0x00000030ff0e723e */ /* 0x002fe400020006ff */
[----:B------:R-:W-:-:S07]  /*43e30*/  F2FP.F16.E4M3.UNPACK_B R15, R49 ;  /* 0x00000031ff0f723e */ /* 0x000fce00020006ff */
[----:B------:R-:W-:-:S15]  /*43e40*/  HMMA.16816.F32 R40, R12, R4, R40 ;  /* 0x000000040c28723c */ /* 0x000fde0000001828 */
[----:B------:R-:W-:-:S04]  /*43e50*/  NOP ;  /* 0x0000000000007918 */ /* 0x000fc80000000000 */
[----:B------:R-:W-:Y:S04]  /*43e60*/  STL.64 [R1+0x560], R40 ;  /* 0x0005602801007387 */ /* 0x000fe80000100a00 */
[----:B------:R-:W-:Y:S04]  /*43e70*/  STL.64 [R1+0x568], R42 ;  /* 0x0005682a01007387 */ /* 0x000fe80000100a00 */
[----:B------:R-:W0:Y:S04]  /*43e80*/  LDSM.16.M88.4 R40, [R50+UR4] ;  /* 0x000000043228783b */ /* 0x000e280008000200 */
[----:B0-----:R-:W-:Y:S04]  /*43e90*/  STL.64 [R1+0x6a0], R40 ;  /* 0x0006a02801007387 */ /* 0x001fe80000100a00 */
[----:B------:R-:W-:Y:S04]  /*43ea0*/  STL.64 [R1+0x6a8], R42 ;  /* 0x0006a82a01007387 */ /* 0x000fe80000100a00 */
[----:B------:R-:W0:Y:S01]  /*43eb0*/  LDSM.16.M88.4 R40, [R50+UR4+0x400] ;  /* 0x000400043228783b */ /* 0x000e220008000200 */
[C---:B------:R-:W-:Y:S03]  /*43ec0*/  HMMA.16816.F32 R52, R12.reuse, R2, R52 ;  /* 0x000000020c34723c */ /* 0x040fe60000001834 */
[----:B0-----:R-:W-:Y:S04]  /*43ed0*/  STL.64 [R1+0x6b0], R40 ;  /* 0x0006b02801007387 */ /* 0x001fe80000100a00 */
[----:B------:R-:W-:Y:S04]  /*43ee0*/  STL.64 [R1+0x6b8], R42 ;  /* 0x0006b82a01007387 */ /* 0x000fe80000100a00 */
[----:B------:R-:W0:Y:S04]  /*43ef0*/  LDSM.16.M88.4 R40, [R50+UR4+0x800] ;  /* 0x000800043228783b */ /* 0x000e280008000200 */
[----:B0-----:R-:W-:Y:S04]  /*43f00*/  STL.64 [R1+0x6d0], R40 ;  /* 0x0006d02801007387 */ /* 0x001fe80000100a00 */
[----:B------:R0:W-:Y:S04]  /*43f10*/  STL.64 [R1+0x6d8], R42 ;  /* 0x0006d82a01007387 */ /* 0x0001e80000100a00 */
[----:B0-----:R-:W2:Y:S04]  /*43f20*/  LDL.LU.64 R42, [R1+0x2758] ;  /* 0x00275800012a7983 */ /* 0x001ea80000300a00 */
[----:B------:R-:W2:Y:S04]  /*43f30*/  LDL.LU.64 R40, [R1+0x2750] ;  /* 0x0027500001287983 */ /* 0x000ea80000300a00 */
[----:B------:R-:W-:Y:S04]  /*43f40*/  STL.64 [R1+0x520], R52 ;  /* 0x0005203401007387 */ /* 0x000fe80000100a00 */
[----:B------:R-:W-:Y:S04]  /*43f50*/  STL.64 [R1+0x528], R54 ;  /* 0x0005283601007387 */ /* 0x000fe80000100a00 */
[----:B------:R-:W0:Y:S04]  /*43f60*/  LDSM.16.M88.4 R52, [R50+UR4+0xc00] ;  /* 0x000c00043234783b */ /* 0x000e280008000200 */
[----:B0-----:R-:W-:Y:S04]  /*43f70*/  STL.64 [R1+0x6c0], R52 ;  /* 0x0006c03401007387 */ /* 0x001fe80000100a00 */
        /* <DEDUP_REMOVED lines=16> */
[----:B------:R-:W0:Y:S01]  /*44080*/  LDSM.16.M88.4 R52, [R50+UR4+0x2400] ;  /* 0x002400043234783b */ /* 0x000e220008000200 */
[C---:B---3--:R-:W-:Y:S03]  /*44090*/  HMMA.16816.F32 R56, R12.reuse, R8, R56 ;  /* 0x000000080c38723c */ /* 0x048fe60000001838 */
[----:B0-----:R-:W-:Y:S04]  /*440a0*/  STL.64 [R1+0x740], R52 ;  /* 0x0007403401007387 */ /* 0x001fe80000100a00 */
[----:B------:R-:W-:Y:S04]  /*440b0*/  STL.64 [R1+0x748], R54 ;  /* 0x0007483601007387 */ /* 0x000fe80000100a00 */
[----:B------:R-:W0:Y:S08]  /*440c0*/  LDSM.16.M88.4 R52, [R50+UR4+0x2800] ;  /* 0x002800043234783b */ /* 0x000e300008000200 */
[----:B------:R-:W-:Y:S04]  /*440d0*/  STL.64 [R1+0x4f0], R56 ;  /* 0x0004f03801007387 */ /* 0x000fe80000100a00 */
[----:B------:R-:W-:Y:S04]  /*440e0*/  STL.64 [R1+0x4f8], R58 ;  /* 0x0004f83a01007387 */ /* 0x000fe80000100a00 */
[----:B------:R-:W1:Y:S04]  /*440f0*/  LDSM.16.M88.4 R56, [R50+UR4+0x2c00] ;  /* 0x002c00043238783b */ /* 0x000e680008000200 */
[----:B0-----:R-:W-:Y:S04]  /*44100*/  STL.64 [R1+0x730], R52 ;  /* 0x0007303401007387 */ /* 0x001fe80000100a00 */
[----:B------:R-:W-:Y:S04]  /*44110*/  STL.64 [R1+0x738], R54 ;  /* 0x0007383601007387 */ /* 0x000fe80000100a00 */
[----:B------:R-:W0:Y:S04]  /*44120*/  LDSM.16.M88.4 R52, [R50+UR4+0x3000] ;  /* 0x003000043234783b */ /* 0x000e280008000200 */
[----:B-1----:R-:W-:Y:S04]  /*44130*/  STL.64 [R1+0x750], R56 ;  /* 0x0007503801007387 */ /* 0x002fe80000100a00 */
[----:B------:R-:W-:Y:S04]  /*44140*/  STL.64 [R1+0x758], R58 ;  /* 0x0007583a01007387 */ /* 0x000fe80000100a00 */
[----:B------:R-:W1:Y:S04]  /*44150*/  LDSM.16.M88.4 R56, [R50+UR4+0x3400] ;  /* 0x003400043238783b */ /* 0x000e680008000200 */
[----:B0-----:R-:W-:Y:S04]  /*44160*/  STL.64 [R1+0x760], R52 ;  /* 0x0007603401007387 */ /* 0x001fe80000100a00 */
[----:B------:R-:W-:Y:S04]  /*44170*/  STL.64 [R1+0x768], R54 ;  /* 0x0007683601007387 */ /* 0x000fe80000100a00 */
[----:B------:R-:W-:Y:S04]  /*44180*/  LDSM.16.M88.4 R52, [R50+UR4+0x3800] ;  /* 0x003800043234783b */ /* 0x000fe80008000200 */
[----:B------:R-:W0:Y:S04]  /*44190*/  LDSM.16.M88.4 R48, [R50+UR4+0x3c00] ;  /* 0x003c00043230783b */ /* 0x000e280008000200 */
[----:B-1----:R-:W-:Y:S04]  /*441a0*/  STL.64 [R1+0x770], R56 ;  /* 0x0007703801007387 */ /* 0x002fe80000100a00 */
[----:B------:R-:W-:Y:S04]  /*441b0*/  STL.64 [R1+0x778], R58 ;  /* 0x0007783a01007387 */ /* 0x000fe80000100a00 */
[----:B0-----:R0:W-:Y:S04]  /*441c0*/  STL.64 [R1+0x790], R48 ;  /* 0x0007903001007387 */ /* 0x0011e80000100a00 */
[----:B------:R-:W-:Y:S04]  /*441d0*/  STL.64 [R1+0x780], R52 ;  /* 0x0007803401007387 */ /* 0x000fe80000100a00 */
[----:B------:R-:W-:Y:S04]  /*441e0*/  STL.64 [R1+0x788], R54 ;  /* 0x0007883601007387 */ /* 0x000fe80000100a00 */
[----:B------:R1:W-:Y:S04]  /*441f0*/  STL.64 [R1+0x798], R50 ;  /* 0x0007983201007387 */ /* 0x0003e80000100a00 */
[----:B------:R-:W-:Y:S04]  /*44200*/  STL.64 [R1+0x3358], R26 ;  /* 0x0033581a01007387 */ /* 0x000fe80000100a00 */
[----:B------:R3:W-:Y:S04]  /*44210*/  STL.64 [R1+0x3350], R24 ;  /* 0x0033501801007387 */ /* 0x0007e80000100a00 */
[----:B0-----:R-:W4:Y:S04]  /*44220*/  LDL.LU R48, [R1+0x100] ;  /* 0x0001000001307983 */ /* 0x001f280000300800 */
[----:B------:R-:W4:Y:S04]  /*44230*/  LDL.LU R49, [R1+0x104] ;  /* 0x0001040001317983 */ /* 0x000f280000300800 */
[----:B-1----:R-:W4:Y:S04]  /*44240*/  LDL.LU R50, [R1+0x108] ;  /* 0x0001080001327983 */ /* 0x002f280000300800 */
[----:B------:R-:W4:Y:S04]  /*44250*/  LDL.LU R51, [R1+0x10c] ;  /* 0x00010c0001337983 */ /* 0x000f280000300800 */
[----:B---3--:R-:W3:Y:S04]  /*44260*/  LDL.LU R24, [R1+0x160] ;  /* 0x0001600001187983 */ /* 0x008ee80000300800 */
        /* <DEDUP_REMOVED lines=11> */
[----:B------:R-:W-:Y:S04]  /*44320*/  STL.64 [R1+0x3338], R10 ;  /* 0x0033380a01007387 */ /* 0x000fe80000100a00 */
[----:B------:R0:W-:Y:S04]  /*44330*/  STL.64 [R1+0x3330], R8 ;  /* 0x0033300801007387 */ /* 0x0001e80000100a00 */
[----:B0-----:R-:W3:Y:S04]  /*44340*/  LDL.LU R8, [R1+0x110] ;  /* 0x0001100001087983 */ /* 0x001ee80000300800 */
        /* <DEDUP_REMOVED lines=9> */
[----:B--2---:R-:W-:Y:S04]  /*443e0*/  STL.64 [R1+0x3240], R42 ;  /* 0x0032402a01007387 */ /* 0x004fe80000100a00 */
[----:B------:R0:W-:Y:S04]  /*443f0*/  STL.64 [R1+0x3238], R40 ;  /* 0x0032382801007387 */ /* 0x0001e80000100a00 */
[----:B0-----:R-:W2:Y:S04]  /*44400*/  LDL.LU R40, [R1+0x130] ;  /* 0x0001300001287983 */ /* 0x001ea80000300800 */
[----:B------:R-:W2:Y:S04]  /*44410*/  LDL.LU R41, [R1+0x134] ;  /* 0x0001340001297983 */ /* 0x000ea80000300800 */
[----:B------:R-:W2:Y:S04]  /*44420*/  LDL.LU R42, [R1+0x138] ;  /* 0x00013800012a7983 */ /* 0x000ea80000300800 */
[----:B------:R-:W2:Y:S04]  /*44430*/  LDL.LU R43, [R1+0x13c] ;  /* 0x00013c00012b7983 */ /* 0x000ea80000300800 */
[----:B------:R-:W-:Y:S04]  /*44440*/  STL.64 [R1+0x3230], R46 ;  /* 0x0032302e01007387 */ /* 0x000fe80000100a00 */
[----:B------:R0:W-:Y:S04]  /*44450*/  STL.64 [R1+0x3228], R44 ;  /* 0x0032282c01007387 */ /* 0x0001e80000100a00 */
[----:B0-----:R-:W2:Y:S04]  /*44460*/  LDL.LU R44, [R1+0x140] ;  /* 0x00014000012c7983 */ /* 0x001ea80000300800 */
[----:B------:R-:W2:Y:S04]  /*44470*/  LDL.LU R45, [R1+0x144] ;  /* 0x00014400012d7983 */ /* 0x000ea80000300800 */
[----:B------:R-:W2:Y:S04]  /*44480*/  LDL.LU R46, [R1+0x148] ;  /* 0x00014800012e7983 */ /* 0x000ea80000300800 */
[----:B------:R-:W2:Y:S04]  /*44490*/  LDL.LU R47, [R1+0x14c] ;  /* 0x00014c00012f7983 */ /* 0x000ea80000300800 */
[----:B----4-:R-:W-:Y:S01]  /*444a0*/  STL [R1+0x27c0], R0 ;  /* 0x0027c00001007387 */ /* 0x010fe20000100800 */
[----:B---3--:R-:W-:-:S15]  /*444b0*/  HMMA.16816.F32 R24, R12, R18, R24 ;  /* 0x000000120c18723c */ /* 0x008fde0000001818 */
[----:B------:R-:W-:-:S04]  /*444c0*/  NOP ;  /* 0x0000000000007918 */ /* 0x000fc80000000000 */
[----:B------:R-:W-:Y:S04]  /*444d0*/  STL.64 [R1+0x4d0], R24 ;  /* 0x0004d01801007387 */ /* 0x000fe80000100a00 */
[----:B------:R0:W-:Y:S04]  /*444e0*/  STL.64 [R1+0x4d8], R26 ;  /* 0x0004d81a01007387 */ /* 0x0001e80000100a00 */
[----:B0-----:R-:W3:Y:S04]  /*444f0*/  LDL.LU.64 R26, [R1+0x3358] ;  /* 0x00335800011a7983 */ /* 0x001ee80000300a00 */
[----:B------:R-:W4:Y:S04]  /*44500*/  LDL.LU.64 R24, [R1+0x3350] ;  /* 0x0033500001187983 */ /* 0x000f280000300a00 */
[----:B------:R-:W-:Y:S04]  /*44510*/  STL.64 [R1+0x3348], R18 ;  /* 0x0033481201007387 */ /* 0x000fe80000100a00 */
[----:B------:R0:W-:Y:S04]  /*44520*/  STL.64 [R1+0x3340], R16 ;  /* 0x0033401001007387 */ /* 0x0001e80000100a00 */
[----:B0-----:R-:W3:Y:S04]  /*44530*/  LDL.LU R16, [R1+0x150] ;  /* 0x0001500001107983 */ /* 0x001ee80000300800 */
[----:B------:R-:W3:Y:S04]  /*44540*/  LDL.LU R17, [R1+0x154] ;  /* 0x0001540001117983 */ /* 0x000ee80000300800 */
[----:B------:R-:W3:Y:S04]  /*44550*/  LDL.LU R18, [R1+0x158] ;  /* 0x0001580001127983 */ /* 0x000ee80000300800 */
[----:B------:R-:W3:Y:S01]  /*44560*/  LDL.LU R19, [R1+0x15c] ;  /* 0x00015c0001137983 */ /* 0x000ee20000300800 */
[C---:B--2---:R-:W-:Y:S08]  /*44570*/  HMMA.16816.F32 R44, R12.reuse, R32, R44 ;  /* 0x000000200c2c723c */ /* 0x044ff0000000182c */
[----:B---3--:R-:W-:-:S15]  /*44580*/  HMMA.16816.F32 R16, R12, R22, R16 ;  /* 0x000000160c10723c */ /* 0x008fde0000001810 */
[----:B------:R-:W-:-:S04]  /*44590*/  NOP ;  /* 0x0000000000007918 */ /* 0x000fc80000000000 */
[----:B------:R-:W-:Y:S04]  /*445a0*/  STL.64 [R1+0x4b0], R16 ;  /* 0x0004b01001007387 */ /* 0x000fe80000100a00 */
[----:B------:R0:W-:Y:S04]  /*445b0*/  STL.64 [R1+0x4b8], R18 ;  /* 0x0004b81201007387 */ /* 0x0001e80000100a00 */
[----:B------:R-:W-:Y:S04]  /*445c0*/  STL.64 [R1+0x32f8], R34 ;  /* 0x0032f82201007387 */ /* 0x000fe80000100a00 */
[----:B------:R-:W-:Y:S01]  /*445d0*/  STL.64 [R1+0x480], R44 ;  /* 0x0004802c01007387 */ /* 0x000fe20000100a00 */
[----:B0-----:R-:W-:Y:S03]  /*445e0*/  HMMA.16816.F32 R16, R12, R34, R40 ;  /* 0x000000220c10723c */ /* 0x001fe60000001828 */
[----:B------:R-:W-:Y:S04]  /*445f0*/  STL.64 [R1+0x488], R46 ;  /* 0x0004882e01007387 */ /* 0x000fe80000100a00 */
[----:B------:R-:W-:-:S12]  /*44600*/  STL.64 [R1+0x32f0], R32 ;  /* 0x0032f02001007387 */ /* 0x000fd80000100a00 */
[----:B------:R-:W-:Y:S04]  /*44610*/  STL.64 [R1+0x460], R16 ;  /* 0x0004601001007387 */ /* 0x000fe80000100a00 */
[----:B------:R0:W-:Y:S02]  /*44620*/  STL.64 [R1+0x468], R18 ;  /* 0x0004681201007387 */ /* 0x0001e40000100a00 */
[C---:B0-----:R-:W-:Y:S08]  /*44630*/  HMMA.16816.F32 R16, R12.reuse, R38, R4 ;  /* 0x000000260c10723c */ /* 0x041ff00000001804 */
[C---:B------:R-:W-:Y:S08]  /*44640*/  HMMA.16816.F32 R4, R12.reuse, R36, R8 ;  /* 0x000000240c04723c */ /* 0x040ff00000001808 */
[----:B------:R-:W-:Y:S03]  /*44650*/  HMMA.16816.F32 R8, R12, R26, R52 ;  /* 0x0000001a0c08723c */ /* 0x000fe60000001834 */
[----:B------:R-:W-:Y:S04]  /*44660*/  STL.64 [R1+0x430], R16 ;  /* 0x0004301001007387 */ /* 0x000fe80000100a00 */
[----:B------:R0:W-:Y:S04]  /*44670*/  STL.64 [R1+0x438], R18 ;  /* 0x0004381201007387 */ /* 0x0001e80000100a00 */
[----:B------:R-:W-:Y:S01]  /*44680*/  IMAD.MOV.U32 R61, RZ, RZ, R6 ;  /* 0x000000ffff3d7224 */ /* 0x000fe200078e0006 */
[----:B------:R4:W-:Y:S01]  /*44690*/  STL.64 [R1+0x410], R4 ;  /* 0x0004100401007387 */ /* 0x0009e20000100a00 */
[----:B------:R-:W-:-:S03]  /*446a0*/  IMAD.MOV.U32 R60, RZ, RZ, R7 ;  /* 0x000000ffff3c7224 */ /* 0x000fc600078e0007 */
[----:B------:R-:W-:Y:S01]  /*446b0*/  STL.64 [R1+0x3308], R38 ;  /* 0x0033082601007387 */ /* 0x000fe20000100a00 */
[C---:B0-----:R-:W-:Y:S03]  /*446c0*/  HMMA.16816.F32 R16, R12.reuse, R28, R48 ;  /* 0x0000001c0c10723c */ /* 0x041fe60000001830 */
[----:B------:R-:W-:Y:S04]  /*446d0*/  STL.64 [R1+0x3300], R36 ;  /* 0x0033002401007387 */ /* 0x000fe80000100a00 */
[----:B------:R0:W-:Y:S01]  /*446e0*/  STL [R1+0x3210], R60 ;  /* 0x0032103c01007387 */ /* 0x0001e20000100800 */
[----:B----4-:R-:W-:Y:S03]  /*446f0*/  HMMA.16816.F32 R4, R12, R24, R56 ;  /* 0x000000180c04723c */ /* 0x010fe60000001838 */
[----:B------:R1:W-:Y:S08]  /*44700*/  STL [R1+0x320c], R61 ;  /* 0x00320c3d01007387 */ /* 0x0003f00000100800 */
[----:B------:R-:W-:Y:S04]  /*44710*/  STL.64 [R1+0x3f0], R16 ;  /* 0x0003f01001007387 */ /* 0x000fe80000100a00 */
[----:B------:R-:W-:Y:S04]  /*44720*/  STL.64 [R1+0x3f8], R18 ;  /* 0x0003f81201007387 */ /* 0x000fe80000100a00 */
[----:B------:R-:W-:Y:S01]  /*44730*/  STL.64 [R1+0x2a0], R8 ;  /* 0x0002a00801007387 */ /* 0x000fe20000100a00 */
[----:B0-----:R-:W-:-:S02]  /*44740*/  IMAD.MOV.U32 R60, RZ, RZ, R6 ;  /* 0x000000ffff3c7224 */ /* 0x001fc400078e0006 */
[----:B-1----:R-:W-:Y:S01]  /*44750*/  IMAD.MOV.U32 R61, RZ, RZ, R7 ;  /* 0x000000ffff3d7224 */ /* 0x002fe200078e0007 */
[----:B------:R-:W-:Y:S04]  /*44760*/  STL.64 [R1+0x2a8], R10 ;  /* 0x0002a80a01007387 */ /* 0x000fe80000100a00 */
[----:B------:R0:W-:Y:S04]  /*44770*/  STL.64 [R1+0x270], R4 ;  /* 0x0002700401007387 */ /* 0x0001e80000100a00 */
[----:B------:R-:W2:Y:S04]  /*44780*/  LDL.LU R56, [R1+0x280] ;  /* 0x0002800001387983 */ /* 0x000ea80000300800 */
[----:B------:R-:W2:Y:S04]  /*44790*/  LDL.LU R57, [R1+0x284] ;  /* 0x0002840001397983 */ /* 0x000ea80000300800 */
[----:B------:R-:W3:Y:S04]  /*447a0*/  LDL.LU R58, [R1+0x288] ;  /* 0x00028800013a7983 */ /* 0x000ee80000300800 */
[----:B------:R-:W3:Y:S04]  /*447b0*/  LDL.LU R59, [R1+0x28c] ;  /* 0x00028c00013b7983 */ /* 0x000ee80000300800 */
[----:B---3--:R-:W-:Y:S04]  /*447c0*/  STL.64 [R1+0x3318], R58 ;  /* 0x0033183a01007387 */ /* 0x008fe80000100a00 */
[----:B--2---:R1:W-:Y:S04]  /*447d0*/  STL.64 [R1+0x3310], R56 ;  /* 0x0033103801007387 */ /* 0x0043e80000100a00 */
[----:B------:R-:W2:Y:S04]  /*447e0*/  LDL.LU R40, [R1+0x240] ;  /* 0x0002400001287983 */ /* 0x000ea80000300800 */
[----:B------:R-:W2:Y:S04]  /*447f0*/  LDL.LU R41, [R1+0x244] ;  /* 0x0002440001297983 */ /* 0x000ea80000300800 */
[----:B------:R-:W2:Y:S04]  /*44800*/  LDL.LU R42, [R1+0x248] ;  /* 0x00024800012a7983 */ /* 0x000ea80000300800 */
[----:B------:R-:W2:Y:S04]  /*44810*/  LDL.LU R43, [R1+0x24c] ;  /* 0x00024c00012b7983 */ /* 0x000ea80000300800 */
[----:B0-----:R-:W3:Y:S04]  /*44820*/  LDL.LU R4, [R1+0xb0] ;  /* 0x0000b00001047983 */ /* 0x001ee80000300800 */
[----:B------:R-:W3:Y:S04]  /*44830*/  LDL.LU R5, [R1+0xb4] ;  /* 0x0000b40001057983 */ /* 0x000ee80000300800 */
[----:B------:R-:W3:Y:S04]  /*44840*/  LDL.LU R6, [R1+0xb8] ;  /* 0x0000b80001067983 */ /* 0x000ee80000300800 */
[----:B------:R-:W3:Y:S04]  /*44850*/  LDL.LU R7, [R1+0xbc] ;  /* 0x0000bc0001077983 */ /* 0x000ee80000300800 */
[----:B------:R-:W4:Y:S04]  /*44860*/  LDL.LU R8, [R1+0xc0] ;  /* 0x0000c00001087983 */ /* 0x000f280000300800 */
[----:B------:R-:W4:Y:S04]  /*44870*/  LDL.LU R9, [R1+0xc4] ;  /* 0x0000c40001097983 */ /* 0x000f280000300800 */
[----:B------:R-:W4:Y:S04]  /*44880*/  LDL.LU R10, [R1+0xc8] ;  /* 0x0000c800010a7983 */ /* 0x000f280000300800 */
[----:B------:R-:W4:Y:S04]  /*44890*/  LDL.LU R11, [R1+0xcc] ;  /* 0x0000cc00010b7983 */ /* 0x000f280000300800 */
[----:B------:R-:W2:Y:S04]  /*448a0*/  LDL.LU R16, [R1+0xd0] ;  /* 0x0000d00001107983 */ /* 0x000ea80000300800 */
[----:B------:R-:W2:Y:S04]  /*448b0*/  LDL.LU R17, [R1+0xd4] ;  /* 0x0000d40001117983 */ /* 0x000ea80000300800 */
[----:B------:R-:W2:Y:S04]  /*448c0*/  LDL.LU R18, [R1+0xd8] ;  /* 0x0000d80001127983 */ /* 0x000ea80000300800 */
[----:B------:R-:W2:Y:S04]  /*448d0*/  LDL.LU R19, [R1+0xdc] ;  /* 0x0000dc0001137983 */ /* 0x000ea80000300800 */
[----:B------:R-:W3:Y:S04]  /*448e0*/  LDL.LU R30, [R1+0xc00] ;  /* 0x000c0000011e7983 */ /* 0x000ee80000300800 */
[----:B------:R-:W3:Y:S04]  /*448f0*/  LDL.LU R0, [R1+0xc0c] ;  /* 0x000c0c0001007983 */ /* 0x000ee80000300800 */
[----:B------:R-:W3:Y:S04]  /*44900*/  LDL.LU R31, [R1+0xc08] ;  /* 0x000c0800011f7983 */ /* 0x000ee80000300800 */
[----:B------:R-:W3:Y:S04]  /*44910*/  LDL.LU R49, [R1+0xc14] ;  /* 0x000c140001317983 */ /* 0x000ee80000300800 */
[----:B------:R-:W3:Y:S04]  /*44920*/  LDL.LU R48, [R1+0xc10] ;  /* 0x000c100001307983 */ /* 0x000ee80000300800 */
[----:B------:R-:W3:Y:S04]  /*44930*/  LDL.LU R50, [R1+0xc1c] ;  /* 0x000c1c0001327983 */ /* 0x000ee80000300800 */
[----:B------:R-:W3:Y:S04]  /*44940*/  LDL.LU R51, [R1+0xc18] ;  /* 0x000c180001337983 */ /* 0x000ee80000300800 */
        /* <DEDUP_REMOVED lines=26> */
[----:B------:R0:W-:Y:S04]  /*44af0*/  STL [R1+0x3298], R60 ;  /* 0x0032983c01007387 */ /* 0x0001e80000100800 */
[----:B0-----:R-:W3:Y:S01]  /*44b00*/  LDL.LU R60, [R1+0xc04] ;  /* 0x000c0400013c7983 */ /* 0x001ee20000300800 */
[----:B--2---:R-:W-:-:S15]  /*44b10*/  HMMA.16816.F32 R16, R12, R20, R16 ;  /* 0x000000140c10723c */ /* 0x004fde0000001810 */
[----:B------:R-:W-:-:S04]  /*44b20*/  NOP ;  /* 0x0000000000007918 */ /* 0x000fc80000000000 */
[----:B------:R-:W-:Y:S04]  /*44b30*/  STL.64 [R1+0x250], R16 ;  /* 0x0002501001007387 */ /* 0x000fe80000100a00 */
[----:B------:R0:W-:Y:S04]  /*44b40*/  STL.64 [R1+0x258], R18 ;  /* 0x0002581201007387 */ /* 0x0001e80000100a00 */
[----:B0-----:R-:W2:Y:S04]  /*44b50*/  LDL.LU.64 R18, [R1+0x3348] ;  /* 0x0033480001127983 */ /* 0x001ea80000300a00 */
[----:B------:R-:W4:Y:S02]  /*44b60*/  LDL.LU.64 R16, [R1+0x3340] ;  /* 0x0033400001107983 */ /* 0x000f240000300a00 */
[----:B----4-:R-:W-:-:S15]  /*44b70*/  HMMA.16816.F32 R8, R12, R16, R8 ;  /* 0x000000100c08723c */ /* 0x010fde0000001808 */
[----:B------:R-:W-:-:S04]  /*44b80*/  NOP ;  /* 0x0000000000007918 */ /* 0x000fc80000000000 */
[----:B------:R-:W-:Y:S04]  /*44b90*/  STL.64 [R1+0x220], R8 ;  /* 0x0002200801007387 */ /* 0x000fe80000100a00 */
[----:B------:R0:W-:Y:S04]  /*44ba0*/  STL.64 [R1+0x228], R10 ;  /* 0x0002280a01007387 */ /* 0x0001e80000100a00 */
[----:B0-----:R-:W3:Y:S04]  /*44bb0*/  LDL.LU.64 R10, [R1+0x3338] ;  /* 0x00333800010a7983 */ /* 0x001ee80000300a00 */
[----:B------:R-:W4:Y:S01]  /*44bc0*/  LDL.LU.64 R8, [R1+0x3330] ;  /* 0x0033300001087983 */ /* 0x000f220000300a00 */
[----:B---3--:R-:W-:-:S15]  /*44bd0*/  HMMA.16816.F32 R4, R12, R10, R4 ;  /* 0x0000000a0c04723c */ /* 0x008fde0000001804 */
[----:B------:R-:W-:-:S04]  /*44be0*/  NOP ;  /* 0x0000000000007918 */ /* 0x000fc80000000000 */
[----:B------:R-:W-:Y:S04]  /*44bf0*/  STL.64 [R1+0x1f0], R4 ;  /* 0x0001f00401007387 */ /* 0x000fe80000100a00 */
[----:B------:R0:W-:Y:S04]  /*44c00*/  STL.64 [R1+0x1f8], R6 ;  /* 0x0001f80601007387 */ /* 0x0001e80000100a00 */
[----:B0-----:R-:W3:Y:S04]  /*44c10*/  LDL.LU.64 R6, [R1+0x3328] ;  /* 0x0033280001067983 */ /* 0x001ee80000300a00 */
[----:B------:R-:W2:Y:S01]  /*44c20*/  LDL.LU.64 R4, [R1+0x3320] ;  /* 0x0033200001047983 */ /* 0x000ea20000300a00 */
[----:B------:R-:W-:-:S02]  /*44c30*/  IMAD R48, R48, 0x100, R49 ;  /* 0x0000010030307824 */ /* 0x000fc400078e0231 */
[----:B------:R-:W-:Y:S02]  /*44c40*/  IMAD R30, R30, 0x100, R60 ;  /* 0x000001001e1e7824 */ /* 0x000fe400078e023c */
[----:B------:R-:W-:Y:S02]  /*44c50*/  IMAD R31, R31, 0x100, R0 ;  /* 0x000001001f1f7824 */ /* 0x000fe400078e0200 */
[----:B------:R-:W-:Y:S01]  /*44c60*/  IMAD R49, R51, 0x100, R50 ;  /* 0x0000010033317824 */ /* 0x000fe200078e0232 */
[----:B---3--:R-:W-:Y:S01]  /*44c70*/  HMMA.16816.F32 R12, R12, R6, R56 ;  /* 0x000000060c0c723c */ /* 0x008fe20000001838 */
[----:B------:R-:W3:Y:S04]  /*44c80*/  LDL.LU.64 R58, [R1+0x3318] ;  /* 0x00331800013a7983 */ /* 0x000ee80000300a00 */
[----:B------:R-:W3:-:S14]  /*44c90*/  LDL.LU.64 R56, [R1+0x3310] ;  /* 0x0033100001387983 */ /* 0x000edc0000300a00 */
[----:B------:R0:W-:Y:S04]  /*44ca0*/  STL.64 [R1+0xd0], R12 ;  /* 0x0000d00c01007387 */ /* 0x0001e80000100a00 */
[----:B------:R1:W-:Y:S01]  /*44cb0*/  STL.64 [R1+0xd8], R14 ;  /* 0x0000d80e01007387 */ /* 0x0003e20000100a00 */
[----:B0-----:R-:W-:Y:S02]  /*44cc0*/  F2FP.F16.E4M3.UNPACK_B R12, R30 ;  /* 0x0000001eff0c723e */ /* 0x001fe400020006ff */
[----:B------:R-:W-:Y:S02]  /*44cd0*/  F2FP.F16.E4M3.UNPACK_B R13, R31 ;  /* 0x0000001fff0d723e */ /* 0x000fe400020006ff */
[----:B-1----:R-:W-:Y:S02]  /*44ce0*/  F2FP.F16.E4M3.UNPACK_B R14, R48 ;  /* 0x00000030ff0e723e */ /* 0x002fe400020006ff */
[----:B------:R-:W-:Y:S01]  /*44cf0*/  F2FP.F16.E4M3.UNPACK_B R15, R49 ;  /* 0x00000031ff0f723e */ /* 0x000fe200020006ff */
[----:B------:R-:W3:Y:S04]  /*44d00*/  LDL.LU R48, [R1+0x200] ;  /* 0x0002000001307983 */ /* 0x000ee80000300800 */
[----:B------:R-:W3:Y:S02]  /*44d10*/  LDL.LU R49, [R1+0x204] ;  /* 0x0002040001317983 */ /* 0x000ee40000300800 */
[----:B--2---:R-:W-:Y:S02]  /*44d20*/  HMMA.16816.F32 R36, R12, R4, R36 ;  /* 0x000000040c24723c */ /* 0x004fe40000001824 */
[----:B------:R-:W3:Y:S04]  /*44d30*/  LDL.LU R50, [R1+0x208] ;  /* 0x0002080001327983 */ /* 0x000ee80000300800 */
[----:B------:R-:W3:-:S13]  /*44d40*/  LDL.LU R51, [R1+0x20c] ;  /* 0x00020c0001337983 */ /* 0x000eda0000300800 */
[----:B------:R-:W-:Y:S04]  /*44d50*/  STL.64 [R1+0x1c0], R36 ;  /* 0x0001c02401007387 */ /* 0x000fe80000100a00 */
[----:B------:R0:W-:Y:S04]  /*44d60*/  STL.64 [R1+0x1c8], R38 ;  /* 0x0001c82601007387 */ /* 0x0001e80000100a00 */
[----:B0-----:R-:W2:Y:S04]  /*44d70*/  LDL.LU.64 R38, [R1+0x3308] ;  /* 0x0033080001267983 */ /* 0x001ea80000300a00 */
[----:B------:R-:W2:Y:S04]  /*44d80*/  LDL.LU.64 R36, [R1+0x3300] ;  /* 0x0033000001247983 */ /* 0x000ea80000300a00 */
[----:B------:R-:W-:Y:S04]  /*44d90*/  STL.64 [R1+0x32a8], R6 ;  /* 0x0032a80601007387 */ /* 0x000fe80000100a00 */
[----:B------:R0:W-:Y:S04]  /*44da0*/  STL.64 [R1+0x32a0], R4 ;  /* 0x0032a00401007387 */ /* 0x0001e80000100a00 */
[----:B0-----:R-:W2:Y:S04]  /*44db0*/  LDL.LU R4, [R1+0x1e0] ;  /* 0x0001e00001047983 */ /* 0x001ea80000300800 */
[----:B------:R-:W2:Y:S04]  /*44dc0*/  LDL.LU R5, [R1+0x1e4] ;  /* 0x0001e40001057983 */ /* 0x000ea80000300800 */
[----:B------:R-:W2:Y:S04]  /*44dd0*/  LDL.LU R6, [R1+0x1e8] ;  /* 0x0001e80001067983 */ /* 0x000ea80000300800 */
[----:B------:R-:W2:Y:S01]  /*44de0*/  LDL.LU R7, [R1+0x1ec] ;  /* 0x0001ec0001077983 */ /* 0x000ea20000300800 */
[----:B------:R-:W-:-:S15]  /*44df0*/  HMMA.16816.F32 R32, R12, R2, R32 ;  /* 0x000000020c20723c */ /* 0x000fde0000001820 */
[----:B------:R-:W-:-:S04]  /*44e00*/  NOP ;  /* 0x0000000000007918 */ /* 0x000fc80000000000 */
[----:B------:R-:W-:Y:S04]  /*44e10*/  STL.64 [R1+0x1b0], R32 ;  /* 0x0001b02001007387 */ /* 0x000fe80000100a00 */
[----:B------:R0:W-:Y:S04]  /*44e20*/  STL.64 [R1+0x1b8], R34 ;  /* 0x0001b82201007387 */ /* 0x0001e80000100a00 */
[----:B0-----:R-:W3:Y:S04]  /*44e30*/  LDL.LU.64 R34, [R1+0x32f8] ;  /* 0x0032f80001227983 */ /* 0x001ee80000300a00 */
[----:B------:R-:W3:Y:S04]  /*44e40*/  LDL.LU.64 R32, [R1+0x32f0] ;  /* 0x0032f00001207983 */ /* 0x000ee80000300a00 */
[----:B------:R-:W-:Y:S04]  /*44e50*/  STL.64 [R1+0x32b8], R10 ;  /* 0x0032b80a01007387 */ /* 0x000fe80000100a00 */
[----:B----4-:R-:W-:Y:S01]  /*44e60*/  STL.64 [R1+0x32b0], R8 ;  /* 0x0032b00801007387 */ /* 0x010fe20000100a00 */
[----:B--2---:R-:W-:-:S15]  /*44e70*/  HMMA.16816.F32 R4, R12, R8, R4 ;  /* 0x000000080c04723c */ /* 0x004fde0000001804 */
[----:B------:R-:W-:-:S04]  /*44e80*/  NOP ;  /* 0x0000000000007918 */ /* 0x000fc80000000000 */
[----:B------:R-:W-:Y:S04]  /*44e90*/  STL.64 [R1+0x1a0], R4 ;  /* 0x0001a00401007387 */ /* 0x000fe80000100a00 */
[----:B------:R3:W-:Y:S04]  /*44ea0*/  STL.64 [R1+0x1a8], R6 ;  /* 0x0001a80601007387 */ /* 0x0007e80000100a00 */
[----:B------:R-:W-:Y:S04]  /*44eb0*/  STL.64 [R1+0x32c8], R18 ;  /* 0x0032c81201007387 */ /* 0x000fe80000100a00 */
[----:B------:R-:W-:Y:S01]  /*44ec0*/  STL.64 [R1+0x32c0], R16 ;  /* 0x0032c01001007387 */ /* 0x000fe20000100a00 */
[C---:B---3--:R-:W-:Y:S08]  /*44ed0*/  HMMA.16816.F32 R4, R12.reuse, R18, R48 ;  /* 0x000000120c04723c */ /* 0x048ff00000001830 */
[C---:B------:R-:W-:Y:S11]  /*44ee0*/  HMMA.16816.F32 R8, R12.reuse, R32, R44 ;  /* 0x000000200c08723c */ /* 0x040ff6000000182c */
[----:B------:R-:W-:Y:S04]  /*44ef0*/  STL.64 [R1+0x190], R4 ;  /* 0x0001900401007387 */ /* 0x000fe80000100a00 */
[----:B------:R0:W-:Y:S04]  /*44f00*/  STL.64 [R1+0x198], R6 ;  /* 0x0001980601007387 */ /* 0x0001e80000100a00 */
[----:B------:R-:W-:Y:S04]  /*44f10*/  STL.64 [R1+0x32d8], R22 ;  /* 0x0032d81601007387 */ /* 0x000fe80000100a00 */
[----:B------:R-:W-:Y:S01]  /*44f20*/  STL.64 [R1+0x32d0], R20 ;  /* 0x0032d01401007387 */ /* 0x000fe20000100a00 */
[----:B0-----:R-:W-:-:S15]  /*44f30*/  HMMA.16816.F32 R4, R12, R22, R24 ;  /* 0x000000160c04723c */ /* 0x001fde0000001818 */
[----:B------:R-:W-:-:S04]  /*44f40*/  NOP ;  /* 0x0000000000007918 */ /* 0x000fc80000000000 */
[----:B------:R-:W-:Y:S04]  /*44f50*/  STL.64 [R1+0x180], R4 ;  /* 0x0001800401007387 */ /* 0x000fe80000100a00 */
[----:B------:R0:W-:Y:S04]  /*44f60*/  STL.64 [R1+0x188], R6 ;  /* 0x0001880601007387 */ /* 0x0001e80000100a00 */
[----:B------:R-:W-:Y:S04]  /*44f70*/  STL.64 [R1+0x3250], R34 ;  /* 0x0032502201007387 */ /* 0x000fe80000100a00 */
[----:B------:R-:W-:Y:S01]  /*44f80*/  STL.64 [R1+0x170], R8 ;  /* 0x0001700801007387 */ /* 0x000fe20000100a00 */
[C---:B0-----:R-:W-:Y:S03]  /*44f90*/  HMMA.16816.F32 R4, R12.reuse, R34, R40 ;  /* 0x000000220c04723c */ /* 0x041fe60000001828 */
[----:B------:R0:W-:Y:S04]  /*44fa0*/  STL.64 [R1+0x178], R10 ;  /* 0x0001780a01007387 */ /* 0x0001e80000100a00 */
[----:B------:R-:W-:Y:S01]  /*44fb0*/  STL.64 [R1+0x3248], R32 ;  /* 0x0032482001007387 */ /* 0x000fe20000100a00 */
[C---:B0-----:R-:W-:Y:S11]  /*44fc0*/  HMMA.16816.F32 R8, R12.reuse, R38, R52 ;  /* 0x000000260c08723c */ /* 0x041ff60000001834 */
[----:B------:R-:W-:Y:S04]  /*44fd0*/  STL.64 [R1+0x160], R4 ;  /* 0x0001600401007387 */ /* 0x000fe80000100a00 */
[----:B------:R0:W-:Y:S04]  /*44fe0*/  STL.64 [R1+0x168], R6 ;  /* 0x0001680601007387 */ /* 0x0001e80000100a00 */
[----:B------:R-:W-:Y:S04]  /*44ff0*/  STL.64 [R1+0x3260], R38 ;  /* 0x0032602601007387 */ /* 0x000fe80000100a00 */
[----:B------:R-:W-:Y:S01]  /*45000*/  STL.64 [R1+0x150], R8 ;  /* 0x0001500801007387 */ /* 0x000fe20000100a00 */
[----:B0-----:R-:W-:Y:S03]  /*45010*/  HMMA.16816.F32 R4, R12, R36, R56 ;  /* 0x000000240c04723c */ /* 0x001fe60000001838 */
[----:B------:R-:W-:Y:S04]  /*45020*/  STL.64 [R1+0x158], R10 ;  /* 0x0001580a01007387 */ /* 0x000fe80000100a00 */
[----:B------:R0:W-:-:S12]  /*45030*/  STL.64 [R1+0x3258], R36 ;  /* 0x0032582401007387 */ /* 0x0001d80000100a00 */
[----:B------:R1:W-:Y:S04]  /*45040*/  STL.64 [R1+0x140], R4 ;  /* 0x0001400401007387 */ /* 0x0003e80000100a00 */
[----:B------:R2:W-:Y:S04]  /*45050*/  STL.64 [R1+0x148], R6 ;  /* 0x0001480601007387 */ /* 0x0005e80000100a00 */
[----:B------:R-:W3:Y:S04]  /*45060*/  LDL.LU R44, [R1+0x390] ;  /* 0x00039000012c7983 */ /* 0x000ee80000300800 */
[----:B------:R-:W3:Y:S04]  /*45070*/  LDL.LU R45, [R1+0x394] ;  /* 0x00039400012d7983 */ /* 0x000ee80000300800 */
[----:B------:R-:W4:Y:S04]  /*45080*/  LDL.LU R46, [R1+0x398] ;  /* 0x00039800012e7983 */ /* 0x000f280000300800 */
[----:B------:R-:W4:Y:S04]  /*45090*/  LDL.LU R47, [R1+0x39c] ;  /* 0x00039c00012f7983 */ /* 0x000f280000300800 */
[----:B----4-:R-:W-:Y:S04]  /*450a0*/  STL.64 [R1+0x3270], R46 ;  /* 0x0032702e01007387 */ /* 0x010fe80000100a00 */
[----:B---3--:R-:W-:Y:S04]  /*450b0*/  STL.64 [R1+0x3268], R44 ;  /* 0x0032682c01007387 */ /* 0x008fe80000100a00 */
[----:B------:R-:W3:Y:S04]  /*450c0*/  LDL.LU R40, [R1+0x3a0] ;  /* 0x0003a00001287983 */ /* 0x000ee80000300800 */
[----:B------:R-:W3:Y:S04]  /*450d0*/  LDL.LU R41, [R1+0x3a4] ;  /* 0x0003a40001297983 */ /* 0x000ee80000300800 */
[----:B------:R-:W4:Y:S04]  /*450e0*/  LDL.LU R42, [R1+0x3a8] ;  /* 0x0003a800012a7983 */ /* 0x000f280000300800 */
[----:B------:R-:W4:Y:S04]  /*450f0*/  LDL.LU R43, [R1+0x3ac] ;  /* 0x0003ac00012b7983 */ /* 0x000f280000300800 */
[----:B----4-:R-:W-:Y:S04]  /*45100*/  STL.64 [R1+0x3280], R42 ;  /* 0x0032802a01007387 */ /* 0x010fe80000100a00 */
[----:B---3--:R-:W-:Y:S04]  /*45110*/  STL.64 [R1+0x3278], R40 ;  /* 0x0032782801007387 */ /* 0x008fe80000100a00 */
[----:B0-----:R-:W3:Y:S04]  /*45120*/  LDL.LU R36, [R1+0x3c0] ;  /* 0x0003c00001247983 */ /* 0x001ee80000300800 */
[----:B------:R-:W3:Y:S04]  /*45130*/  LDL.LU R37, [R1+0x3c4] ;  /* 0x0003c40001257983 */ /* 0x000ee80000300800 */
[----:B------:R-:W4:Y:S04]  /*45140*/  LDL.LU R38, [R1+0x3c8] ;  /* 0x0003c80001267983 */ /* 0x000f280000300800 */
[----:B------:R-:W4:Y:S04]  /*45150*/  LDL.LU R39, [R1+0x3cc] ;  /* 0x0003cc0001277983 */ /* 0x000f280000300800 */
[----:B-1----:R-:W3:Y:S04]  /*45160*/  LDL.LU R4, [R1+0x300] ;  /* 0x0003000001047983 */ /* 0x002ee80000300800 */
[----:B------:R-:W3:Y:S04]  /*45170*/  LDL.LU R5, [R1+0x304] ;  /* 0x0003040001057983 */ /* 0x000ee80000300800 */
[----:B--2---:R-:W2:Y:S04]  /*45180*/  LDL.LU R6, [R1+0x308] ;  /* 0x0003080001067983 */ /* 0x004ea80000300800 */
        /* <DEDUP_REMOVED lines=29> */
[----:B----4-:R-:W-:Y:S04]  /*45360*/  STL.64 [R1+0x3290], R38 ;  /* 0x0032902601007387 */ /* 0x010fe80000100a00 */
[----:B---3--:R0:W-:Y:S04]  /*45370*/  STL.64 [R1+0x3288], R36 ;  /* 0x0032882401007387 */ /* 0x0081e80000100a00 */
        /* <DEDUP_REMOVED lines=24> */
[----:B0-----:R-:W2:Y:S04]  /*45500*/  LDL.LU.64 R26, [R1+0x32e8] ;  /* 0x0032e800011a7983 */ /* 0x001ea80000300a00 */
[----:B------:R-:W3:Y:S01]  /*45510*/  LDL.LU.64 R24, [R1+0x32e0] ;  /* 0x0032e00001187983 */ /* 0x000ee20000300a00 */
[C---:B--2---:R-:W-:Y:S08]  /*45520*/  HMMA.16816.F32 R20, R12.reuse, R26, R20 ;  /* 0x0000001a0c14723c */ /* 0x044ff00000001814 */
[C---:B---3--:R-:W-:Y:S11]  /*45530*/  HMMA.16816.F32 R16, R12.reuse, R24, R16 ;  /* 0x000000180c10723c */ /* 0x048ff60000001810 */
        /* <DEDUP_REMOVED lines=10> */
[----:B------:R0:W-:Y:S04]  /*455e0*/  STL.64 [R1+0x100], R56 ;  /* 0x0001003801007387 */ /* 0x0001e80000100a00 */
[----:B------:R1:W-:Y:S01]  /*455f0*/  STL.64 [R1+0x108], R58 ;  /* 0x0001083a01007387 */ /* 0x0003e20000100a00 */
[C---:B--2---:R-:W-:Y:S03]  /*45600*/  HMMA.16816.F32 R8, R12.reuse, R16, R8 ;  /* 0x000000100c08723c */ /* 0x044fe60000001808 */
[----:B0-----:R-:W2:Y:S04]  /*45610*/  LDL.LU R56, [R1+0x350] ;  /* 0x0003500001387983 */ /* 0x001ea80000300800 */
[----:B------:R-:W2:Y:S04]  /*45620*/  LDL.LU R57, [R1+0x354] ;  /* 0x0003540001397983 */ /* 0x000ea80000300800 */
[----:B-1----:R-:W2:Y:S04]  /*45630*/  LDL.LU R58, [R1+0x358] ;  /* 0x00035800013a7983 */ /* 0x002ea80000300800 */
[----:B------:R-:W2:Y:S04]  /*45640*/  LDL.LU R59, [R1+0x35c] ;  /* 0x00035c00013b7983 */ /* 0x000ea80000300800 */
[----:B------:R-:W-:Y:S04]  /*45650*/  STL.64 [R1+0xf0], R8 ;  /* 0x0000f00801007387 */ /* 0x000fe80000100a00 */
[----:B------:R0:W-:Y:S04]  /*45660*/  STL.64 [R1+0xf8], R10 ;  /* 0x0000f80a01007387 */ /* 0x0001e80000100a00 */
[----:B0-----:R-:W3:Y:S04]  /*45670*/  LDL.LU.64 R10, [R1+0x32b8] ;  /* 0x0032b800010a7983 */ /* 0x001ee80000300a00 */
[----:B------:R-:W2:Y:S01]  /*45680*/  LDL.LU.64 R8, [R1+0x32b0] ;  /* 0x0032b00001087983 */ /* 0x000ea20000300a00 */
[----:B---3--:R-:W-:-:S15]  /*45690*/  HMMA.16816.F32 R4, R12, R10, R4 ;  /* 0x0000000a0c04723c */ /* 0x008fde0000001804 */
[----:B------:R-:W-:-:S04]  /*456a0*/  NOP ;  /* 0x0000000000007918 */ /* 0x000fc80000000000 */
[----:B------:R-:W-:Y:S04]  /*456b0*/  STL.64 [R1+0xe0], R4 ;  /* 0x0000e00401007387 */ /* 0x000fe80000100a00 */
[----:B------:R0:W-:Y:S04]  /*456c0*/  STL.64 [R1+0xe8], R6 ;  /* 0x0000e80601007387 */ /* 0x0001e80000100a00 */
[----:B0-----:R-:W3:Y:S04]  /*456d0*/  LDL.LU.64 R6, [R1+0x32a8] ;  /* 0x0032a80001067983 */ /* 0x001ee80000300a00 */
[----:B------:R-:W2:Y:S01]  /*456e0*/  LDL.LU.64 R4, [R1+0x32a0] ;  /* 0x0032a00001047983 */ /* 0x000ea20000300a00 */
[----:B------:R-:W-:-:S03]  /*456f0*/  IMAD R30, R30, 0x100, R60 ;  /* 0x000001001e1e7824 */ /* 0x000fc600078e023c */
[----:B------:R-:W2:Y:S01]  /*45700*/  LDL.LU R60, [R1+0x3298] ;  /* 0x00329800013c7983 */ /* 0x000ea20000300800 */
        /* <DEDUP_REMOVED lines=14> */
[C---:B--2---:R-:W-:Y:S02]  /*457f0*/  HMMA.16816.F32 R40, R12.reuse, R4, R40 ;  /* 0x000000040c28723c */ /* 0x044fe40000001828 */
[----:B------:R-:W2:Y:S04]  /*45800*/  LDL.LU R50, [R1+0x388] ;  /* 0x0003880001327983 */ /* 0x000ea80000300800 */
[----:B------:R-:W2:Y:S02]  /*45810*/  LDL.LU R51, [R1+0x38c] ;  /* 0x00038c0001337983 */ /* 0x000ea40000300800 */
[C---:B----4-:R-:W-:Y:S08]  /*45820*/  HMMA.16816.F32 R44, R12.reuse, R2, R44 ;  /* 0x000000020c2c723c */ /* 0x050ff0000000182c */
[C---:B------:R-:W-:Y:S03]  /*45830*/  HMMA.16816.F32 R32, R12.reuse, R18, R32 ;  /* 0x000000120c20723c */ /* 0x040fe60000001820 */
[----:B------:R-:W-:Y:S04]  /*45840*/  STL.64 [R1+0xb0], R40 ;  /* 0x0000b02801007387 */ /* 0x000fe80000100a00 */
[----:B------:R0:W-:Y:S04]  /*45850*/  STL.64 [R1+0xb8], R42 ;  /* 0x0000b82a01007387 */ /* 0x0001e80000100a00 */
[----:B0-----:R-:W4:Y:S04]  /*45860*/  LDL.LU.64 R42, [R1+0x3280] ;  /* 0x00328000012a7983 */ /* 0x001f280000300a00 */
[----:B------:R-:W4:Y:S04]  /*45870*/  LDL.LU.64 R40, [R1+0x3278] ;  /* 0x0032780001287983 */ /* 0x000f280000300a00 */
        /* <DEDUP_REMOVED lines=9> */
[----:B------:R-:W2:Y:S04]  /*45910*/  LDL.LU.64 R36, [R1+0x3258] ;  /* 0x0032580001247983 */ /* 0x000ea80000300a00 */
[----:B------:R-:W-:Y:S04]  /*45920*/  STL.64 [R1+0x80], R32 ;  /* 0x0000802001007387 */ /* 0x000fe80000100a00 */
[----:B------:R0:W-:Y:S04]  /*45930*/  STL.64 [R1+0x88], R34 ;  /* 0x0000882201007387 */ /* 0x0001e80000100a00 */
[----:B0-----:R-:W2:Y:S04]  /*45940*/  LDL.LU.64 R34, [R1+0x3250] ;  /* 0x0032500001227983 */ /* 0x001ea80000300a00 */
[----:B------:R-:W2:Y:S01]  /*45950*/  LDL.LU.64 R32, [R1+0x3248] ;  /* 0x0032480001207983 */ /* 0x000ea20000300a00 */
        /* <DEDUP_REMOVED lines=10> */
[----:B0-----:R-:W2:Y:S04]  /*45a00*/  LDL.LU.64 R46, [R1+0x3230] ;  /* 0x00323000012e7983 */ /* 0x001ea80000300a00 */
[----:B------:R-:W2:Y:S04]  /*45a10*/  LDL.LU.64 R44, [R1+0x3228] ;  /* 0x00322800012c7983 */ /* 0x000ea80000300a00 */
[----:B------:R-:W2:Y:S04]  /*45a20*/  LDL.LU R32, [R1+0x360] ;  /* 0x0003600001207983 */ /* 0x000ea80000300800 */
[----:B------:R-:W-:Y:S04]  /*45a30*/  STL.64 [R1+0x50], R48 ;  /* 0x0000503001007387 */ /* 0x000fe80000100a00 */
[----:B------:R3:W-:Y:S04]  /*45a40*/  STL.64 [R1+0x58], R50 ;  /* 0x0000583201007387 */ /* 0x0007e80000100a00 */
[----:B------:R-:W2:Y:S04]  /*45a50*/  LDL.LU R33, [R1+0x364] ;  /* 0x0003640001217983 */ /* 0x000ea80000300800 */
[----:B------:R-:W2:Y:S04]  /*45a60*/  LDL.LU R34, [R1+0x368] ;  /* 0x0003680001227983 */ /* 0x000ea80000300800 */
[----:B------:R-:W2:Y:S01]  /*45a70*/  LDL.LU R35, [R1+0x36c] ;  /* 0x00036c0001237983 */ /* 0x000ea20000300800 */
[C---:B---3--:R-:W-:Y:S08]  /*45a80*/  HMMA.16816.F32 R48, R12.reuse, R38, R52 ;  /* 0x000000260c30723c */ /* 0x048ff00000001834 */
[----:B------:R-:W-:Y:S11]  /*45a90*/  HMMA.16816.F32 R56, R12, R28, R56 ;  /* 0x0000001c0c38723c */ /* 0x000ff60000001838 */
[----:B------:R0:W-:Y:S01]  /*45aa0*/  STL.64 [R1+0x10], R48 ;  /* 0x0000103001007387 */ /* 0x0001e20000100a00 */
[----:B------:R-:W-:-:S03]  /*45ab0*/  IMAD.MOV.U32 R0, RZ, RZ, R51 ;  /* 0x000000ffff007224 */ /* 0x000fc600078e0033 */
[----:B------:R1:W-:Y:S04]  /*45ac0*/  STL [R1+0x18], R50 ;  /* 0x0000183201007387 */ /* 0x0003e80000100800 */
[----:B------:R-:W3:Y:S04]  /*45ad0*/  LDL.LU R52, [R1+0x340] ;  /* 0x0003400001347983 */ /* 0x000ee80000300800 */
[----:B------:R-:W3:Y:S04]  /*45ae0*/  LDL.LU R53, [R1+0x344] ;  /* 0x0003440001357983 */ /* 0x000ee80000300800 */
[----:B------:R-:W3:Y:S04]  /*45af0*/  LDL.LU R54, [R1+0x348] ;  /* 0x0003480001367983 */ /* 0x000ee80000300800 */
[----:B------:R-:W3:Y:S04]  /*45b00*/  LDL.LU R55, [R1+0x34c] ;  /* 0x00034c0001377983 */ /* 0x000ee80000300800 */
[----:B0-----:R-:W3:Y:S04]  /*45b10*/  LDL.LU R48, [R1+0x330] ;  /* 0x0003300001307983 */ /* 0x001ee80000300800 */
[----:B------:R-:W3:Y:S04]  /*45b20*/  LDL.LU R49, [R1+0x334] ;  /* 0x0003340001317983 */ /* 0x000ee80000300800 */
[----:B-1----:R-:W3:Y:S04]  /*45b30*/  LDL.LU R50, [R1+0x338] ;  /* 0x0003380001327983 */ /* 0x002ee80000300800 */
[----:B------:R-:W3:Y:S04]  /*45b40*/  LDL.LU R51, [R1+0x33c] ;  /* 0x00033c0001337983 */ /* 0x000ee80000300800 */
[----:B------:R-:W-:Y:S04]  /*45b50*/  STL [R1+0x30e8], R0 ;  /* 0x0030e80001007387 */ /* 0x000fe80000100800 */
[----:B------:R-:W3:Y:S01]  /*45b60*/  LDL.LU R28, [R1+0x310] ;  /* 0x00031000011c7983 */ /* 0x000ee20000300800 */
[----:B--2---:R-:W-:-:S15]  /*45b70*/  HMMA.16816.F32 R32, R12, R36, R32 ;  /* 0x000000240c20723c */ /* 0x004fde0000001820 */
[----:B------:R-:W-:-:S04]  /*45b80*/  NOP ;  /* 0x0000000000007918 */ /* 0x000fc80000000000 */
[----:B------:R0:W-:Y:S04]  /*45b90*/  STL.64 [R1], R32 ;  /* 0x0000002001007387 */ /* 0x0001e80000100a00 */
[----:B------:R-:W-:Y:S04]  /*45ba0*/  STL.64 [R1+0x8], R34 ;  /* 0x0000082201007387 */ /* 0x000fe80000100a00 */
[----:B------:R-:W2:Y:S04]  /*45bb0*/  LDL.LU R29, [R1+0x314] ;  /* 0x00031400011d7983 */ /* 0x000ea80000300800 */
[----:B------:R-:W2:Y:S04]  /*45bc0*/  LDL.LU R30, [R1+0x318] ;  /* 0x00031800011e7983 */ /* 0x000ea80000300800 */
[----:B------:R-:W2:Y:S04]  /*45bd0*/  LDL.LU R31, [R1+0x31c] ;  /* 0x00031c00011f7983 */ /* 0x000ea80000300800 */
        /* <DEDUP_REMOVED lines=12> */
[----:B------:R-:W4:Y:S04]  /*45ca0*/  LDL R2, [R1+0x598] ;  /* 0x0005980001027983 */ /* 0x000f280000100800 */
[----:B------:R-:W4:Y:S04]  /*45cb0*/  LDL R3, [R1+0x59c] ;  /* 0x00059c0001037983 */ /* 0x000f280000100800 */
[----:B------:R-:W4:Y:S04]  /*45cc0*/  LDL R4, [R1+0x5b8] ;  /* 0x0005b80001047983 */ /* 0x000f280000100800 */
[----:B------:R-:W-:Y:S04]  /*45cd0*/  STL.64 [R1+0x3070], R58 ;  /* 0x0030703a01007387 */ /* 0x000fe80000100a00 */
[----:B------:R0:W-:Y:S04]  /*45ce0*/  STL.64 [R1+0x3068], R56 ;  /* 0x0030683801007387 */ /* 0x0001e80000100a00 */
[----:B0-----:R-:W4:Y:S04]  /*45cf0*/  LDL.LU R56, [R1+0x320] ;  /* 0x0003200001387983 */ /* 0x001f280000300800 */
[----:B------:R-:W4:Y:S04]  /*45d00*/  LDL.LU R57, [R1+0x324] ;  /* 0x0003240001397983 */ /* 0x000f280000300800 */
[----:B------:R-:W4:Y:S04]  /*45d10*/  LDL.LU R58, [R1+0x328] ;  /* 0x00032800013a7983 */ /* 0x000f280000300800 */
[----:B------:R-:W4:Y:S01]  /*45d20*/  LDL.LU R59, [R1+0x32c] ;  /* 0x00032c00013b7983 */ /* 0x000f220000300800 */
[C---:B---3--:R-:W-:Y:S08]  /*45d30*/  HMMA.16816.F32 R52, R12.reuse, R26, R52 ;  /* 0x0000001a0c34723c */ /* 0x048ff00000001834 */
[C---:B------:R-:W-:Y:S11]  /*45d40*/  HMMA.16816.F32 R48, R12.reuse, R24, R48 ;  /* 0x000000180c30723c */ /* 0x040ff60000001830 */
[----:B------:R-:W-:Y:S04]  /*45d50*/  STL.64 [R1+0x3080], R54 ;  /* 0x0030803601007387 */ /* 0x000fe80000100a00 */
[----:B------:R-:W-:Y:S04]  /*45d60*/  STL.64 [R1+0x3078], R52 ;  /* 0x0030783401007387 */ /* 0x000fe80000100a00 */
[----:B------:R-:W-:Y:S04]  /*45d70*/  STL.64 [R1+0x3090], R50 ;  /* 0x0030903201007387 */ /* 0x000fe80000100a00 */
[----:B------:R-:W-:Y:S04]  /*45d80*/  STL.64 [R1+0x3088], R48 ;  /* 0x0030883001007387 */ /* 0x000fe80000100a00 */
[----:B------:R-:W3:Y:S01]  /*45d90*/  LDL R5, [R1+0x5bc] ;  /* 0x0005bc0001057983 */ /* 0x000ee20000100800 */
[----:B--2---:R-:W-:Y:S01]  /*45da0*/  HMMA.16816.F32 R28, R12, R16, R28 ;  /* 0x000000100c1c723c */ /* 0x004fe2000000181c */
[----:B----4-:R-:W-:-:S02]  /*45db0*/  IMAD R32, R33, 0x100, R32 ;  /* 0x0000010021207824 */ /* 0x010fc400078e0220 */
[----:B------:R-:W-:-:S03]  /*45dc0*/  IMAD R33, R23, 0x100, R22 ;  /* 0x0000010017217824 */ /* 0x000fc600078e0216 */
[----:B------:R-:W-:Y:S01]  /*45dd0*/  F2FP.F16.E4M3.UNPACK_B R32, R32 ;  /* 0x00000020ff20723e */ /* 0x000fe200020006ff */
[----:B------:R-:W-:Y:S02]  /*45de0*/  IMAD R35, R9, 0x100, R8 ;  /* 0x0000010009237824 */ /* 0x000fe400078e0208 */
[----:B------:R-:W-:Y:S01]  /*45df0*/  IMAD R34, R19, 0x100, R18 ;  /* 0x0000010013227824 */ /* 0x000fe200078e0212 */
[----:B------:R-:W-:Y:S02]  /*45e00*/  F2FP.F16.E4M3.UNPACK_B R33, R33 ;  /* 0x00000021ff21723e */ /* 0x000fe400020006ff */
[----:B------:R-:W-:Y:S02]  /*45e10*/  F2FP.F16.E4M3.UNPACK_B R35, R35 ;  /* 0x00000023ff23723e */ /* 0x000fe400020006ff */
[----:B------:R-:W-:Y:S02]  /*45e20*/  F2FP.F16.E4M3.UNPACK_B R34, R34 ;  /* 0x00000022ff22723e */ /* 0x000fe400020006ff */
[----:B------:R-:W-:Y:S01]  /*45e30*/  F2FP.F16.E4M3.UNPACK_B R2, R2 ;  /* 0x00000002ff02723e */ /* 0x000fe200020006ff */
[----:B------:R-:W-:-:S15]  /*45e40*/  HMMA.16816.F32 R24, R12, R20, R56 ;  /* 0x000000140c18723c */ /* 0x000fde0000001838 */
[----:B------:R-:W-:-:S04]  /*45e50*/  NOP ;  /* 0x0000000000007918 */ /* 0x000fc80000000000 */
[----:B------:R-:W-:Y:S04]  /*45e60*/  STL [R1+0x3050], R24 ;  /* 0x0030501801007387 */ /* 0x000fe80000100800 */
[----:B------:R-:W-:Y:S04]  /*45e70*/  STL [R1+0x304c], R25 ;  /* 0x00304c1901007387 */ /* 0x000fe80000100800 */
[----:B------:R-:W-:Y:S04]  /*45e80*/  STL [R1+0x3048], R26 ;  /* 0x0030481a01007387 */ /* 0x000fe80000100800 */
[----:B------:R0:W-:Y:S02]  /*45e90*/  STL [R1+0x3044], R27 ;  /* 0x0030441b01007387 */ /* 0x0001e40000100800 */
[C---:B0-----:R-:W-:Y:S08]  /*45ea0*/  HMMA.16816.F32 R24, R12.reuse, R10, R40 ;  /* 0x0000000a0c18723c */ /* 0x041ff00000001828 */
[----:B------:R-:W-:Y:S01]  /*45eb0*/  HMMA.16816.F32 R8, R12, R6, R44 ;  /* 0x000000060c08723c */ /* 0x000fe2000000182c */
[----:B------:R-:W-:Y:S01]  /*45ec0*/  STL [R1+0x3054], R28 ;  /* 0x0030541c01007387 */ /* 0x000fe20000100800 */
[----:B------:R-:W-:-:S03]  /*45ed0*/  F2FP.F16.E4M3.UNPACK_B R3, R3 ;  /* 0x00000003ff03723e */ /* 0x000fc600020006ff */
[----:B------:R-:W-:Y:S04]  /*45ee0*/  STL [R1+0x3040], R29 ;  /* 0x0030401d01007387 */ /* 0x000fe80000100800 */
[----:B------:R-:W-:Y:S04]  /*45ef0*/  STL [R1+0x303c], R30 ;  /* 0x00303c1e01007387 */ /* 0x000fe80000100800 */
[----:B------:R-:W-:Y:S04]  /*45f00*/  STL [R1+0x3038], R31 ;  /* 0x0030381f01007387 */ /* 0x000fe80000100800 */
[----:B------:R-:W-:Y:S04]  /*45f10*/  STL.64 [R1+0x20], R24 ;  /* 0x0000201801007387 */ /* 0x000fe80000100a00 */
[----:B------:R-:W-:Y:S04]  /*45f20*/  STL.64 [R1+0x28], R26 ;  /* 0x0000281a01007387 */ /* 0x000fe80000100a00 */
[----:B------:R-:W-:Y:S04]  /*45f30*/  STL.64 [R1+0x30], R8 ;  /* 0x0000300801007387 */ /* 0x000fe80000100a00 */
[----:B------:R0:W-:Y:S02]  /*45f40*/  STL.64 [R1+0x38], R10 ;  /* 0x0000380a01007387 */ /* 0x0001e40000100a00 */
[----:B0-----:R-:W-:Y:S02]  /*45f50*/  HMMA.16816.F32 R8, R32, R2, R36 ;  /* 0x000000022008723c */ /* 0x001fe40000001824 */
[----:B------:R-:W-:-:S15]  /*45f60*/  STL [R1+0x3208], R3 ;  /* 0x0032080301007387 */ /* 0x000fde0000100800 */
[----:B------:R-:W-:Y:S02]  /*45f70*/  NOP ;  /* 0x0000000000007918 */ /* 0x000fe40000000000 */
[----:B------:R-:W-:Y:S02]  /*45f80*/  IMAD.MOV.U32 R31, RZ, RZ, R11 ;  /* 0x000000ffff1f7224 */ /* 0x000fe400078e000b */
[----:B------:R-:W-:Y:S02]  /*45f90*/  IMAD.MOV.U32 R30, RZ, RZ, R10 ;  /* 0x000000ffff1e7224 */ /* 0x000fe400078e000a */
[----:B------:R-:W-:Y:S02]  /*45fa0*/  IMAD.MOV.U32 R29, RZ, RZ, R9 ;  /* 0x000000ffff1d7224 */ /* 0x000fe400078e0009 */
[----:B------:R-:W-:Y:S01]  /*45fb0*/  IMAD.MOV.U32 R27, RZ, RZ, R8 ;  /* 0x000000ffff1b7224 */ /* 0x000fe200078e0008 */
[----:B------:R-:W-:Y:S04]  /*45fc0*/  STL [R1+0x3064], R31 ;  /* 0x0030641f01007387 */ /* 0x000fe80000100800 */
[----:B------:R-:W-:Y:S04]  /*45fd0*/  STL [R1+0x3060], R30 ;  /* 0x0030601e01007387 */ /* 0x000fe80000100800 */
[----:B------:R-:W-:Y:S04]  /*45fe0*/  STL [R1+0x305c], R29 ;  /* 0x00305c1d01007387 */ /* 0x000fe80000100800 */
[----:B------:R0:W-:Y:S04]  /*45ff0*/  STL [R1+0x3058], R27 ;  /* 0x0030581b01007387 */ /* 0x0001e80000100800 */
[----:B------:R-:W2:Y:S04]  /*46000*/  LDL.LU R12, [R1+0x420] ;  /* 0x00042000010c7983 */ /* 0x000ea80000300800 */
[----:B------:R-:W2:Y:S04]  /*46010*/  LDL.LU R13, [R1+0x424] ;  /* 0x00042400010d7983 */ /* 0x000ea80000300800 */
[----:B------:R-:W2:Y:S04]  /*46020*/  LDL.LU R14, [R1+0x428] ;  /* 0x00042800010e7983 */ /* 0x000ea80000300800 */
[----:B------:R-:W2:Y:S04]  /*46030*/  LDL.LU R15, [R1+0x42c] ;  /* 0x00042c00010f7983 */ /* 0x000ea80000300800 */
[----:B------:R-:W4:Y:S04]  /*46040*/  LDL R21, [R1+0x5d8] ;  /* 0x0005d80001157983 */ /* 0x000f280000100800 */
[----:B------:R-:W4:Y:S04]  /*46050*/  LDL.LU R44, [R1+0x440] ;  /* 0x00044000012c7983 */ /* 0x000f280000300800 */
[----:B------:R-:W4:Y:S04]  /*46060*/  LDL.LU R45, [R1+0x444] ;  /* 0x00044400012d7983 */ /* 0x000f280000300800 */
[----:B------:R-:W4:Y:S04]  /*46070*/  LDL.LU R46, [R1+0x448] ;  /* 0x00044800012e7983 */ /* 0x000f280000300800 */
[----:B------:R-:W4:Y:S04]  /*46080*/  LDL.LU R47, [R1+0x44c] ;  /* 0x00044c00012f7983 */ /* 0x000f280000300800 */
[----:B------:R-:W4:Y:S04]  /*46090*/  LDL R48, [R1+0x5dc] ;  /* 0x0005dc0001307983 */ /* 0x000f280000100800 */
[----:B------:R-:W4:Y:S04]  /*460a0*/  LDL R8, [R1+0x608] ;  /* 0x0006080001087983 */ /* 0x000f280000100800 */
        /* <DEDUP_REMOVED lines=15> */
[----:B------:R-:W4:Y:S04]  /*461a0*/  LDL R51, [R1+0x5a8] ;  /* 0x0005a80001337983 */ /* 0x000f280000100800 */
[----:B------:R-:W4:Y:S04]  /*461b0*/  LDL.LU R56, [R1+0x490] ;  /* 0x0004900001387983 */ /* 0x000f280000300800 */
[----:B------:R-:W4:Y:S04]  /*461c0*/  LDL.LU R57, [R1+0x494] ;  /* 0x0004940001397983 */ /* 0x000f280000300800 */
[----:B------:R-:W4:Y:S04]  /*461d0*/  LDL.LU R58, [R1+0x498] ;  /* 0x00049800013a7983 */ /* 0x000f280000300800 */
[----:B------:R-:W4:Y:S04]  /*461e0*/  LDL.LU R59, [R1+0x49c] ;  /* 0x00049c00013b7983 */ /* 0x000f280000300800 */
[----:B------:R-:W4:Y:S04]  /*461f0*/  LDL R0, [R1+0x5ac] ;  /* 0x0005ac0001007983 */ /* 0x000f280000100800 */
[----:B------:R-:W4:Y:S04]  /*46200*/  LDL R22, [R1+0x5c8] ;  /* 0x0005c80001167983 */ /* 0x000f280000100800 */
[----:B------:R-:W4:Y:S01]  /*46210*/  LDL R23, [R1+0x5cc] ;  /* 0x0005cc0001177983 */ /* 0x000f220000100800 */
[----:B------:R-:W-:-:S02]  /*46220*/  F2FP.F16.E4M3.UNPACK_B R4, R4 ;  /* 0x00000004ff04723e */ /* 0x000fc400020006ff */
[----:B---3--:R-:W-:Y:S01]  /*46230*/  F2FP.F16.E4M3.UNPACK_B R5, R5 ;  /* 0x00000005ff05723e */ /* 0x008fe200020006ff */
[----:B------:R-:W3:Y:S04]  /*46240*/  LDL R18, [R1+0x5e8] ;  /* 0x0005e80001127983 */ /* 0x000ee80000100800 */
[----:B------:R-:W3:Y:S02]  /*46250*/  LDL R19, [R1+0x5ec] ;  /* 0x0005ec0001137983 */ /* 0x000ee40000100800 */
[----:B--2---:R-:W-:Y:S01]  /*46260*/  HMMA.16816.F32 R12, R32, R4, R12 ;  /* 0x00000004200c723c */ /* 0x004fe2000000180c */
[----:B----4-:R-:W-:Y:S02]  /*46270*/  F2FP.F16.E4M3.UNPACK_B R6, R21 ;  /* 0x00000015ff06723e */ /* 0x010fe400020006ff */
[----:B------:R-:W-:-:S15]  /*46280*/  F2FP.F16.E4M3.UNPACK_B R7, R48 ;  /* 0x00000030ff07723e */ /* 0x000fde00020006ff */
[----:B------:R-:W-:Y:S01]  /*46290*/  NOP ;  /* 0x0000000000007918 */ /* 0x000fe20000000000 */
[----:B------:R-:W-:Y:S02]  /*462a0*/  IMAD.MOV.U32 R28, RZ, RZ, R12 ;  /* 0x000000ffff1c7224 */ /* 0x000fe400078e000c */
[----:B------:R-:W-:Y:S02]  /*462b0*/  IMAD.MOV.U32 R24, RZ, RZ, R13 ;  /* 0x000000ffff187224 */ /* 0x000fe400078e000d */
[----:B------:R-:W-:Y:S02]  /*462c0*/  IMAD.MOV.U32 R25, RZ, RZ, R14 ;  /* 0x000000ffff197224 */ /* 0x000fe400078e000e */
[----:B------:R-:W-:Y:S02]  /*462d0*/  IMAD.MOV.U32 R26, RZ, RZ, R15 ;  /* 0x000000ffff1a7224 */ /* 0x000fe400078e000f */
[----:B------:R-:W-:Y:S01]  /*462e0*/  HMMA.16816.F32 R12, R32, R6, R44 ;  /* 0x00000006200c723c */ /* 0x000fe2000000182c */
[----:B------:R-:W-:Y:S01]  /*462f0*/  F2FP.F16.E4M3.UNPACK_B R8, R8 ;  /* 0x00000008ff08723e */ /* 0x000fe200020006ff */
[----:B------:R-:W-:Y:S04]  /*46300*/  STL.64 [R1+0x31f0], R6 ;  /* 0x0031f00601007387 */ /* 0x000fe80000100a00 */
[----:B------:R1:W-:-:S13]  /*46310*/  STL.64 [R1+0x31e8], R4 ;  /* 0x0031e80401007387 */ /* 0x0003da0000100a00 */
[----:B0-----:R-:W-:Y:S02]  /*46320*/  IMAD.MOV.U32 R27, RZ, RZ, R15 ;  /* 0x000000ffff1b7224 */ /* 0x001fe400078e000f */
[----:B------:R-:W-:Y:S02]  /*46330*/  IMAD.MOV.U32 R31, RZ, RZ, R12 ;  /* 0x000000ffff1f7224 */ /* 0x000fe400078e000c */
[----:B------:R-:W-:Y:S02]  /*46340*/  IMAD.MOV.U32 R30, RZ, RZ, R13 ;  /* 0x000000ffff1e7224 */ /* 0x000fe400078e000d */
[----:B------:R-:W-:Y:S01]  /*46350*/  IMAD.MOV.U32 R29, RZ, RZ, R14 ;  /* 0x000000ffff1d7224 */ /* 0x000fe200078e000e */
[----:B------:R-:W-:-:S07]  /*46360*/  F2FP.F16.E4M3.UNPACK_B R9, R9 ;  /* 0x00000009ff09723e */ /* 0x000fce00020006ff */
[----:B-1----:R-:W-:Y:S01]  /*46370*/  HMMA.16816.F32 R4, R32, R8, R40 ;  /* 0x000000082004723c */ /* 0x002fe20000001828 */
[----:B------:R-:W-:Y:S01]  /*46380*/  F2FP.F16.E4M3.UNPACK_B R10, R49 ;  /* 0x00000031ff0a723e */ /* 0x000fe200020006ff */
[----:B------:R-:W-:Y:S01]  /*46390*/  STL.64 [R1+0x30b0], R26 ;  /* 0x0030b01a01007387 */ /* 0x000fe20000100a00 */
[----:B------:R-:W-:-:S03]  /*463a0*/  F2FP.F16.E4M3.UNPACK_B R11, R50 ;  /* 0x00000032ff0b723e */ /* 0x000fc600020006ff */
[----:B------:R-:W-:Y:S04]  /*463b0*/  STL.64 [R1+0x30a8], R24 ;  /* 0x0030a81801007387 */ /* 0x000fe80000100a00 */
[----:B------:R-:W-:Y:S04]  /*463c0*/  STL.64 [R1+0x30a0], R30 ;  /* 0x0030a01e01007387 */ /* 0x000fe80000100a00 */
[----:B------:R-:W-:Y:S05]  /*463d0*/  STL.64 [R1+0x3098], R28 ;  /* 0x0030981c01007387 */ /* 0x000fea0000100a00 */
[----:B------:R-:W-:Y:S04]  /*463e0*/  STL.64 [R1+0x200], R4 ;  /* 0x0002000401007387 */ /* 0x000fe80000100a00 */
[----:B------:R0:W-:Y:S02]  /*463f0*/  STL.64 [R1+0x208], R6 ;  /* 0x0002080601007387 */ /* 0x0001e40000100a00 */
[----:B0-----:R-:W-:Y:S01]  /*46400*/  HMMA.16816.F32 R4, R32, R10, R52 ;  /* 0x0000000a2004723c */ /* 0x001fe20000001834 */
[----:B------:R-:W-:-:S02]  /*46410*/  F2FP.F16.E4M3.UNPACK_B R12, R51 ;  /* 0x00000033ff0c723e */ /* 0x000fc400020006ff */
[----:B------:R-:W-:Y:S01]  /*46420*/  F2FP.F16.E4M3.UNPACK_B R13, R0 ;  /* 0x00000000ff0d723e */ /* 0x000fe200020006ff */
[----:B------:R-:W-:Y:S04]  /*46430*/  STL.64 [R1+0x31d0], R10 ;  /* 0x0031d00a01007387 */ /* 0x000fe80000100a00 */
[----:B------:R-:W-:Y:S11]  /*46440*/  STL.64 [R1+0x31c8], R8 ;  /* 0x0031c80801007387 */ /* 0x000ff60000100a00 */
[----:B------:R-:W-:Y:S04]  /*46450*/  STL.64 [R1+0x210], R4 ;  /* 0x0002100401007387 */ /* 0x000fe80000100a00 */
[----:B------:R0:W-:Y:S02]  /*46460*/  STL.64 [R1+0x218], R6 ;  /* 0x0002180601007387 */ /* 0x0001e40000100a00 */
[----:B0-----:R-:W-:Y:S01]  /*46470*/  HMMA.16816.F32 R4, R32, R12, R56 ;  /* 0x0000000c2004723c */ /* 0x001fe20000001838 */
[----:B------:R-:W-:-:S02]  /*46480*/  F2FP.F16.E4M3.UNPACK_B R14, R22 ;  /* 0x00000016ff0e723e */ /* 0x000fc400020006ff */
[----:B------:R-:W-:-:S15]  /*46490*/  F2FP.F16.E4M3.UNPACK_B R15, R23 ;  /* 0x00000017ff0f723e */ /* 0x000fde00020006ff */
[----:B------:R-:W-:Y:S01]  /*464a0*/  NOP ;  /* 0x0000000000007918 */ /* 0x000fe20000000000 */
[----:B------:R-:W-:Y:S04]  /*464b0*/  STL.64 [R1+0x230], R4 ;  /* 0x0002300401007387 */ /* 0x000fe80000100a00 */
[----:B------:R0:W-:Y:S02]  /*464c0*/  STL.64 [R1+0x238], R6 ;  /* 0x0002380601007387 */ /* 0x0001e40000100a00 */
[----:B0-----:R-:W-:Y:S02]  /*464d0*/  HMMA.16816.F32 R4, R32, R14, R36 ;  /* 0x0000000e2004723c */ /* 0x001fe40000001824 */
[----:B------:R-:W-:Y:S04]  /*464e0*/  STL.64 [R1+0x31b0], R14 ;  /* 0x0031b00e01007387 */ /* 0x000fe80000100a00 */
[----:B------:R-:W-:-:S13]  /*464f0*/  STL.64 [R1+0x31a8], R12 ;  /* 0x0031a80c01007387 */ /* 0x000fda0000100a00 */
[----:B------:R0:W-:Y:S04]  /*46500*/  STL.64 [R1+0x260], R4 ;  /* 0x0002600401007387 */ /* 0x0001e80000100a00 */
[----:B------:R1:W-:Y:S04]  /*46510*/  STL.64 [R1+0x268], R6 ;  /* 0x0002680601007387 */ /* 0x0003e80000100a00 */
[----:B------:R-:W2:Y:S04]  /*46520*/  LDL.LU R52, [R1+0x580] ;  /* 0x0005800001347983 */ /* 0x000ea80000300800 */
[----:B------:R-:W2:Y:S04]  /*46530*/  LDL.LU R53, [R1+0x584] ;  /* 0x0005840001357983 */ /* 0x000ea80000300800 */
[----:B------:R-:W4:Y:S04]  /*46540*/  LDL.LU R54, [R1+0x588] ;  /* 0x0005880001367983 */ /* 0x000f280000300800 */
[----:B------:R-:W4:Y:S01]  /*46550*/  LDL.LU R55, [R1+0x58c] ;  /* 0x00058c0001377983 */ /* 0x000f220000300800 */
[----:B---3--:R-:W-:-:S02]  /*46560*/  F2FP.F16.E4M3.UNPACK_B R16, R18 ;  /* 0x00000012ff10723e */ /* 0x008fc400020006ff */
[----:B------:R-:W-:Y:S01]  /*46570*/  F2FP.F16.E4M3.UNPACK_B R17, R19 ;  /* 0x00000013ff11723e */ /* 0x000fe200020006ff */
[----:B----4-:R-:W-:Y:S04]  /*46580*/  STL.64 [R1+0x3220], R54 ;  /* 0x0032203601007387 */ /* 0x010fe80000100a00 */
[----:B--2---:R2:W-:Y:S04]  /*46590*/  STL.64 [R1+0x3218], R52 ;  /* 0x0032183401007387 */ /* 0x0045e80000100a00 */
[----:B0-----:R-:W3:Y:S04]  /*465a0*/  LDL.LU R4, [R1+0x550] ;  /* 0x0005500001047983 */ /* 0x001ee80000300800 */
[----:B------:R-:W3:Y:S04]  /*465b0*/  LDL.LU R5, [R1+0x554] ;  /* 0x0005540001057983 */ /* 0x000ee80000300800 */
[----:B-1----:R-:W3:Y:S04]  /*465c0*/  LDL.LU R6, [R1+0x558] ;  /* 0x0005580001067983 */ /* 0x002ee80000300800 */
        /* <DEDUP_REMOVED lines=9> */
[----:B--2---:R-:W2:Y:S04]  /*46660*/  LDL.LU R52, [R1+0x4c0] ;  /* 0x0004c00001347983 */ /* 0x004ea80000300800 */
[----:B------:R-:W2:Y:S04]  /*46670*/  LDL.LU R53, [R1+0x4c4] ;  /* 0x0004c40001357983 */ /* 0x000ea80000300800 */
[----:B------:R-:W2:Y:S04]  /*46680*/  LDL.LU R54, [R1+0x4c8] ;  /* 0x0004c80001367983 */ /* 0x000ea80000300800 */
[----:B------:R-:W2:Y:S04]  /*46690*/  LDL.LU R55, [R1+0x4cc] ;  /* 0x0004cc0001377983 */ /* 0x000ea80000300800 */
[----:B------:R-:W3:Y:S04]  /*466a0*/  LDL R18, [R1+0x618] ;  /* 0x0006180001127983 */ /* 0x000ee80000100800 */
[----:B------:R-:W3:Y:S04]  /*466b0*/  LDL R19, [R1+0x61c] ;  /* 0x00061c0001137983 */ /* 0x000ee80000100800 */
[----:B------:R-:W3:Y:S04]  /*466c0*/  LDL R20, [R1+0x628] ;  /* 0x0006280001147983 */ /* 0x000ee80000100800 */
[----:B------:R-:W3:Y:S04]  /*466d0*/  LDL.LU R8, [R1+0x500] ;  /* 0x0005000001087983 */ /* 0x000ee80000300800 */
[----:B------:R-:W3:Y:S04]  /*466e0*/  LDL.LU R9, [R1+0x504] ;  /* 0x0005040001097983 */ /* 0x000ee80000300800 */
[----:B------:R-:W3:Y:S04]  /*466f0*/  LDL.LU R10, [R1+0x508] ;  /* 0x00050800010a7983 */ /* 0x000ee80000300800 */
[----:B------:R-:W3:Y:S04]  /*46700*/  LDL.LU R11, [R1+0x50c] ;  /* 0x00050c00010b7983 */ /* 0x000ee80000300800 */
[----:B------:R-:W3:Y:S04]  /*46710*/  LDL R21, [R1+0x62c] ;  /* 0x00062c0001157983 */ /* 0x000ee80000100800 */
[----:B------:R-:W3:Y:S04]  /*46720*/  LDL R22, [R1+0x638] ;  /* 0x0006380001167983 */ /* 0x000ee80000100800 */
[----:B------:R-:W3:Y:S04]  /*46730*/  LDL R23, [R1+0x63c] ;  /* 0x00063c0001177983 */ /* 0x000ee80000100800 */
[----:B------:R-:W4:Y:S04]  /*46740*/  LDL R36, [R1+0x648] ;  /* 0x0006480001247983 */ /* 0x000f280000100800 */
        /* <DEDUP_REMOVED lines=16> */
[----:B------:R-:W4:Y:S04]  /*46850*/  LDL R56, [R1+0x69c] ;  /* 0x00069c0001387983 */ /* 0x000f280000100800 */
[----:B------:R-:W4:Y:S04]  /*46860*/  LDL.LU R57, [R1+0xc6c] ;  /* 0x000c6c0001397983 */ /* 0x000f280000300800 */
[----:B------:R-:W4:Y:S04]  /*46870*/  LDL.LU R58, [R1+0xc68] ;  /* 0x000c6800013a7983 */ /* 0x000f280000300800 */
[----:B------:R-:W4:Y:S04]  /*46880*/  LDL.LU R59, [R1+0xc74] ;  /* 0x000c7400013b7983 */ /* 0x000f280000300800 */
[----:B------:R-:W4:Y:S01]  /*46890*/  LDL.LU R0, [R1+0xc70] ;  /* 0x000c700001007983 */ /* 0x000f220000300800 */
[----:B--2---:R-:W-:-:S15]  /*468a0*/  HMMA.16816.F32 R52, R32, R16, R52 ;  /* 0x000000102034723c */ /* 0x004fde0000001834 */
[----:B------:R-:W-:-:S04]  /*468b0*/  NOP ;  /* 0x0000000000007918 */ /* 0x000fc80000000000 */
[----:B------:R-:W-:Y:S04]  /*468c0*/  STL.64 [R1+0x280], R52 ;  /* 0x0002803401007387 */ /* 0x000fe80000100a00 */
[----:B------:R0:W-:Y:S04]  /*468d0*/  STL.64 [R1+0x288], R54 ;  /* 0x0002883601007387 */ /* 0x0001e80000100a00 */
[----:B0-----:R-:W2:Y:S04]  /*468e0*/  LDL.LU.64 R54, [R1+0x3220] ;  /* 0x0032200001367983 */ /* 0x001ea80000300a00 */
[----:B------:R-:W2:Y:S01]  /*468f0*/  LDL.LU.64 R52, [R1+0x3218] ;  /* 0x0032180001347983 */ /* 0x000ea20000300a00 */
[----:B---3--:R-:W-:-:S02]  /*46900*/  F2FP.F16.E4M3.UNPACK_B R18, R18 ;  /* 0x00000012ff12723e */ /* 0x008fc400020006ff */
[----:B------:R-:W-:Y:S02]  /*46910*/  F2FP.F16.E4M3.UNPACK_B R19, R19 ;  /* 0x00000013ff13723e */ /* 0x000fe400020006ff */
[----:B------:R-:W-:Y:S02]  /*46920*/  F2FP.F16.E4M3.UNPACK_B R20, R20 ;  /* 0x00000014ff14723e */ /* 0x000fe400020006ff */
[----:B------:R-:W-:-:S03]  /*46930*/  F2FP.F16.E4M3.UNPACK_B R21, R21 ;  /* 0x00000015ff15723e */ /* 0x000fc600020006ff */
[C---:B------:R-:W-:Y:S08]  /*46940*/  HMMA.16816.F32 R12, R32.reuse, R18, R12 ;  /* 0x00000012200c723c */ /* 0x040ff0000000180c */
[----:B------:R-:W-:Y:S01]  /*46950*/  HMMA.16816.F32 R8, R32, R20, R8 ;  /* 0x000000142008723c */ /* 0x000fe20000001808 */
[----:B------:R-:W-:Y:S01]  /*46960*/  F2FP.F16.E4M3.UNPACK_B R22, R22 ;  /* 0x00000016ff16723e */ /* 0x000fe200020006ff */
[----:B------:R-:W-:Y:S01]  /*46970*/  STL.64 [R1+0x31c0], R18 ;  /* 0x0031c01201007387 */ /* 0x000fe20000100a00 */
[----:B------:R-:W-:-:S03]  /*46980*/  F2FP.F16.E4M3.UNPACK_B R23, R23 ;  /* 0x00000017ff17723e */ /* 0x000fc600020006ff */
[----:B------:R-:W-:Y:S05]  /*46990*/  STL.64 [R1+0x31b8], R16 ;  /* 0x0031b81001007387 */ /* 0x000fea0000100a00 */
[----:B------:R-:W-:Y:S04]  /*469a0*/  STL.64 [R1+0x2b0], R12 ;  /* 0x0002b00c01007387 */ /* 0x000fe80000100a00 */
[----:B------:R-:W-:Y:S04]  /*469b0*/  STL.64 [R1+0x2b8], R14 ;  /* 0x0002b80e01007387 */ /* 0x000fe80000100a00 */
[----:B------:R-:W-:Y:S04]  /*469c0*/  STL.64 [R1+0x2e0], R8 ;  /* 0x0002e00801007387 */ /* 0x000fe80000100a00 */
[----:B------:R4:W-:Y:S02]  /*469d0*/  STL.64 [R1+0x2e8], R10 ;  /* 0x0002e80a01007387 */ /* 0x0009e40000100a00 */
[----:B----4-:R-:W-:Y:S01]  /*469e0*/  HMMA.16816.F32 R8, R32, R22, R28 ;  /* 0x000000162008723c */ /* 0x010fe2000000181c */
[----:B------:R-:W-:-:S02]  /*469f0*/  F2FP.F16.E4M3.UNPACK_B R36, R36 ;  /* 0x00000024ff24723e */ /* 0x000fc400020006ff */
[----:B------:R-:W-:Y:S01]  /*46a00*/  F2FP.F16.E4M3.UNPACK_B R37, R37 ;  /* 0x00000025ff25723e */ /* 0x000fe200020006ff */
[----:B------:R-:W-:Y:S01]  /*46a10*/  STL.64 [R1+0x31e0], R22 ;  /* 0x0031e01601007387 */ /* 0x000fe20000100a00 */
[----:B------:R-:W-:Y:S02]  /*46a20*/  F2FP.F16.E4M3.UNPACK_B R38, R38 ;  /* 0x00000026ff26723e */ /* 0x000fe400020006ff */
[----:B------:R-:W-:Y:S01]  /*46a30*/  F2FP.F16.E4M3.UNPACK_B R39, R39 ;  /* 0x00000027ff27723e */ /* 0x000fe200020006ff */
[----:B------:R-:W-:Y:S11]  /*46a40*/  STL.64 [R1+0x31d8], R20 ;  /* 0x0031d81401007387 */ /* 0x000ff60000100a00 */
[----:B------:R-:W-:Y:S04]  /*46a50*/  STL.64 [R1+0x320], R8 ;  /* 0x0003200801007387 */ /* 0x000fe80000100a00 */
[----:B------:R0:W-:Y:S01]  /*46a60*/  STL.64 [R1+0x328], R10 ;  /* 0x0003280a01007387 */ /* 0x0001e20000100a00 */
[C---:B------:R-:W-:Y:S08]  /*46a70*/  HMMA.16816.F32 R4, R32.reuse, R38, R4 ;  /* 0x000000262004723c */ /* 0x040ff00000001804 */
[----:B0-----:R-:W-:Y:S01]  /*46a80*/  HMMA.16816.F32 R8, R32, R36, R24 ;  /* 0x000000242008723c */ /* 0x001fe20000001818 */
[----:B------:R-:W-:-:S02]  /*46a90*/  F2FP.F16.E4M3.UNPACK_B R40, R43 ;  /* 0x0000002bff28723e */ /* 0x000fc400020006ff */
[----:B------:R-:W-:-:S15]  /*46aa0*/  F2FP.F16.E4M3.UNPACK_B R41, R48 ;  /* 0x00000030ff29723e */ /* 0x000fde00020006ff */
[----:B------:R-:W-:Y:S01]  /*46ab0*/  NOP ;  /* 0x0000000000007918 */ /* 0x000fe20000000000 */
[----:B------:R-:W-:Y:S04]  /*46ac0*/  STL.64 [R1+0x360], R8 ;  /* 0x0003600801007387 */ /* 0x000fe80000100a00 */
[----:B------:R-:W-:Y:S04]  /*46ad0*/  STL.64 [R1+0x368], R10 ;  /* 0x0003680a01007387 */ /* 0x000fe80000100a00 */
[----:B------:R-:W-:Y:S04]  /*46ae0*/  STL.64 [R1+0x3200], R38 ;  /* 0x0032002601007387 */ /* 0x000fe80000100a00 */
[----:B------:R-:W-:Y:S04]  /*46af0*/  STL.64 [R1+0x31f8], R36 ;  /* 0x0031f82401007387 */ /* 0x000fe80000100a00 */
        /* <DEDUP_REMOVED lines=8> */
[----:B--2---:R-:W-:Y:S01]  /*46b80*/  HMMA.16816.F32 R4, R32, R42, R52 ;  /* 0x0000002a2004723c */ /* 0x004fe20000001834 */
[----:B------:R-:W-:-:S15]  /*46b90*/  IMAD.MOV.U32 R54, RZ, RZ, R60 ;  /* 0x000000ffff367224 */ /* 0x000fde00078e003c */
[----:B------:R-:W-:-:S03]  /*46ba0*/  NOP ;  /* 0x0000000000007918 */ /* 0x000fc60000000000 */
[----:B------:R0:W-:Y:S04]  /*46bb0*/  STL.64 [R1+0x4c0], R4 ;  /* 0x0004c00401007387 */ /* 0x0001e80000100a00 */
[----:B------:R1:W-:Y:S04]  /*46bc0*/  STL.64 [R1+0x4c8], R6 ;  /* 0x0004c80601007387 */ /* 0x0003e80000100a00 */
[----:B------:R-:W2:Y:S04]  /*46bd0*/  LDL.LU R52, [R1+0x270] ;  /* 0x0002700001347983 */ /* 0x000ea80000300800 */
[----:B------:R-:W2:Y:S04]  /*46be0*/  LDL.LU R53, [R1+0x274] ;  /* 0x0002740001357983 */ /* 0x000ea80000300800 */
[----:B------:R-:W3:Y:S01]  /*46bf0*/  LDL.LU R60, [R1+0x3210] ;  /* 0x00321000013c7983 */ /* 0x000ee20000300800 */
[----:B------:R-:W-:-:S03]  /*46c00*/  IMAD.MOV.U32 R55, RZ, RZ, R61 ;  /* 0x000000ffff377224 */ /* 0x000fc600078e003d */
[----:B------:R-:W4:Y:S04]  /*46c10*/  LDL.LU R61, [R1+0x320c] ;  /* 0x00320c00013d7983 */ /* 0x000f280000300800 */
[----:B------:R-:W2:Y:S04]  /*46c20*/  LDL.LU R24, [R1+0x3f0] ;  /* 0x0003f00001187983 */ /* 0x000ea80000300800 */
[----:B------:R-:W2:Y:S04]  /*46c30*/  LDL.LU R25, [R1+0x3f4] ;  /* 0x0003f40001197983 */ /* 0x000ea80000300800 */
[----:B------:R-:W2:Y:S04]  /*46c40*/  LDL.LU R26, [R1+0x3f8] ;  /* 0x0003f800011a7983 */ /* 0x000ea80000300800 */
[----:B------:R-:W2:Y:S04]  /*46c50*/  LDL.LU R27, [R1+0x3fc] ;  /* 0x0003fc00011b7983 */ /* 0x000ea80000300800 */
[----:B------:R-:W2:Y:S04]  /*46c60*/  LDL.LU R28, [R1+0x410] ;  /* 0x00041000011c7983 */ /* 0x000ea80000300800 */
[----:B------:R-:W2:Y:S04]  /*46c70*/  LDL.LU R29, [R1+0x414] ;  /* 0x00041400011d7983 */ /* 0x000ea80000300800 */
[----:B------:R-:W2:Y:S01]  /*46c80*/  LDL.LU R3, [R1+0xc7c] ;  /* 0x000c7c0001037983 */ /* 0x000ea20000300800 */
[----:B------:R-:W-:-:S02]  /*46c90*/  IMAD R47, R0, 0x100, R59 ;  /* 0x00000100002f7824 */ /* 0x000fc400078e023b */
[----:B---3--:R-:W-:Y:S02]  /*46ca0*/  IMAD.MOV.U32 R31, RZ, RZ, R60 ;  /* 0x000000ffff1f7224 */ /* 0x008fe400078e003c */
[----:B------:R-:W2:Y:S01]  /*46cb0*/  LDL.LU R60, [R1+0xc78] ;  /* 0x000c7800013c7983 */ /* 0x000ea20000300800 */
[----:B----4-:R-:W-:-:S03]  /*46cc0*/  IMAD.MOV.U32 R30, RZ, RZ, R61 ;  /* 0x000000ffff1e7224 */ /* 0x010fc600078e003d */
[----:B------:R-:W3:Y:S04]  /*46cd0*/  LDL.LU R0, [R1+0xc84] ;  /* 0x000c840001007983 */ /* 0x000ee80000300800 */
[----:B------:R-:W3:Y:S04]  /*46ce0*/  LDL.LU R61, [R1+0xc80] ;  /* 0x000c8000013d7983 */ /* 0x000ee80000300800 */
        /* <DEDUP_REMOVED lines=8> */
[----:B0-----:R-:W4:Y:S04]  /*46d70*/  LDL.LU R4, [R1+0x560] ;  /* 0x0005600001047983 */ /* 0x001f280000300800 */
[----:B------:R-:W4:Y:S04]  /*46d80*/  LDL.LU R5, [R1+0x564] ;  /* 0x0005640001057983 */ /* 0x000f280000300800 */
        /* <DEDUP_REMOVED lines=13> */
[----:B------:R-:W-:-:S03]  /*46e60*/  F2FP.F16.E4M3.UNPACK_B R44, R51 ;  /* 0x00000033ff2c723e */ /* 0x000fc600020006ff */
[----:B------:R-:W4:Y:S01]  /*46e70*/  LDL.LU R19, [R1+0x4dc] ;  /* 0x0004dc0001137983 */ /* 0x000f220000300800 */
[----:B------:R-:W-:-:S03]  /*46e80*/  F2FP.F16.E4M3.UNPACK_B R45, R56 ;  /* 0x00000038ff2d723e */ /* 0x000fc600020006ff */
[----:B------:R-:W4:Y:S01]  /*46e90*/  LDL.LU R48, [R1+0x2a0] ;  /* 0x0002a00001307983 */ /* 0x000f220000300800 */
[----:B------:R-:W-:-:S03]  /*46ea0*/  IMAD R46, R58, 0x100, R57 ;  /* 0x000001003a2e7824 */ /* 0x000fc600078e0239 */
[----:B------:R-:W4:Y:S04]  /*46eb0*/  LDL.LU R49, [R1+0x2a4] ;  /* 0x0002a40001317983 */ /* 0x000f280000300800 */
[----:B------:R-:W4:Y:S04]  /*46ec0*/  LDL.LU R50, [R1+0x2a8] ;  /* 0x0002a80001327983 */ /* 0x000f280000300800 */
[----:B------:R-:W4:Y:S04]  /*46ed0*/  LDL.LU R51, [R1+0x2ac] ;  /* 0x0002ac0001337983 */ /* 0x000f280000300800 */
[----:B------:R-:W4:Y:S04]  /*46ee0*/  LDL.LU R56, [R1+0x250] ;  /* 0x0002500001387983 */ /* 0x000f280000300800 */
[----:B------:R-:W4:Y:S04]  /*46ef0*/  LDL.LU R57, [R1+0x254] ;  /* 0x0002540001397983 */ /* 0x000f280000300800 */
[----:B------:R-:W4:Y:S04]  /*46f00*/  LDL.LU R58, [R1+0x258] ;  /* 0x00025800013a7983 */ /* 0x000f280000300800 */
[----:B------:R-:W4:Y:S01]  /*46f10*/  LDL.LU R59, [R1+0x25c] ;  /* 0x00025c00013b7983 */ /* 0x000f220000300800 */
[----:B--2---:R-:W-:-:S03]  /*46f20*/  IMAD R60, R60, 0x100, R3 ;  /* 0x000001003c3c7824 */ /* 0x004fc600078e0203 */
[----:B------:R-:W2:Y:S01]  /*46f30*/  LDL.LU R3, [R1+0x3208] ;  /* 0x0032080001037983 */ /* 0x000ea20000300800 */
[----:B---3--:R-:W-:Y:S01]  /*46f40*/  IMAD R61, R61, 0x100, R0 ;  /* 0x000001003d3d7824 */ /* 0x008fe200078e0200 */
[----:B----4-:R-:W-:Y:S02]  /*46f50*/  HMMA.16816.F32 R32, R32, R44, R36 ;  /* 0x0000002c2020723c */ /* 0x010fe40000001824 */
[----:B------:R-:W3:Y:S04]  /*46f60*/  LDL.LU.64 R38, [R1+0x3200] ;  /* 0x0032000001267983 */ /* 0x000ee80000300a00 */
[----:B------:R-:W4:Y:S04]  /*46f70*/  LDL.LU.64 R36, [R1+0x31f8] ;  /* 0x0031f80001247983 */ /* 0x000f280000300a00 */
[----:B------:R0:W-:Y:S04]  /*46f80*/  STL [R1+0x317c], R44 ;  /* 0x00317c2c01007387 */ /* 0x0001e80000100800 */
[----:B------:R-:W-:Y:S05]  /*46f90*/  STL [R1+0x3178], R45 ;  /* 0x0031782d01007387 */ /* 0x000fea0000100800 */
[----:B------:R1:W-:Y:S04]  /*46fa0*/  STL.64 [R1+0x470], R32 ;  /* 0x0004702001007387 */ /* 0x0003e80000100a00 */
[----:B------:R1:W-:Y:S04]  /*46fb0*/  STL.64 [R1+0x478], R34 ;  /* 0x0004782201007387 */ /* 0x0003e80000100a00 */
[----:B0-----:R-:W3:Y:S01]  /*46fc0*/  LDL.LU R44, [R1+0x430] ;  /* 0x00043000012c7983 */ /* 0x001ee20000300800 */
[----:B-1----:R-:W-:-:S03]  /*46fd0*/  F2FP.F16.E4M3.UNPACK_B R32, R46 ;  /* 0x0000002eff20723e */ /* 0x002fc600020006ff */
[----:B------:R-:W3:Y:S01]  /*46fe0*/  LDL.LU R45, [R1+0x434] ;  /* 0x00043400012d7983 */ /* 0x000ee20000300800 */
[----:B------:R-:W-:Y:S02]  /*46ff0*/  F2FP.F16.E4M3.UNPACK_B R33, R47 ;  /* 0x0000002fff21723e */ /* 0x000fe400020006ff */
[----:B------:R-:W-:Y:S01]  /*47000*/  F2FP.F16.E4M3.UNPACK_B R34, R60 ;  /* 0x0000003cff22723e */ /* 0x000fe200020006ff */
[----:B------:R-:W3:Y:S01]  /*47010*/  LDL.LU R46, [R1+0x438] ;  /* 0x00043800012e7983 */ /* 0x000ee20000300800 */
[----:B------:R-:W-:-:S03]  /*47020*/  F2FP.F16.E4M3.UNPACK_B R35, R61 ;  /* 0x0000003dff23723e */ /* 0x000fc600020006ff */
[----:B------:R-:W3:Y:S04]  /*47030*/  LDL.LU R47, [R1+0x43c] ;  /* 0x00043c00012f7983 */ /* 0x000ee80000300800 */
[----:B--2---:R-:W-:-:S15]  /*47040*/  HMMA.16816.F32 R4, R32, R2, R4 ;  /* 0x000000022004723c */ /* 0x004fde0000001804 */
[----:B------:R-:W-:-:S04]  /*47050*/  NOP ;  /* 0x0000000000007918 */ /* 0x000fc80000000000 */
[----:B------:R-:W-:Y:S04]  /*47060*/  STL.64 [R1+0x4a0], R4 ;  /* 0x0004a00401007387 */ /* 0x000fe80000100a00 */
[----:B------:R0:W-:Y:S04]  /*47070*/  STL.64 [R1+0x4a8], R6 ;  /* 0x0004a80601007387 */ /* 0x0001e80000100a00 */
[----:B0-----:R-:W2:Y:S04]  /*47080*/  LDL.LU.64 R6, [R1+0x31f0] ;  /* 0x0031f00001067983 */ /* 0x001ea80000300a00 */
[----:B------:R-:W3:Y:S04]  /*47090*/  LDL.LU.64 R4, [R1+0x31e8] ;  /* 0x0031e80001047983 */ /* 0x000ee80000300a00 */
[----:B------:R-:W-:Y:S01]  /*470a0*/  STL [R1+0x3180], R3 ;  /* 0x0031800301007387 */ /* 0x000fe20000100800 */
[C---:B--2---:R-:W-:Y:S08]  /*470b0*/  HMMA.16816.F32 R8, R32.reuse, R6, R8 ;  /* 0x000000062008723c */ /* 0x044ff00000001808 */
[----:B---3--:R-:W-:-:S15]  /*470c0*/  HMMA.16816.F32 R20, R32, R4, R20 ;  /* 0x000000042014723c */ /* 0x008fde0000001814 */
[----:B------:R-:W-:-:S04]  /*470d0*/  NOP ;  /* 0x0000000000007918 */ /* 0x000fc80000000000 */
[----:B------:R-:W-:Y:S04]  /*470e0*/  STL.64 [R1+0x490], R20 ;  /* 0x0004901401007387 */ /* 0x000fe80000100a00 */
[----:B------:R0:W-:Y:S04]  /*470f0*/  STL.64 [R1+0x498], R22 ;  /* 0x0004981601007387 */ /* 0x0001e80000100a00 */
[----:B0-----:R-:W2:Y:S04]  /*47100*/  LDL.LU.64 R22, [R1+0x31e0] ;  /* 0x0031e00001167983 */ /* 0x001ea80000300a00 */
[----:B------:R-:W3:Y:S04]  /*47110*/  LDL.LU.64 R20, [R1+0x31d8] ;  /* 0x0031d80001147983 */ /* 0x000ee80000300a00 */
[----:B------:R-:W-:Y:S04]  /*47120*/  STL.64 [R1+0x450], R8 ;  /* 0x0004500801007387 */ /* 0x000fe80000100a00 */
[----:B------:R0:W-:Y:S04]  /*47130*/  STL.64 [R1+0x458], R10 ;  /* 0x0004580a01007387 */ /* 0x0001e80000100a00 */
[----:B0-----:R-:W2:Y:S04]  /*47140*/  LDL.LU.64 R10, [R1+0x31d0] ;  /* 0x0031d000010a7983 */ /* 0x001ea80000300a00 */
[----:B------:R-:W3:Y:S04]  /*47150*/  LDL.LU.64 R8, [R1+0x31c8] ;  /* 0x0031c80001087983 */ /* 0x000ee80000300a00 */
[----:B------:R-:W-:Y:S04]  /*47160*/  STL.64 [R1+0x3170], R6 ;  /* 0x0031700601007387 */ /* 0x000fe80000100a00 */
[----:B------:R0:W-:Y:S04]  /*47170*/  STL.64 [R1+0x3168], R4 ;  /* 0x0031680401007387 */ /* 0x0001e80000100a00 */
[----:B0-----:R-:W4:Y:S04]  /*47180*/  LDL.LU R4, [R1+0x460] ;  /* 0x0004600001047983 */ /* 0x001f280000300800 */
[----:B------:R-:W4:Y:S04]  /*47190*/  LDL.LU R5, [R1+0x464] ;  /* 0x0004640001057983 */ /* 0x000f280000300800 */
[----:B------:R-:W4:Y:S04]  /*471a0*/  LDL.LU R6, [R1+0x468] ;  /* 0x0004680001067983 */ /* 0x000f280000300800 */
[----:B------:R-:W4:Y:S01]  /*471b0*/  LDL.LU R7, [R1+0x46c] ;  /* 0x00046c0001077983 */ /* 0x000f220000300800 */
        /* <DEDUP_REMOVED lines=9> */
[----:B0-----:R-:W4:Y:S04]  /*47250*/  LDL.LU.64 R14, [R1+0x31b0] ;  /* 0x0031b000010e7983 */ /* 0x001f280000300a00 */
[----:B------:R-:W2:Y:S04]  /*47260*/  LDL.LU.64 R12, [R1+0x31a8] ;  /* 0x0031a800010c7983 */ /* 0x000ea80000300a00 */
[----:B------:R-:W-:Y:S04]  /*47270*/  STL.64 [R1+0x3190], R10 ;  /* 0x0031900a01007387 */ /* 0x000fe80000100a00 */
[----:B------:R0:W-:Y:S04]  /*47280*/  STL.64 [R1+0x3188], R8 ;  /* 0x0031880801007387 */ /* 0x0001e80000100a00 */
[----:B0-----:R-:W2:Y:S04]  /*47290*/  LDL.LU R8, [R1+0x480] ;  /* 0x0004800001087983 */ /* 0x001ea80000300800 */
[----:B------:R-:W2:Y:S04]  /*472a0*/  LDL.LU R9, [R1+0x484] ;  /* 0x0004840001097983 */ /* 0x000ea80000300800 */
[----:B------:R-:W2:Y:S04]  /*472b0*/  LDL.LU R10, [R1+0x488] ;  /* 0x00048800010a7983 */ /* 0x000ea80000300800 */
[----:B------:R-:W2:Y:S01]  /*472c0*/  LDL.LU R11, [R1+0x48c] ;  /* 0x00048c00010b7983 */ /* 0x000ea20000300800 */
[C---:B----4-:R-:W-:Y:S03]  /*472d0*/  HMMA.16816.F32 R4, R32.reuse, R14, R4 ;  /* 0x0000000e2004723c */ /* 0x050fe60000001804 */
[----:B------:R-:W-:Y:S05]  /*472e0*/  STL.64 [R1+0x31a0], R14 ;  /* 0x0031a00e01007387 */ /* 0x000fea0000100a00 */
[----:B--2---:R-:W-:-:S15]  /*472f0*/  HMMA.16816.F32 R8, R32, R12, R8 ;  /* 0x0000000c2008723c */ /* 0x004fde0000001808 */
[----:B------:R-:W-:-:S04]  /*47300*/  NOP ;  /* 0x0000000000007918 */ /* 0x000fc80000000000 */
[----:B------:R-:W-:Y:S04]  /*47310*/  STL.64 [R1+0x3e0], R8 ;  /* 0x0003e00801007387 */ /* 0x000fe80000100a00 */
[----:B------:R-:W-:Y:S04]  /*47320*/  STL.64 [R1+0x3e8], R10 ;  /* 0x0003e80a01007387 */ /* 0x000fe80000100a00 */
[----:B------:R-:W-:Y:S04]  /*47330*/  STL.64 [R1+0x3198], R12 ;  /* 0x0031980c01007387 */ /* 0x000fe80000100a00 */
[----:B------:R-:W-:Y:S04]  /*47340*/  STL.64 [R1+0x3d0], R4 ;  /* 0x0003d00401007387 */ /* 0x000fe80000100a00 */
[----:B------:R3:W-:Y:S02]  /*47350*/  STL.64 [R1+0x3d8], R6 ;  /* 0x0003d80601007387 */ /* 0x0007e40000100a00 */
[C---:B---3--:R-:W-:Y:S08]  /*47360*/  HMMA.16816.F32 R4, R32.reuse, R16, R44 ;  /* 0x000000102004723c */ /* 0x048ff0000000182c */
[C---:B------:R-:W-:Y:S08]  /*47370*/  HMMA.16816.F32 R12, R32.reuse, R18, R28 ;  /* 0x00000012200c723c */ /* 0x040ff0000000181c */
[C---:B------:R-:W-:Y:S03]  /*47380*/  HMMA.16816.F32 R8, R32.reuse, R20, R24 ;  /* 0x000000142008723c */ /* 0x040fe60000001818 */
[----:B------:R-:W-:Y:S04]  /*47390*/  STL.64 [R1+0x3c0], R4 ;  /* 0x0003c00401007387 */ /* 0x000fe80000100a00 */
[----:B------:R0:W-:Y:S02]  /*473a0*/  STL.64 [R1+0x3c8], R6 ;  /* 0x0003c80601007387 */ /* 0x0001e40000100a00 */
[C---:B0-----:R-:W-:Y:S02]  /*473b0*/  HMMA.16816.F32 R4, R32.reuse, R22, R48 ;  /* 0x000000162004723c */ /* 0x041fe40000001830 */
[----:B------:R-:W-:Y:S04]  /*473c0*/  STL.64 [R1+0x3b0], R12 ;  /* 0x0003b00c01007387 */ /* 0x000fe80000100a00 */
[----:B------:R-:W-:Y:S04]  /*473d0*/  STL.64 [R1+0x3b8], R14 ;  /* 0x0003b80e01007387 */ /* 0x000fe80000100a00 */
[----:B------:R-:W-:Y:S04]  /*473e0*/  STL.64 [R1+0x3160], R22 ;  /* 0x0031601601007387 */ /* 0x000fe80000100a00 */
[----:B------:R-:W-:Y:S04]  /*473f0*/  STL.64 [R1+0x390], R8 ;  /* 0x0003900801007387 */ /* 0x000fe80000100a00 */
[----:B------:R0:W-:Y:S04]  /*47400*/  STL.64 [R1+0x398], R10 ;  /* 0x0003980a01007387 */ /* 0x0001e80000100a00 */
[----:B------:R-:W-:Y:S04]  /*47410*/  STL.64 [R1+0x3158], R20 ;  /* 0x0031581401007387 */ /* 0x000fe80000100a00 */
[----:B------:R-:W-:Y:S01]  /*47420*/  STL.64 [R1+0x380], R4 ;  /* 0x0003800401007387 */ /* 0x000fe20000100a00 */
[C---:B0-----:R-:W-:Y:S03]  /*47430*/  HMMA.16816.F32 R8, R32.reuse, R36, R52 ;  /* 0x000000242008723c */ /* 0x041fe60000001834 */
[----:B------:R0:W-:Y:S04]  /*47440*/  STL.64 [R1+0x388], R6 ;  /* 0x0003880601007387 */ /* 0x0001e80000100a00 */
[----:B------:R-:W2:Y:S01]  /*47450*/  LDL.LU R52, [R1+0x160] ;  /* 0x0001600001347983 */ /* 0x000ea20000300800 */
[C---:B0-----:R-:W-:Y:S11]  /*47460*/  HMMA.16816.F32 R4, R32.reuse, R38, R56 ;  /* 0x000000262004723c */ /* 0x041ff60000001838 */
[----:B------:R0:W-:Y:S04]  /*47470*/  STL.64 [R1+0x370], R8 ;  /* 0x0003700801007387 */ /* 0x0001e80000100a00 */
[----:B------:R1:W-:Y:S04]  /*47480*/  STL.64 [R1+0x378], R10 ;  /* 0x0003780a01007387 */ /* 0x0003e80000100a00 */
[----:B------:R3:W-:Y:S04]  /*47490*/  STL.64 [R1+0x350], R4 ;  /* 0x0003500401007387 */ /* 0x0007e80000100a00 */
[----:B------:R4:W-:Y:S04]  /*474a0*/  STL.64 [R1+0x358], R6 ;  /* 0x0003580601007387 */ /* 0x0009e80000100a00 */
        /* <DEDUP_REMOVED lines=11> */
[----:B0-----:R-:W2:Y:S04]  /*47560*/  LDL.LU R8, [R1+0x1f0] ;  /* 0x0001f00001087983 */ /* 0x001ea80000300800 */
[----:B------:R-:W2:Y:S04]  /*47570*/  LDL.LU R9, [R1+0x1f4] ;  /* 0x0001f40001097983 */ /* 0x000ea80000300800 */
        /* <DEDUP_REMOVED lines=14> */
[----:B---3--:R-:W3:Y:S04]  /*47660*/  LDL.LU R4, [R1+0xd0] ;  /* 0x0000d00001047983 */ /* 0x008ee80000300800 */
[----:B------:R-:W3:Y:S04]  /*47670*/  LDL.LU R5, [R1+0xd4] ;  /* 0x0000d40001057983 */ /* 0x000ee80000300800 */
[----:B----4-:R-:W3:Y:S04]  /*47680*/  LDL.LU R6, [R1+0xd8] ;  /* 0x0000d80001067983 */ /* 0x010ee80000300800 */
        /* <DEDUP_REMOVED lines=18> */
[----:B------:R-:W3:Y:S01]  /*477b0*/  LDL.LU R39, [R1+0x1bc] ;  /* 0x0001bc0001277983 */ /* 0x000ee20000300800 */
[C---:B--2---:R-:W-:Y:S08]  /*477c0*/  HMMA.16816.F32 R8, R32.reuse, R42, R8 ;  /* 0x0000002a2008723c */ /* 0x044ff00000001808 */
[----:B------:R-:W-:-:S15]  /*477d0*/  HMMA.16816.F32 R12, R32, R40, R12 ;  /* 0x00000028200c723c */ /* 0x000fde000000180c */
[----:B------:R-:W-:-:S04]  /*477e0*/  NOP ;  /* 0x0000000000007918 */ /* 0x000fc80000000000 */
[----:B------:R-:W-:Y:S04]  /*477f0*/  STL.64 [R1+0x340], R12 ;  /* 0x0003400c01007387 */ /* 0x000fe80000100a00 */
[----:B------:R0:W-:Y:S01]  /*47800*/  STL.64 [R1+0x348], R14 ;  /* 0x0003480e01007387 */ /* 0x0001e20000100a00 */
[----:B------:R-:W-:-:S03]  /*47810*/  IMAD R46, R46, 0x100, R3 ;  /* 0x000001002e2e7824 */ /* 0x000fc600078e0203 */
[----:B0-----:R-:W2:Y:S04]  /*47820*/  LDL.LU.64 R14, [R1+0x31a0] ;  /* 0x0031a000010e7983 */ /* 0x001ea80000300a00 */
[----:B------:R-:W2:Y:S04]  /*47830*/  LDL.LU.64 R12, [R1+0x3198] ;  /* 0x00319800010c7983 */ /* 0x000ea80000300a00 */
[----:B------:R-:W-:Y:S04]  /*47840*/  STL.64 [R1+0x330], R8 ;  /* 0x0003300801007387 */ /* 0x000fe80000100a00 */
[----:B------:R0:W-:Y:S01]  /*47850*/  STL.64 [R1+0x338], R10 ;  /* 0x0003380a01007387 */ /* 0x0001e20000100a00 */
[----:B------:R-:W-:-:S02]  /*47860*/  IMAD R47, R47, 0x100, R44 ;  /* 0x000001002f2f7824 */ /* 0x000fc400078e022c */
[----:B------:R-:W-:Y:S01]  /*47870*/  IMAD R60, R60, 0x100, R45 ;  /* 0x000001003c3c7824 */ /* 0x000fe200078e022d */
[----:B0-----:R-:W2:Y:S04]  /*47880*/  LDL.LU.64 R10, [R1+0x3190] ;  /* 0x00319000010a7983 */ /* 0x001ea80000300a00 */
[----:B------:R-:W4:Y:S04]  /*47890*/  LDL.LU.64 R8, [R1+0x3188] ;  /* 0x0031880001087983 */ /* 0x000f280000300a00 */
[----:B------:R-:W-:Y:S04]  /*478a0*/  STL.64 [R1+0x3120], R42 ;  /* 0x0031202a01007387 */ /* 0x000fe80000100a00 */
[----:B------:R0:W-:Y:S04]  /*478b0*/  STL.64 [R1+0x3118], R40 ;  /* 0x0031182801007387 */ /* 0x0001e80000100a00 */
[----:B0-----:R-:W2:Y:S04]  /*478c0*/  LDL.LU R40, [R1+0x1c0] ;  /* 0x0001c00001287983 */ /* 0x001ea80000300800 */
[----:B------:R-:W2:Y:S04]  /*478d0*/  LDL.LU R41, [R1+0x1c4] ;  /* 0x0001c40001297983 */ /* 0x000ea80000300800 */
[----:B------:R-:W2:Y:S04]  /*478e0*/  LDL.LU R42, [R1+0x1c8] ;  /* 0x0001c800012a7983 */ /* 0x000ea80000300800 */
[----:B------:R-:W2:Y:S04]  /*478f0*/  LDL.LU R43, [R1+0x1cc] ;  /* 0x0001cc00012b7983 */ /* 0x000ea80000300800 */
[----:B------:R-:W2:Y:S04]  /*47900*/  LDL.LU R3, [R1+0x3180] ;  /* 0x0031800001037983 */ /* 0x000ea80000300800 */
[----:B------:R-:W3:Y:S04]  /*47910*/  LDL.LU R44, [R1+0x317c] ;  /* 0x00317c00012c7983 */ /* 0x000ee80000300800 */
[----:B------:R-:W3:Y:S01]  /*47920*/  LDL.LU R45, [R1+0x3178] ;  /* 0x00317800012d7983 */ /* 0x000ee20000300800 */
[----:B------:R-:W-:Y:S01]  /*47930*/  IMAD R61, R0, 0x100, R61 ;  /* 0x00000100003d7824 */ /* 0x000fe200078e023d */
[----:B---3--:R-:W-:Y:S02]  /*47940*/  HMMA.16816.F32 R32, R32, R44, R4 ;  /* 0x0000002c2020723c */ /* 0x008fe40000001804 */
[----:B------:R-:W3:Y:S04]  /*47950*/  LDL.LU.64 R6, [R1+0x3170] ;  /* 0x0031700001067983 */ /* 0x000ee80000300a00 */
[----:B------:R-:W4:Y:S04]  /*47960*/  LDL.LU.64 R4, [R1+0x3168] ;  /* 0x0031680001047983 */ /* 0x000f280000300a00 */
[----:B------:R-:W-:Y:S04]  /*47970*/  STL [R1+0x30f0], R44 ;  /* 0x0030f02c01007387 */ /* 0x000fe80000100800 */
[----:B------:R-:W-:Y:S05]  /*47980*/  STL [R1+0x30ec], R45 ;  /* 0x0030ec2d01007387 */ /* 0x000fea0000100800 */
[----:B------:R0:W-:Y:S04]  /*47990*/  STL.64 [R1+0x310], R32 ;  /* 0x0003102001007387 */ /* 0x0001e80000100a00 */
[----:B------:R1:W-:Y:S01]  /*479a0*/  STL.64 [R1+0x318], R34 ;  /* 0x0003182201007387 */ /* 0x0003e20000100a00 */
[----:B0-----:R-:W-:-:S02]  /*479b0*/  F2FP.F16.E4M3.UNPACK_B R32, R46 ;  /* 0x0000002eff20723e */ /* 0x001fc400020006ff */
[----:B------:R-:W-:Y:S02]  /*479c0*/  F2FP.F16.E4M3.UNPACK_B R33, R47 ;  /* 0x0000002fff21723e */ /* 0x000fe400020006ff */
[----:B-1----:R-:W-:Y:S02]  /*479d0*/  F2FP.F16.E4M3.UNPACK_B R34, R60 ;  /* 0x0000003cff22723e */ /* 0x002fe400020006ff */
[----:B------:R-:W-:-:S07]  /*479e0*/  F2FP.F16.E4M3.UNPACK_B R35, R61 ;  /* 0x0000003dff23723e */ /* 0x000fce00020006ff */
[----:B--2---:R-:W-:Y:S01]  /*479f0*/  HMMA.16816.F32 R40, R32, R2, R40 ;  /* 0x000000022028723c */ /* 0x004fe20000001828 */
[----:B------:R-:W-:-:S15]  /*47a00*/  STL [R1+0x30f4], R3 ;  /* 0x0030f40301007387 */ /* 0x000fde0000100800 */
[----:B------:R-:W-:-:S03]  /*47a10*/  NOP ;  /* 0x0000000000007918 */ /* 0x000fc60000000000 */
[----:B------:R-:W-:Y:S04]  /*47a20*/  STL.64 [R1+0x300], R40 ;  /* 0x0003002801007387 */ /* 0x000fe80000100a00 */
[----:B------:R-:W-:Y:S01]  /*47a30*/  STL.64 [R1+0x308], R42 ;  /* 0x0003082a01007387 */ /* 0x000fe20000100a00 */
[C---:B---3--:R-:W-:Y:S08]  /*47a40*/  HMMA.16816.F32 R20, R32.reuse, R6, R20 ;  /* 0x000000062014723c */ /* 0x048ff00000001814 */
[----:B----4-:R-:W-:Y:S01]  /*47a50*/  HMMA.16816.F32 R36, R32, R4, R36 ;  /* 0x000000042024723c */ /* 0x010fe20000001824 */
[----:B------:R-:W-:-:S15]  /*47a60*/  STL.64 [R1+0x30d0], R6 ;  /* 0x0030d00601007387 */ /* 0x000fde0000100a00 */
[----:B------:R-:W-:-:S03]  /*47a70*/  NOP ;  /* 0x0000000000007918 */ /* 0x000fc60000000000 */
[----:B------:R-:W-:Y:S04]  /*47a80*/  STL.64 [R1+0x2f0], R36 ;  /* 0x0002f02401007387 */ /* 0x000fe80000100a00 */
[----:B------:R-:W-:Y:S04]  /*47a90*/  STL.64 [R1+0x2f8], R38 ;  /* 0x0002f82601007387 */ /* 0x000fe80000100a00 */
[----:B------:R0:W-:Y:S04]  /*47aa0*/  STL.64 [R1+0x30c8], R4 ;  /* 0x0030c80401007387 */ /* 0x0001e80000100a00 */
[----:B------:R-:W-:Y:S04]  /*47ab0*/  STL.64 [R1+0x2d0], R20 ;  /* 0x0002d01401007387 */ /* 0x000fe80000100a00 */
[----:B------:R1:W-:Y:S01]  /*47ac0*/  STL.64 [R1+0x2d8], R22 ;  /* 0x0002d81601007387 */ /* 0x0003e20000100a00 */
[C---:B0-----:R-:W-:Y:S08]  /*47ad0*/  HMMA.16816.F32 R4, R32.reuse, R10, R24 ;  /* 0x0000000a2004723c */ /* 0x041ff00000001818 */
[----:B-1----:R-:W-:Y:S01]  /*47ae0*/  HMMA.16816.F32 R20, R32, R8, R28 ;  /* 0x000000082014723c */ /* 0x002fe2000000181c */
        /* <DEDUP_REMOVED lines=8> */
[C---:B-1----:R-:W-:Y:S01]  /*47b70*/  HMMA.16816.F32 R4, R32.reuse, R14, R52 ;  /* 0x0000000e2004723c */ /* 0x042fe20000001834 */
[----:B------:R-:W-:Y:S10]  /*47b80*/  STL.64 [R1+0x30e0], R14 ;  /* 0x0030e00e01007387 */ /* 0x000ff40000100a00 */
[----:B------:R-:W-:Y:S04]  /*47b90*/  STL.64 [R1+0x290], R8 ;  /* 0x0002900801007387 */ /* 0x000fe80000100a00 */
[----:B------:R-:W-:Y:S04]  /*47ba0*/  STL.64 [R1+0x298], R10 ;  /* 0x0002980a01007387 */ /* 0x000fe80000100a00 */
[----:B------:R-:W-:Y:S04]  /*47bb0*/  STL.64 [R1+0x30d8], R12 ;  /* 0x0030d80c01007387 */ /* 0x000fe80000100a00 */
[----:B------:R-:W-:Y:S04]  /*47bc0*/  STL.64 [R1+0x270], R4 ;  /* 0x0002700401007387 */ /* 0x000fe80000100a00 */
[----:B------:R0:W-:Y:S04]  /*47bd0*/  STL.64 [R1+0x278], R6 ;  /* 0x0002780601007387 */ /* 0x0001e80000100a00 */
[----:B------:R-:W2:Y:S01]  /*47be0*/  LDL.LU R48, [R1+0x70] ;  /* 0x0000700001307983 */ /* 0x000ea20000300800 */
[----:B0-----:R-:W-:-:S15]  /*47bf0*/  HMMA.16816.F32 R4, R32, R16, R56 ;  /* 0x000000102004723c */ /* 0x001fde0000001838 */
[----:B------:R-:W-:-:S04]  /*47c00*/  NOP ;  /* 0x0000000000007918 */ /* 0x000fc80000000000 */
[----:B------:R-:W-:Y:S04]  /*47c10*/  STL.64 [R1+0x250], R4 ;  /* 0x0002500401007387 */ /* 0x000fe80000100a00 */
[----:B------:R-:W-:Y:S04]  /*47c20*/  STL.64 [R1+0x258], R6 ;  /* 0x0002580601007387 */ /* 0x000fe80000100a00 */
[----:B------:R-:W2:Y:S04]  /*47c30*/  LDL.LU R49, [R1+0x74] ;  /* 0x0000740001317983 */ /* 0x000ea80000300800 */
[----:B------:R-:W3:Y:S04]  /*47c40*/  LDL.LU R50, [R1+0x78] ;  /* 0x0000780001327983 */ /* 0x000ee80000300800 */
[----:B------:R-:W3:Y:S04]  /*47c50*/  LDL.LU R51, [R1+0x7c] ;  /* 0x00007c0001337983 */ /* 0x000ee80000300800 */
[----:B---3--:R-:W-:Y:S04]  /*47c60*/  STL.64 [R1+0x3100], R50 ;  /* 0x0031003201007387 */ /* 0x008fe80000100a00 */
[----:B--2---:R0:W-:Y:S04]  /*47c70*/  STL.64 [R1+0x30f8], R48 ;  /* 0x0030f83001007387 */ /* 0x0041e80000100a00 */
        /* <DEDUP_REMOVED lines=12> */
[----:B0-----:R-:W3:Y:S04]  /*47d40*/  LDL.LU R48, [R1+0xe0] ;  /* 0x0000e00001307983 */ /* 0x001ee80000300800 */
[----:B------:R-:W3:Y:S04]  /*47d50*/  LDL.LU R49, [R1+0xe4] ;  /* 0x0000e40001317983 */ /* 0x000ee80000300800 */
[----:B------:R-:W4:Y:S04]  /*47d60*/  LDL.LU R50, [R1+0xe8] ;  /* 0x0000e80001327983 */ /* 0x000f280000300800 */
[----:B------:R-:W4:Y:S04]  /*47d70*/  LDL.LU R51, [R1+0xec] ;  /* 0x0000ec0001337983 */ /* 0x000f280000300800 */
[----:B----4-:R-:W-:Y:S04]  /*47d80*/  STL.64 [R1+0x3150], R50 ;  /* 0x0031503201007387 */ /* 0x010fe80000100a00 */
[----:B---3--:R0:W-:Y:S04]  /*47d90*/  STL.64 [R1+0x3148], R48 ;  /* 0x0031483001007387 */ /* 0x0081e80000100a00 */
[----:B-1----:R-:W3:Y:S04]  /*47da0*/  LDL.LU R8, [R1+0xf0] ;  /* 0x0000f00001087983 */ /* 0x002ee80000300800 */
[----:B------:R-:W3:Y:S04]  /*47db0*/  LDL.LU R9, [R1+0xf4] ;  /* 0x0000f40001097983 */ /* 0x000ee80000300800 */
[----:B------:R-:W3:Y:S04]  /*47dc0*/  LDL.LU R10, [R1+0xf8] ;  /* 0x0000f800010a7983 */ /* 0x000ee80000300800 */
[----:B------:R-:W3:Y:S04]  /*47dd0*/  LDL.LU R11, [R1+0xfc] ;  /* 0x0000fc00010b7983 */ /* 0x000ee80000300800 */
[----:B------:R-:W4:Y:S04]  /*47de0*/  LDL.LU R40, [R1+0x100] ;  /* 0x0001000001287983 */ /* 0x000f280000300800 */
[----:B------:R-:W4:Y:S04]  /*47df0*/  LDL.LU R41, [R1+0x104] ;  /* 0x0001040001297983 */ /* 0x000f280000300800 */
[----:B------:R-:W4:Y:S04]  /*47e00*/  LDL.LU R42, [R1+0x108] ;  /* 0x00010800012a7983 */ /* 0x000f280000300800 */
[----:B------:R-:W4:Y:S04]  /*47e10*/  LDL.LU R43, [R1+0x10c] ;  /* 0x00010c00012b7983 */ /* 0x000f280000300800 */
[----:B--2---:R-:W2:Y:S04]  /*47e20*/  LDL.LU R12, [R1+0x110] ;  /* 0x00011000010c7983 */ /* 0x004ea80000300800 */
[----:B------:R-:W2:Y:S04]  /*47e30*/  LDL.LU R13, [R1+0x114] ;  /* 0x00011400010d7983 */ /* 0x000ea80000300800 */
[----:B------:R-:W2:Y:S04]  /*47e40*/  LDL.LU R14, [R1+0x118] ;  /* 0x00011800010e7983 */ /* 0x000ea80000300800 */
[----:B------:R-:W2:Y:S04]  /*47e50*/  LDL.LU R15, [R1+0x11c] ;  /* 0x00011c00010f7983 */ /* 0x000ea80000300800 */
[----:B0-----:R-:W2:Y:S04]  /*47e60*/  LDL.LU R48, [R1+0x130] ;  /* 0x0001300001307983 */ /* 0x001ea80000300800 */
[----:B------:R-:W2:Y:S04]  /*47e70*/  LDL.LU R49, [R1+0x134] ;  /* 0x0001340001317983 */ /* 0x000ea80000300800 */
[----:B------:R-:W2:Y:S04]  /*47e80*/  LDL.LU R50, [R1+0x138] ;  /* 0x0001380001327983 */ /* 0x000ea80000300800 */
[----:B------:R-:W2:Y:S04]  /*47e90*/  LDL.LU R51, [R1+0x13c] ;  /* 0x00013c0001337983 */ /* 0x000ea80000300800 */
        /* <DEDUP_REMOVED lines=40> */
[----:B0-----:R-:W3:Y:S04]  /*48120*/  LDL.LU.64 R22, [R1+0x3160] ;  /* 0x0031600001167983 */ /* 0x001ee80000300a00 */
[----:B------:R-:W2:Y:S01]  /*48130*/  LDL.LU.64 R20, [R1+0x3158] ;  /* 0x0031580001147983 */ /* 0x000ea20000300a00 */
[C---:B---3--:R-:W-:Y:S08]  /*48140*/  HMMA.16816.F32 R36, R32.reuse, R22, R36 ;  /* 0x000000162024723c */ /* 0x048ff00000001824 */
[----:B--2---:R-:W-:-:S15]  /*48150*/  HMMA.16816.F32 R48, R32, R20, R48 ;  /* 0x000000142030723c */ /* 0x004fde0000001830 */
[----:B------:R-:W-:-:S04]  /*48160*/  NOP ;  /* 0x0000000000007918 */ /* 0x000fc80000000000 */
[----:B------:R-:W-:Y:S04]  /*48170*/  STL.64 [R1+0x220], R48 ;  /* 0x0002203001007387 */ /* 0x000fe80000100a00 */
[----:B------:R0:W-:Y:S04]  /*48180*/  STL.64 [R1+0x228], R50 ;  /* 0x0002283201007387 */ /* 0x0001e80000100a00 */
[----:B0-----:R-:W2:Y:S04]  /*48190*/  LDL.LU.64 R50, [R1+0x3150] ;  /* 0x0031500001327983 */ /* 0x001ea80000300a00 */
[----:B------:R-:W2:Y:S04]  /*481a0*/  LDL.LU.64 R48, [R1+0x3148] ;  /* 0x0031480001307983 */ /* 0x000ea80000300a00 */
[----:B------:R-:W-:Y:S04]  /*481b0*/  STL.64 [R1+0x1f0], R36 ;  /* 0x0001f02401007387 */ /* 0x000fe80000100a00 */
[----:B------:R0:W-:Y:S04]  /*481c0*/  STL.64 [R1+0x1f8], R38 ;  /* 0x0001f82601007387 */ /* 0x0001e80000100a00 */
[----:B0-----:R-:W4:Y:S04]  /*481d0*/  LDL.LU.64 R38, [R1+0x3140] ;  /* 0x0031400001267983 */ /* 0x001f280000300a00 */
[----:B------:R-:W3:Y:S01]  /*481e0*/  LDL.LU.64 R36, [R1+0x3138] ;  /* 0x0031380001247983 */ /* 0x000ee20000300a00 */
[C---:B----4-:R-:W-:Y:S08]  /*481f0*/  HMMA.16816.F32 R40, R32.reuse, R38, R40 ;  /* 0x000000262028723c */ /* 0x050ff00000001828 */
[----:B---3--:R-:W-:-:S15]  /*48200*/  HMMA.16816.F32 R12, R32, R36, R12 ;  /* 0x00000024200c723c */ /* 0x008fde000000180c */
[----:B------:R-:W-:-:S04]  /*48210*/  NOP ;  /* 0x0000000000007918 */ /* 0x000fc80000000000 */
[----:B------:R-:W-:Y:S04]  /*48220*/  STL.64 [R1+0x1c0], R12 ;  /* 0x0001c00c01007387 */ /* 0x000fe80000100a00 */
[----:B------:R0:W-:Y:S04]  /*48230*/  STL.64 [R1+0x1c8], R14 ;  /* 0x0001c80e01007387 */ /* 0x0001e80000100a00 */
[----:B0-----:R-:W3:Y:S04]  /*48240*/  LDL.LU.64 R14, [R1+0x3130] ;  /* 0x00313000010e7983 */ /* 0x001ee80000300a00 */
[----:B------:R-:W3:Y:S04]  /*48250*/  LDL.LU.64 R12, [R1+0x3128] ;  /* 0x00312800010c7983 */ /* 0x000ee80000300a00 */
[----:B------:R-:W-:Y:S04]  /*48260*/  STL.64 [R1+0x1b0], R40 ;  /* 0x0001b02801007387 */ /* 0x000fe80000100a00 */
[----:B------:R0:W-:Y:S04]  /*48270*/  STL.64 [R1+0x1b8], R42 ;  /* 0x0001b82a01007387 */ /* 0x0001e80000100a00 */
[----:B0-----:R-:W2:Y:S04]  /*48280*/  LDL.LU.64 R42, [R1+0x3120] ;  /* 0x00312000012a7983 */ /* 0x001ea80000300a00 */
[----:B------:R-:W4:Y:S01]  /*48290*/  LDL.LU.64 R40, [R1+0x3118] ;  /* 0x0031180001287983 */ /* 0x000f220000300a00 */
[----:B------:R-:W-:-:S02]  /*482a0*/  IMAD R46, R46, 0x100, R3 ;  /* 0x000001002e2e7824 */ /* 0x000fc400078e0203 */
[----:B------:R-:W-:Y:S02]  /*482b0*/  IMAD R47, R47, 0x100, R44 ;  /* 0x000001002f2f7824 */ /* 0x000fe400078e022c */
[----:B------:R-:W-:Y:S01]  /*482c0*/  IMAD R60, R60, 0x100, R45 ;  /* 0x000001003c3c7824 */ /* 0x000fe200078e022d */
[C---:B--2---:R-:W-:Y:S08]  /*482d0*/  HMMA.16816.F32 R48, R32.reuse, R42, R48 ;  /* 0x0000002a2030723c */ /* 0x044ff00000001830 */
[----:B----4-:R-:W-:-:S15]  /*482e0*/  HMMA.16816.F32 R8, R32, R40, R8 ;  /* 0x000000282008723c */ /* 0x010fde0000001808 */
        /* <DEDUP_REMOVED lines=8> */
[----:B------:R-:W4:Y:S04]  /*48370*/  LDL.LU.64 R48, [R1+0x30f8] ;  /* 0x0030f80001307983 */ /* 0x000f280000300a00 */
[----:B------:R-:W2:Y:S04]  /*48380*/  LDL.LU R3, [R1+0x30f4] ;  /* 0x0030f40001037983 */ /* 0x000ea80000300800 */
[----:B------:R-:W3:Y:S04]  /*48390*/  LDL.LU R44, [R1+0x30f0] ;  /* 0x0030f000012c7983 */ /* 0x000ee80000300800 */
[----:B------:R-:W3:Y:S01]  /*483a0*/  LDL.LU R45, [R1+0x30ec] ;  /* 0x0030ec00012d7983 */ /* 0x000ee20000300800 */
[----:B------:R-:W-:-:S03]  /*483b0*/  IMAD R61, R61, 0x100, R0 ;  /* 0x000001003d3d7824 */ /* 0x000fc600078e0200 */
[----:B------:R-:W2:Y:S01]  /*483c0*/  LDL.LU R0, [R1+0x30e8] ;  /* 0x0030e80001007983 */ /* 0x000ea20000300800 */
[----:B---3--:R-:W-:Y:S03]  /*483d0*/  HMMA.16816.F32 R32, R32, R44, R12 ;  /* 0x0000002c2020723c */ /* 0x008fe6000000180c */
[----:B------:R-:W3:Y:S04]  /*483e0*/  LDL.LU.64 R14, [R1+0x30e0] ;  /* 0x0030e000010e7983 */ /* 0x000ee80000300a00 */
[----:B------:R-:W3:-:S12]  /*483f0*/  LDL.LU.64 R12, [R1+0x30d8] ;  /* 0x0030d800010c7983 */ /* 0x000ed80000300a00 */
[----:B------:R0:W-:Y:S04]  /*48400*/  STL.64 [R1+0x170], R32 ;  /* 0x0001702001007387 */ /* 0x0001e80000100a00 */
[----:B------:R1:W-:Y:S01]  /*48410*/  STL.64 [R1+0x178], R34 ;  /* 0x0001782201007387 */ /* 0x0003e20000100a00 */
[----:B0-----:R-:W-:Y:S02]  /*48420*/  F2FP.F16.E4M3.UNPACK_B R32, R46 ;  /* 0x0000002eff20723e */ /* 0x001fe400020006ff */
[----:B------:R-:W-:Y:S02]  /*48430*/  F2FP.F16.E4M3.UNPACK_B R33, R47 ;  /* 0x0000002fff21723e */ /* 0x000fe400020006ff */
[----:B-1----:R-:W-:Y:S02]  /*48440*/  F2FP.F16.E4M3.UNPACK_B R34, R60 ;  /* 0x0000003cff22723e */ /* 0x002fe400020006ff */
[----:B------:R-:W-:-:S07]  /*48450*/  F2FP.F16.E4M3.UNPACK_B R35, R61 ;  /* 0x0000003dff23723e */ /* 0x000fce00020006ff */
[----:B--2---:R-:W-:-:S15]  /*48460*/  HMMA.16816.F32 R4, R32, R2, R4 ;  /* 0x000000022004723c */ /* 0x004fde0000001804 */
[----:B------:R-:W-:-:S04]  /*48470*/  NOP ;  /* 0x0000000000007918 */ /* 0x000fc80000000000 */
[----:B------:R-:W-:Y:S04]  /*48480*/  STL.64 [R1+0x140], R4 ;  /* 0x0001400401007387 */ /* 0x000fe80000100a00 */
[----:B------:R0:W-:Y:S04]  /*48490*/  STL.64 [R1+0x148], R6 ;  /* 0x0001480601007387 */ /* 0x0001e80000100a00 */
[----:B0-----:R-:W2:Y:S04]  /*484a0*/  LDL.LU.64 R6, [R1+0x30d0] ;  /* 0x0030d00001067983 */ /* 0x001ea80000300a00 */
[----:B------:R-:W2:Y:S02]  /*484b0*/  LDL.LU.64 R4, [R1+0x30c8] ;  /* 0x0030c80001047983 */ /* 0x000ea40000300a00 */
[----:B--2---:R-:W-:-:S15]  /*484c0*/  HMMA.16816.F32 R8, R32, R4, R8 ;  /* 0x000000042008723c */ /* 0x004fde0000001808 */
[----:B------:R-:W-:-:S04]  /*484d0*/  NOP ;  /* 0x0000000000007918 */ /* 0x000fc80000000000 */
[----:B------:R-:W-:Y:S04]  /*484e0*/  STL.64 [R1+0x130], R8 ;  /* 0x0001300801007387 */ /* 0x000fe80000100a00 */
[----:B------:R0:W-:Y:S04]  /*484f0*/  STL.64 [R1+0x138], R10 ;  /* 0x0001380a01007387 */ /* 0x0001e80000100a00 */
[----:B0-----:R-:W4:Y:S04]  /*48500*/  LDL.LU.64 R10, [R1+0x30c0] ;  /* 0x0030c000010a7983 */ /* 0x001f280000300a00 */
[----:B------:R-:W2:Y:S01]  /*48510*/  LDL.LU.64 R8, [R1+0x30b8] ;  /* 0x0030b80001087983 */ /* 0x000ea20000300a00 */
[C---:B------:R-:W-:Y:S03]  /*48520*/  HMMA.16816.F32 R4, R32.reuse, R6, R24 ;  /* 0x000000062004723c */ /* 0x040fe60000001818 */
[----:B------:R-:W4:Y:S04]  /*48530*/  LDL.LU.64 R26, [R1+0x30b0] ;  /* 0x0030b000011a7983 */ /* 0x000f280000300a00 */
[----:B------:R-:W4:Y:S01]  /*48540*/  LDL.LU.64 R24, [R1+0x30a8] ;  /* 0x0030a80001187983 */ /* 0x000f220000300a00 */
[C---:B---3--:R-:W-:Y:S11]  /*48550*/  HMMA.16816.F32 R52, R32.reuse, R12, R52 ;  /* 0x0000000c2034723c */ /* 0x048ff60000001834 */
[----:B------:R0:W-:Y:S04]  /*48560*/  STL.64 [R1+0x120], R4 ;  /* 0x0001200401007387 */ /* 0x0001e80000100a00 */
[----:B------:R1:W-:Y:S04]  /*48570*/  STL.64 [R1+0x128], R6 ;  /* 0x0001280601007387 */ /* 0x0003e80000100a00 */
[----:B0-----:R-:W3:Y:S04]  /*48580*/  LDL.LU R4, [R1] ;  /* 0x0000000001047983 */ /* 0x001ee80000300800 */
[----:B------:R-:W3:Y:S04]  /*48590*/  LDL.LU R5, [R1+0x4] ;  /* 0x0000040001057983 */ /* 0x000ee80000300800 */
[----:B-1----:R-:W3:Y:S04]  /*485a0*/  LDL.LU R6, [R1+0x8] ;  /* 0x0000080001067983 */ /* 0x002ee80000300800 */
[----:B------:R-:W3:Y:S01]  /*485b0*/  LDL.LU R7, [R1+0xc] ;  /* 0x00000c0001077983 */ /* 0x000ee20000300800 */
[C---:B------:R-:W-:Y:S08]  /*485c0*/  HMMA.16816.F32 R12, R32.reuse, R14, R56 ;  /* 0x0000000e200c723c */ /* 0x040ff00000001838 */
[C---:B--2---:R-:W-:Y:S08]  /*485d0*/  HMMA.16816.F32 R28, R32.reuse, R8, R28 ;  /* 0x00000008201c723c */ /* 0x044ff0000000181c */
[C---:B----4-:R-:W-:Y:S11]  /*485e0*/  HMMA.16816.F32 R8, R32.reuse, R10, R48 ;  /* 0x0000000a2008723c */ /* 0x050ff60000001830 */
[----:B------:R-:W-:Y:S04]  /*485f0*/  STL.64 [R1+0x100], R28 ;  /* 0x0001001c01007387 */ /* 0x000fe80000100a00 */
[----:B------:R0:W-:Y:S04]  /*48600*/  STL.64 [R1+0x108], R30 ;  /* 0x0001081e01007387 */ /* 0x0001e80000100a00 */
[----:B0-----:R-:W2:Y:S04]  /*48610*/  LDL.LU.64 R30, [R1+0x30a0] ;  /* 0x0030a000011e7983 */ /* 0x001ea80000300a00 */
[----:B------:R-:W4:Y:S04]  /*48620*/  LDL.LU.64 R28, [R1+0x3098] ;  /* 0x00309800011c7983 */ /* 0x000f280000300a00 */
[----:B------:R-:W2:Y:S04]  /*48630*/  LDL.LU.64 R50, [R1+0x3090] ;  /* 0x0030900001327983 */ /* 0x000ea80000300a00 */
[----:B------:R-:W2:Y:S04]  /*48640*/  LDL.LU.64 R48, [R1+0x3088] ;  /* 0x0030880001307983 */ /* 0x000ea80000300a00 */
[----:B------:R0:W-:Y:S04]  /*48650*/  STL.64 [R1+0xe0], R8 ;  /* 0x0000e00801007387 */ /* 0x0001e80000100a00 */
[----:B------:R1:W-:Y:S04]  /*48660*/  STL.64 [R1+0xe8], R10 ;  /* 0x0000e80a01007387 */ /* 0x0003e80000100a00 */
[----:B0-----:R-:W2:Y:S04]  /*48670*/  LDL.LU R8, [R1+0x10] ;  /* 0x0000100001087983 */ /* 0x001ea80000300800 */
[----:B------:R-:W2:Y:S04]  /*48680*/  LDL.LU R9, [R1+0x14] ;  /* 0x0000140001097983 */ /* 0x000ea80000300800 */
[----:B-1----:R-:W2:Y:S04]  /*48690*/  LDL.LU R10, [R1+0x18] ;  /* 0x00001800010a7983 */ /* 0x002ea80000300800 */
[----:B------:R-:W-:Y:S04]  /*486a0*/  STL.64 [R1+0xd0], R52 ;  /* 0x0000d03401007387 */ /* 0x000fe80000100a00 */
[----:B------:R0:W-:Y:S04]  /*486b0*/  STL.64 [R1+0xd8], R54 ;  /* 0x0000d83601007387 */ /* 0x0001e80000100a00 */
[----:B0-----:R-:W4:Y:S04]  /*486c0*/  LDL.LU.64 R54, [R1+0x3080] ;  /* 0x0030800001367983 */ /* 0x001f280000300a00 */
[----:B------:R-:W4:Y:S04]  /*486d0*/  LDL.LU.64 R52, [R1+0x3078] ;  /* 0x0030780001347983 */ /* 0x000f280000300a00 */
[----:B------:R-:W4:Y:S04]  /*486e0*/  LDL.LU.64 R58, [R1+0x3070] ;  /* 0x00307000013a7983 */ /* 0x000f280000300a00 */
[----:B------:R-:W4:Y:S01]  /*486f0*/  LDL.LU.64 R56, [R1+0x3068] ;  /* 0x0030680001387983 */ /* 0x000f220000300a00 */
[----:B------:R-:W-:Y:S01]  /*48700*/  IMAD.MOV.U32 R11, RZ, RZ, R0 ;  /* 0x000000ffff0b7224 */ /* 0x000fe200078e0000 */
[----:B---3--:R-:W-:Y:S02]  /*48710*/  HMMA.16816.F32 R4, R32, R18, R4 ;  /* 0x000000122004723c */ /* 0x008fe40000001804 */
[----:B------:R-:W-:Y:S04]  /*48720*/  STL.64 [R1+0xb0], R12 ;  /* 0x0000b00c01007387 */ /* 0x000fe80000100a00 */
[----:B------:R4:W-:-:S13]  /*48730*/  STL.64 [R1+0xb8], R14 ;  /* 0x0000b80e01007387 */ /* 0x0009da0000100a00 */
[----:B------:R-:W-:Y:S01]  /*48740*/  STL.64 [R1+0x80], R4 ;  /* 0x0000800401007387 */ /* 0x000fe20000100a00 */
[----:B------:R-:W-:Y:S01]  /*48750*/  IMAD.MOV.U32 R0, RZ, RZ, R7 ;  /* 0x000000ffff007224 */ /* 0x000fe200078e0007 */
[----:B--2---:R-:W-:-:S15]  /*48760*/  HMMA.16816.F32 R8, R32, R16, R8 ;  /* 0x000000102008723c */ /* 0x004fde0000001808 */
[----:B------:R-:W-:-:S04]  /*48770*/  NOP ;  /* 0x0000000000007918 */ /* 0x000fc80000000000 */
[----:B------:R-:W-:Y:S04]  /*48780*/  STL.64 [R1+0xa0], R8 ;  /* 0x0000a00801007387 */ /* 0x000fe80000100a00 */
[----:B------:R0:W-:Y:S04]  /*48790*/  STL.64 [R1+0xa8], R10 ;  /* 0x0000a80a01007387 */ /* 0x0001e80000100a00 */
[----:B------:R1:W-:Y:S01]  /*487a0*/  STL [R1+0x88], R6 ;  /* 0x0000880601007387 */ /* 0x0003e20000100800 */
[C---:B----4-:R-:W-:Y:S08]  /*487b0*/  HMMA.16816.F32 R12, R32.reuse, R20, R56 ;  /* 0x00000014200c723c */ /* 0x050ff00000001838 */
[C---:B0-----:R-:W-:Y:S08]  /*487c0*/  HMMA.16816.F32 R8, R32.reuse, R22, R52 ;  /* 0x000000162008723c */ /* 0x041ff00000001834 */
[----:B-1----:R-:W-:Y:S03]  /*487d0*/  HMMA.16816.F32 R4, R32, R36, R48 ;  /* 0x000000242004723c */ /* 0x002fe60000001830 */
[----:B------:R0:W-:Y:S04]  /*487e0*/  STL.64 [R1+0x60], R12 ;  /* 0x0000600c01007387 */ /* 0x0001e80000100a00 */
[----:B------:R1:W-:Y:S04]  /*487f0*/  STL.64 [R1+0x68], R14 ;  /* 0x0000680e01007387 */ /* 0x0003e80000100a00 */
[----:B------:R-:W2:Y:S04]  /*48800*/  LDL.LU R52, [R1+0x30] ;  /* 0x0000300001347983 */ /* 0x000ea80000300800 */
[----:B------:R-:W-:Y:S04]  /*48810*/  STL.64 [R1+0x50], R8 ;  /* 0x0000500801007387 */ /* 0x000fe80000100a00 */
[----:B------:R-:W-:Y:S04]  /*48820*/  STL.64 [R1+0x58], R10 ;  /* 0x0000580a01007387 */ /* 0x000fe80000100a00 */
[----:B------:R-:W-:Y:S04]  /*48830*/  STL.64 [R1+0x10], R4 ;  /* 0x0000100401007387 */ /* 0x000fe80000100a00 */
[----:B------:R3:W-:Y:S04]  /*48840*/  STL.64 [R1+0x18], R6 ;  /* 0x0000180601007387 */ /* 0x0007e80000100a00 */
[----:B------:R-:W2:Y:S04]  /*48850*/  LDL.LU R53, [R1+0x34] ;  /* 0x0000340001357983 */ /* 0x000ea80000300800 */
[----:B------:R-:W2:Y:S04]  /*48860*/  LDL.LU R54, [R1+0x38] ;  /* 0x0000380001367983 */ /* 0x000ea80000300800 */
[----:B------:R-:W2:Y:S04]  /*48870*/  LDL.LU R55, [R1+0x3c] ;  /* 0x00003c0001377983 */ /* 0x000ea80000300800 */
[----:B------:R-:W4:Y:S04]  /*48880*/  LDL.LU R37, [R1+0xccc] ;  /* 0x000ccc0001257983 */ /* 0x000f280000300800 */
[----:B------:R-:W4:Y:S04]  /*48890*/  LDL.LU R20, [R1+0xcc8] ;  /* 0x000cc80001147983 */ /* 0x000f280000300800 */
[----:B------:R-:W2:Y:S04]  /*488a0*/  LDL.LU R22, [R1+0xcd4] ;  /* 0x000cd40001167983 */ /* 0x000ea80000300800 */
[----:B------:R-:W2:Y:S01]  /*488b0*/  LDL.LU R21, [R1+0xcd0] ;  /* 0x000cd00001157983 */ /* 0x000ea20000300800 */
[----:B0-----:R-:W-:-:S03]  /*488c0*/  IMAD.MOV.U32 R12, RZ, RZ, R31 ;  /* 0x000000ffff0c7224 */ /* 0x001fc600078e001f */
[----:B------:R-:W2:Y:S01]  /*488d0*/  LDL.LU R23, [R1+0xcdc] ;  /* 0x000cdc0001177983 */ /* 0x000ea20000300800 */
[----:B------:R-:W-:-:S03]  /*488e0*/  IMAD.MOV.U32 R13, RZ, RZ, R30 ;  /* 0x000000ffff0d7224 */ /* 0x000fc600078e001e */
[----:B------:R-:W2:Y:S01]  /*488f0*/  LDL.LU R46, [R1+0xcd8] ;  /* 0x000cd800012e7983 */ /* 0x000ea20000300800 */
[----:B-1----:R-:W-:-:S03]  /*48900*/  IMAD.MOV.U32 R14, RZ, RZ, R29 ;  /* 0x000000ffff0e7224 */ /* 0x002fc600078e001d */
[----:B---3--:R-:W3:Y:S01]  /*48910*/  LDL.LU R6, [R1+0xce4] ;  /* 0x000ce40001067983 */ /* 0x008ee20000300800 */
[----:B------:R-:W-:-:S03]  /*48920*/  IMAD.MOV.U32 R15, RZ, RZ, R27 ;  /* 0x000000ffff0f7224 */ /* 0x000fc600078e001b */
[----:B------:R-:W3:Y:S04]  /*48930*/  LDL.LU R7, [R1+0xce0] ;  /* 0x000ce00001077983 */ /* 0x000ee80000300800 */
[----:B------:R-:W2:Y:S04]  /*48940*/  LDL.LU R31, [R1+0x3064] ;  /* 0x00306400011f7983 */ /* 0x000ea80000300800 */
[----:B------:R-:W2:Y:S04]  /*48950*/  LDL.LU R30, [R1+0x3060] ;  /* 0x00306000011e7983 */ /* 0x000ea80000300800 */
[----:B------:R-:W2:Y:S04]  /*48960*/  LDL.LU R29, [R1+0x305c] ;  /* 0x00305c00011d7983 */ /* 0x000ea80000300800 */
[----:B------:R-:W2:Y:S01]  /*48970*/  LDL.LU R27, [R1+0x3058] ;  /* 0x00305800011b7983 */ /* 0x000ea20000300800 */
[----:B------:R-:W-:-:S03]  /*48980*/  IMAD.MOV.U32 R16, RZ, RZ, R28 ;  /* 0x000000ffff107224 */ /* 0x000fc600078e001c */
[----:B------:R-:W3:Y:S01]  /*48990*/  LDL.LU R4, [R1+0x598] ;  /* 0x0005980001047983 */ /* 0x000ee20000300800 */
[----:B------:R-:W-:-:S03]  /*489a0*/  IMAD.MOV.U32 R17, RZ, RZ, R24 ;  /* 0x000000ffff117224 */ /* 0x000fc600078e0018 */
[----:B------:R-:W3:Y:S01]  /*489b0*/  LDL.LU R5, [R1+0x59c] ;  /* 0x00059c0001057983 */ /* 0x000ee20000300800 */
[----:B------:R-:W-:-:S03]  /*489c0*/  IMAD.MOV.U32 R18, RZ, RZ, R25 ;  /* 0x000000ffff127224 */ /* 0x000fc600078e0019 */
[----:B------:R-:W3:Y:S01]  /*489d0*/  LDL.LU R28, [R1+0x3054] ;  /* 0x00305400011c7983 */ /* 0x000ee20000300800 */
[----:B------:R-:W-:-:S03]  /*489e0*/  IMAD.MOV.U32 R19, RZ, RZ, R26 ;  /* 0x000000ffff137224 */ /* 0x000fc600078e001a */
[----:B------:R-:W3:Y:S04]  /*489f0*/  LDL.LU R24, [R1+0x3050] ;  /* 0x0030500001187983 */ /* 0x000ee80000300800 */
[----:B------:R-:W3:Y:S04]  /*48a00*/  LDL.LU R25, [R1+0x304c] ;  /* 0x00304c0001197983 */ /* 0x000ee80000300800 */
[----:B------:R-:W3:Y:S04]  /*48a10*/  LDL.LU R26, [R1+0x3048] ;  /* 0x00304800011a7983 */ /* 0x000ee80000300800 */
[----:B------:R-:W3:Y:S01]  /*48a20*/  LDL.LU R2, [R1+0x5b8] ;  /* 0x0005b80001027983 */ /* 0x000ee20000300800 */
[----:B--2---:R-:W-:-:S03]  /*48a30*/  IMAD.MOV.U32 R8, RZ, RZ, R27 ;  /* 0x000000ffff087224 */ /* 0x004fc600078e001b */
[----:B------:R-:W3:Y:S01]  /*48a40*/  LDL.LU R27, [R1+0x3044] ;  /* 0x00304400011b7983 */ /* 0x000ee20000300800 */
[----:B------:R-:W-:Y:S02]  /*48a50*/  IMAD.MOV.U32 R9, RZ, RZ, R29 ;  /* 0x000000ffff097224 */ /* 0x000fe400078e001d */
[----:B------:R-:W-:Y:S01]  /*48a60*/  IMAD.MOV.U32 R10, RZ, RZ, R30 ;  /* 0x000000ffff0a7224 */ /* 0x000fe200078e001e */
[----:B------:R-:W2:Y:S01]  /*48a70*/  LDL.LU R29, [R1+0x3040] ;  /* 0x00304000011d7983 */ /* 0x000ea20000300800 */
[----:B------:R-:W-:-:S03]  /*48a80*/  IMAD.MOV.U32 R11, RZ, RZ, R31 ;  /* 0x000000ffff0b7224 */ /* 0x000fc600078e001f */
[----:B------:R-:W2:Y:S04]  /*48a90*/  LDL.LU R30, [R1+0x303c] ;  /* 0x00303c00011e7983 */ /* 0x000ea80000300800 */
[----:B------:R-:W2:Y:S04]  /*48aa0*/  LDL.LU R31, [R1+0x3038] ;  /* 0x00303800011f7983 */ /* 0x000ea80000300800 */
[----:B------:R-:W2:Y:S04]  /*48ab0*/  LDL.LU R3, [R1+0x5bc] ;  /* 0x0005bc0001037983 */ /* 0x000ea80000300800 */
[----:B------:R-:W4:Y:S04]  /*48ac0*/  LDL.LU R61, [R1+0x5d8] ;  /* 0x0005d800013d7983 */ /* 0x000f280000300800 */
[----:B------:R-:W4:Y:S04]  /*48ad0*/  LDL.LU R60, [R1+0x5dc] ;  /* 0x0005dc00013c7983 */ /* 0x000f280000300800 */
[----:B------:R-:W4:Y:S01]  /*48ae0*/  LDL.LU R47, [R1+0x608] ;  /* 0x00060800012f7983 */ /* 0x000f220000300800 */
[C---:B---3--:R-:W-:Y:S03]  /*48af0*/  HMMA.16816.F32 R56, R32.reuse, R38, R24 ;  /* 0x000000262038723c */ /* 0x048fe60000001818 */
[----:B------:R-:W3:Y:S04]  /*48b00*/  LDL.LU R24, [R1+0x20] ;  /* 0x0000200001187983 */ /* 0x000ee80000300800 */
[----:B------:R-:W3:Y:S04]  /*48b10*/  LDL.LU R25, [R1+0x24] ;  /* 0x0000240001197983 */ /* 0x000ee80000300800 */
[----:B------:R-:W3:Y:S04]  /*48b20*/  LDL.LU R26, [R1+0x28] ;  /* 0x00002800011a7983 */ /* 0x000ee80000300800 */
[----:B------:R-:W3:Y:S01]  /*48b30*/  LDL.LU R27, [R1+0x2c] ;  /* 0x00002c00011b7983 */ /* 0x000ee20000300800 */
[----:B--2---:R-:W-:Y:S01]  /*48b40*/  HMMA.16816.F32 R48, R32, R40, R28 ;  /* 0x000000282030723c */ /* 0x004fe2000000181c */
[----:B------:R-:W-:-:S02]  /*48b50*/  IMAD R21, R21, 0x100, R22 ;  /* 0x0000010015157824 */ /* 0x000fc400078e0216 */
[----:B------:R-:W-:Y:S04]  /*48b60*/  STL.64 [R1+0x2e88], R58 ;  /* 0x002e883a01007387 */ /* 0x000fe80000100a00 */
[----:B------:R-:W-:Y:S01]  /*48b70*/  STL.64 [R1+0x2e80], R56 ;  /* 0x002e803801007387 */ /* 0x000fe20000100a00 */
[----:B------:R-:W-:-:S11]  /*48b80*/  IMAD R22, R46, 0x100, R23 ;  /* 0x000001002e167824 */ /* 0x000fd600078e0217 */
[----:B------:R-:W-:Y:S04]  /*48b90*/  STL.64 [R1+0x2e98], R50 ;  /* 0x002e983201007387 */ /* 0x000fe80000100a00 */
[----:B------:R-:W-:Y:S01]  /*48ba0*/  STL.64 [R1+0x2e90], R48 ;  /* 0x002e903001007387 */ /* 0x000fe20000100a00 */
[----:B----4-:R-:W-:Y:S02]  /*48bb0*/  IMAD R20, R20, 0x100, R37 ;  /* 0x0000010014147824 */ /* 0x010fe400078e0225 */
[----:B------:R-:W-:Y:S01]  /*48bc0*/  IMAD R23, R7, 0x100, R6 ;  /* 0x0000010007177824 */ /* 0x000fe200078e0206 */
[----:B------:R-:W-:Y:S02]  /*48bd0*/  F2FP.F16.E4M3.UNPACK_B R4, R4.H1 ;  /* 0x00000004ff04723e */ /* 0x000fe400030006ff */
[----:B------:R-:W-:-:S02]  /*48be0*/  F2FP.F16.E4M3.UNPACK_B R5, R5.H1 ;  /* 0x00000005ff05723e */ /* 0x000fc400030006ff */
[----:B------:R-:W-:Y:S02]  /*48bf0*/  F2FP.F16.E4M3.UNPACK_B R20, R20 ;  /* 0x00000014ff14723e */ /* 0x000fe400020006ff */
[----:B------:R-:W-:Y:S02]  /*48c00*/  F2FP.F16.E4M3.UNPACK_B R21, R21 ;  /* 0x00000015ff15723e */ /* 0x000fe400020006ff */
[----:B------:R-:W-:Y:S02]  /*48c10*/  F2FP.F16.E4M3.UNPACK_B R22, R22 ;  /* 0x00000016ff16723e */ /* 0x000fe400020006ff */
[----:B------:R-:W-:Y:S01]  /*48c20*/  F2FP.F16.E4M3.UNPACK_B R23, R23 ;  /* 0x00000017ff17723e */ /* 0x000fe200020006ff */
[----:B------:R-:W-:Y:S01]  /*48c30*/  HMMA.16816.F32 R28, R32, R44, R52 ;  /* 0x0000002c201c723c */ /* 0x000fe20000001834 */
[----:B------:R-:W-:Y:S02]  /*48c40*/  F2FP.F16.E4M3.UNPACK_B R6, R2.H1 ;  /* 0x00000002ff06723e */ /* 0x000fe400030006ff */
[----:B------:R-:W-:-:S05]  /*48c50*/  F2FP.F16.E4M3.UNPACK_B R7, R3.H1 ;  /* 0x00000003ff07723e */ /* 0x000fca00030006ff */
[----:B------:R-:W-:Y:S01]  /*48c60*/  HMMA.16816.F32 R52, R20, R4, R8 ;  /* 0x000000041434723c */ /* 0x000fe20000001808 */
[----:B------:R-:W-:Y:S02]  /*48c70*/  F2FP.F16.E4M3.UNPACK_B R8, R61.H1 ;  /* 0x0000003dff08723e */ /* 0x000fe400030006ff */
[----:B------:R-:W-:-:S07]  /*48c80*/  F2FP.F16.E4M3.UNPACK_B R9, R60.H1 ;  /* 0x0000003cff09723e */ /* 0x000fce00030006ff */
[C---:B------:R-:W-:Y:S08]  /*48c90*/  HMMA.16816.F32 R12, R20.reuse, R8, R12 ;  /* 0x00000008140c723c */ /* 0x040ff0000000180c */
[----:B------:R-:W-:Y:S01]  /*48ca0*/  HMMA.16816.F32 R16, R20, R6, R16 ;  /* 0x000000061410723c */ /* 0x000fe20000001810 */
[----:B------:R-:W-:-:S07]  /*48cb0*/  F2FP.F16.E4M3.UNPACK_B R10, R47.H1 ;  /* 0x0000002fff0a723e */ /* 0x000fce00030006ff */
[----:B---3--:R-:W-:-:S15]  /*48cc0*/  HMMA.16816.F32 R24, R32, R42, R24 ;  /* 0x0000002a2018723c */ /* 0x008fde0000001818 */
[----:B------:R-:W-:-:S04]  /*48cd0*/  NOP ;  /* 0x0000000000007918 */ /* 0x000fc80000000000 */
[----:B------:R-:W-:Y:S04]  /*48ce0*/  STL.64 [R1+0x2ea8], R26 ;  /* 0x002ea81a01007387 */ /* 0x000fe80000100a00 */
[----:B------:R-:W-:Y:S04]  /*48cf0*/  STL.64 [R1+0x2ea0], R24 ;  /* 0x002ea01801007387 */ /* 0x000fe80000100a00 */
[----:B------:R-:W2:Y:S04]  /*48d00*/  LDL.LU R46, [R1+0x60c] ;  /* 0x00060c00012e7983 */ /* 0x000ea80000300800 */
[----:B------:R0:W-:Y:S04]  /*48d10*/  STL [R1+0x2e7c], R28 ;  /* 0x002e7c1c01007387 */ /* 0x0001e80000100800 */
[----:B------:R1:W-:Y:S04]  /*48d20*/  STL [R1+0x2e78], R29 ;  /* 0x002e781d01007387 */ /* 0x0003e80000100800 */
[----:B------:R3:W-:Y:S04]  /*48d30*/  STL [R1+0x2e74], R30 ;  /* 0x002e741e01007387 */ /* 0x0007e80000100800 */
[----:B------:R4:W-:Y:S01]  /*48d40*/  STL [R1+0x2e70], R31 ;  /* 0x002e701f01007387 */ /* 0x0009e20000100800 */
[----:B0-----:R-:W-:-:S03]  /*48d50*/  IMAD.MOV.U32 R28, RZ, RZ, R12 ;  /* 0x000000ffff1c7224 */ /* 0x001fc600078e000c */
[----:B------:R0:W-:Y:S01]  /*48d60*/  STL [R1+0x2e6c], R52 ;  /* 0x002e6c3401007387 */ /* 0x0001e20000100800 */
[----:B-1----:R-:W-:Y:S02]  /*48d70*/  IMAD.MOV.U32 R29, RZ, RZ, R13 ;  /* 0x000000ffff1d7224 */ /* 0x002fe400078e000d */
[----:B---3--:R-:W-:Y:S01]  /*48d80*/  IMAD.MOV.U32 R30, RZ, RZ, R14 ;  /* 0x000000ffff1e7224 */ /* 0x008fe200078e000e */
[----:B------:R1:W-:Y:S01]  /*48d90*/  STL [R1+0x2e68], R53 ;  /* 0x002e683501007387 */ /* 0x0003e20000100800 */
[----:B----4-:R-:W-:-:S03]  /*48da0*/  IMAD.MOV.U32 R31, RZ, RZ, R15 ;  /* 0x000000ffff1f7224 */ /* 0x010fc600078e000f */
[----:B------:R3:W-:Y:S04]  /*48db0*/  STL [R1+0x2e64], R54 ;  /* 0x002e643601007387 */ /* 0x0007e80000100800 */
[----:B------:R4:W-:Y:S04]  /*48dc0*/  STL [R1+0x2e60], R55 ;  /* 0x002e603701007387 */ /* 0x0009e80000100800 */
[----:B------:R0:W-:Y:S04]  /*48dd0*/  STL.64 [R1], R16 ;  /* 0x0000001001007387 */ /* 0x0001e80000100a00 */
[----:B------:R0:W-:Y:S04]  /*48de0*/  STL.64 [R1+0x8], R18 ;  /* 0x0000081201007387 */ /* 0x0001e80000100a00 */
[----:B------:R-:W-:Y:S04]  /*48df0*/  STL.64 [R1+0x2eb8], R30 ;  /* 0x002eb81e01007387 */ /* 0x000fe80000100a00 */
[----:B------:R0:W-:Y:S04]  /*48e00*/  STL.64 [R1+0x2eb0], R28 ;  /* 0x002eb01c01007387 */ /* 0x0001e80000100a00 */
[----:B------:R-:W2:Y:S04]  /*48e10*/  LDL.LU R56, [R1+0x2e0] ;  /* 0x0002e00001387983 */ /* 0x000ea80000300800 */
[----:B------:R-:W2:Y:S04]  /*48e20*/  LDL.LU R57, [R1+0x2e4] ;  /* 0x0002e40001397983 */ /* 0x000ea80000300800 */
[----:B------:R-:W2:Y:S04]  /*48e30*/  LDL.LU R58, [R1+0x2e8] ;  /* 0x0002e800013a7983 */ /* 0x000ea80000300800 */
[----:B------:R-:W2:Y:S04]  /*48e40*/  LDL.LU R59, [R1+0x2ec] ;  /* 0x0002ec00013b7983 */ /* 0x000ea80000300800 */
[----:B0-----:R-:W2:Y:S04]  /*48e50*/  LDL.LU R52, [R1+0x200] ;  /* 0x0002000001347983 */ /* 0x001ea80000300800 */
[----:B-1----:R-:W2:Y:S04]  /*48e60*/  LDL.LU R53, [R1+0x204] ;  /* 0x0002040001357983 */ /* 0x002ea80000300800 */
[----:B---3--:R-:W3:Y:S04]  /*48e70*/  LDL.LU R54, [R1+0x208] ;  /* 0x0002080001367983 */ /* 0x008ee80000300800 */
[----:B----4-:R-:W3:Y:S04]  /*48e80*/  LDL.LU R55, [R1+0x20c] ;  /* 0x00020c0001377983 */ /* 0x010ee80000300800 */
        /* <DEDUP_REMOVED lines=32> */
[----:B--2---:R-:W-:-:S03]  /*49090*/  F2FP.F16.E4M3.UNPACK_B R11, R46.H1 ;  /* 0x0000002eff0b723e */ /* 0x004fc600030006ff */
[----:B------:R-:W2:Y:S04]  /*490a0*/  LDL.LU R46, [R1+0x638] ;  /* 0x00063800012e7983 */ /* 0x000ea80000300800 */
[----:B------:R-:W-:Y:S04]  /*490b0*/  STL.64 [R1+0x3030], R10 ;  /* 0x0030300a01007387 */ /* 0x000fe80000100a00 */
[----:B------:R0:W-:Y:S01]  /*490c0*/  STL.64 [R1+0x3028], R8 ;  /* 0x0030280801007387 */ /* 0x0001e20000100a00 */
[----:B---3--:R-:W-:Y:S01]  /*490d0*/  HMMA.16816.F32 R28, R20, R10, R52 ;  /* 0x0000000a141c723c */ /* 0x008fe20000001834 */
[----:B----4-:R-:W-:-:S15]  /*490e0*/  F2FP.F16.E4M3.UNPACK_B R12, R12.H1 ;  /* 0x0000000cff0c723e */ /* 0x010fde00030006ff */
[----:B------:R-:W-:-:S03]  /*490f0*/  NOP ;  /* 0x0000000000007918 */ /* 0x000fc60000000000 */
[----:B------:R-:W-:Y:S02]  /*49100*/  IMAD.MOV.U32 R54, RZ, RZ, R30 ;  /* 0x000000ffff367224 */ /* 0x000fe400078e001e */
[----:B------:R-:W-:Y:S01]  /*49110*/  IMAD.MOV.U32 R55, RZ, RZ, R31 ;  /* 0x000000ffff377224 */ /* 0x000fe200078e001f */
[----:B------:R-:W-:Y:S01]  /*49120*/  F2FP.F16.E4M3.UNPACK_B R13, R13.H1 ;  /* 0x0000000dff0d723e */ /* 0x000fe200030006ff */
[----:B------:R-:W-:Y:S02]  /*49130*/  IMAD.MOV.U32 R52, RZ, RZ, R28 ;  /* 0x000000ffff347224 */ /* 0x000fe400078e001c */
[----:B------:R-:W-:Y:S01]  /*49140*/  IMAD.MOV.U32 R53, RZ, RZ, R29 ;  /* 0x000000ffff357224 */ /* 0x000fe200078e001d */
[----:B------:R-:W-:-:S03]  /*49150*/  F2FP.F16.E4M3.UNPACK_B R14, R14.H1 ;  /* 0x0000000eff0e723e */ /* 0x000fc600030006ff */
[----:B0-----:R-:W-:Y:S01]  /*49160*/  HMMA.16816.F32 R8, R20, R12, R32 ;  /* 0x0000000c1408723c */ /* 0x001fe20000001820 */
[----:B------:R-:W-:Y:S01]  /*49170*/  STL.64 [R1+0x2ec8], R54 ;  /* 0x002ec83601007387 */ /* 0x000fe20000100a00 */
[----:B------:R-:W-:-:S03]  /*49180*/  F2FP.F16.E4M3.UNPACK_B R15, R15.H1 ;  /* 0x0000000fff0f723e */ /* 0x000fc600030006ff */
[----:B------:R-:W-:-:S14]  /*49190*/  STL.64 [R1+0x2ec0], R52 ;  /* 0x002ec03401007387 */ /* 0x000fdc0000100a00 */
[----:B------:R-:W-:Y:S04]  /*491a0*/  STL.64 [R1+0x90], R8 ;  /* 0x0000900801007387 */ /* 0x000fe80000100a00 */
[----:B------:R0:W-:Y:S02]  /*491b0*/  STL.64 [R1+0x98], R10 ;  /* 0x0000980a01007387 */ /* 0x0001e40000100a00 */
[C---:B0-----:R-:W-:Y:S01]  /*491c0*/  HMMA.16816.F32 R8, R20.reuse, R14, R24 ;  /* 0x0000000e1408723c */ /* 0x041fe20000001818 */
[----:B------:R-:W-:Y:S02]  /*491d0*/  F2FP.F16.E4M3.UNPACK_B R16, R16.H1 ;  /* 0x00000010ff10723e */ /* 0x000fe400030006ff */
[----:B------:R-:W-:Y:S01]  /*491e0*/  F2FP.F16.E4M3.UNPACK_B R17, R17.H1 ;  /* 0x00000011ff11723e */ /* 0x000fe200030006ff */
[----:B------:R-:W-:Y:S04]  /*491f0*/  STL.64 [R1+0x3010], R14 ;  /* 0x0030100e01007387 */ /* 0x000fe80000100a00 */
[----:B------:R-:W-:Y:S11]  /*49200*/  STL.64 [R1+0x3008], R12 ;  /* 0x0030080c01007387 */ /* 0x000ff60000100a00 */
[----:B------:R-:W-:Y:S04]  /*49210*/  STL.64 [R1+0xc0], R8 ;  /* 0x0000c00801007387 */ /* 0x000fe80000100a00 */
[----:B------:R0:W-:Y:S02]  /*49220*/  STL.64 [R1+0xc8], R10 ;  /* 0x0000c80a01007387 */ /* 0x0001e40000100a00 */
[----:B0-----:R-:W-:Y:S01]  /*49230*/  HMMA.16816.F32 R8, R20, R16, R40 ;  /* 0x000000101408723c */ /* 0x001fe20000001828 */
[----:B------:R-:W-:-:S02]  /*49240*/  F2FP.F16.E4M3.UNPACK_B R18, R19.H1 ;  /* 0x00000013ff12723e */ /* 0x000fc400030006ff */
[----:B------:R-:W-:-:S15]  /*49250*/  F2FP.F16.E4M3.UNPACK_B R19, R2.H1 ;  /* 0x00000002ff13723e */ /* 0x000fde00030006ff */
[----:B------:R-:W-:Y:S01]  /*49260*/  NOP ;  /* 0x0000000000007918 */ /* 0x000fe20000000000 */
        /* <DEDUP_REMOVED lines=14> */
[----:B------:R0:W-:Y:S04]  /*49350*/  STL.64 [R1+0x158], R10 ;  /* 0x0001580a01007387 */ /* 0x0001e80000100a00 */
[----:B------:R-:W3:Y:S01]  /*49360*/  LDL.LU R28, [R1+0x4c0] ;  /* 0x0004c000011c7983 */ /* 0x000ee20000300800 */
[----:B0-----:R-:W-:-:S15]  /*49370*/  HMMA.16816.F32 R8, R20, R34, R56 ;  /* 0x000000221408723c */ /* 0x001fde0000001838 */
[----:B------:R-:W-:-:S04]  /*49380*/  NOP ;  /* 0x0000000000007918 */ /* 0x000fc80000000000 */
[----:B------:R0:W-:Y:S04]  /*49390*/  STL.64 [R1+0x160], R8 ;  /* 0x0001600801007387 */ /* 0x0001e80000100a00 */
[----:B------:R1:W-:Y:S04]  /*493a0*/  STL.64 [R1+0x168], R10 ;  /* 0x0001680a01007387 */ /* 0x0003e80000100a00 */
[----:B------:R-:W3:Y:S04]  /*493b0*/  LDL.LU R29, [R1+0x4c4] ;  /* 0x0004c400011d7983 */ /* 0x000ee80000300800 */
[----:B------:R-:W3:Y:S04]  /*493c0*/  LDL.LU R30, [R1+0x4c8] ;  /* 0x0004c800011e7983 */ /* 0x000ee80000300800 */
[----:B------:R-:W3:Y:S04]  /*493d0*/  LDL.LU R31, [R1+0x4cc] ;  /* 0x0004cc00011f7983 */ /* 0x000ee80000300800 */
[----:B0-----:R-:W4:Y:S04]  /*493e0*/  LDL.LU R8, [R1+0x420] ;  /* 0x0004200001087983 */ /* 0x001f280000300800 */
[----:B------:R-:W4:Y:S04]  /*493f0*/  LDL.LU R9, [R1+0x424] ;  /* 0x0004240001097983 */ /* 0x000f280000300800 */
[----:B-1----:R-:W4:Y:S04]  /*49400*/  LDL.LU R10, [R1+0x428] ;  /* 0x00042800010a7983 */ /* 0x002f280000300800 */
        /* <DEDUP_REMOVED lines=41> */
[----:B------:R-:W-:Y:S04]  /*496a0*/  STL.64 [R1+0x2fd8], R34 ;  /* 0x002fd82201007387 */ /* 0x000fe80000100a00 */
[----:B------:R-:W-:Y:S01]  /*496b0*/  STL.64 [R1+0x2fd0], R32 ;  /* 0x002fd02001007387 */ /* 0x000fe20000100a00 */
[----:B---3--:R-:W-:-:S02]  /*496c0*/  F2FP.F16.E4M3.UNPACK_B R37, R37.H1 ;  /* 0x00000025ff25723e */ /* 0x008fc400030006ff */
[----:B----4-:R-:W-:Y:S02]  /*496d0*/  F2FP.F16.E4M3.UNPACK_B R38, R38.H1 ;  /* 0x00000026ff26723e */ /* 0x010fe400030006ff */
[----:B------:R-:W-:-:S03]  /*496e0*/  F2FP.F16.E4M3.UNPACK_B R39, R39.H1 ;  /* 0x00000027ff27723e */ /* 0x000fc600030006ff */
[----:B------:R-:W-:Y:S01]  /*496f0*/  HMMA.16816.F32 R16, R20, R36, R16 ;  /* 0x000000241410723c */ /* 0x000fe20000001810 */
[----:B------:R-:W-:-:S07]  /*49700*/  F2FP.F16.E4M3.UNPACK_B R40, R40.H1 ;  /* 0x00000028ff28723e */ /* 0x000fce00030006ff */
[----:B------:R-:W-:Y:S11]  /*49710*/  HMMA.16816.F32 R12, R20, R38, R12 ;  /* 0x00000026140c723c */ /* 0x000ff6000000180c */
[----:B------:R-:W-:Y:S01]  /*49720*/  STL.64 [R1+0x180], R16 ;  /* 0x0001801001007387 */ /* 0x000fe20000100a00 */
[----:B------:R-:W-:-:S03]  /*49730*/  F2FP.F16.E4M3.UNPACK_B R41, R41.H1 ;  /* 0x00000029ff29723e */ /* 0x000fc600030006ff */
[----:B------:R-:W-:Y:S01]  /*49740*/  STL.64 [R1+0x188], R18 ;  /* 0x0001881201007387 */ /* 0x000fe20000100a00 */
[----:B------:R-:W-:-:S03]  /*49750*/  F2FP.F16.E4M3.UNPACK_B R42, R42.H1 ;  /* 0x0000002aff2a723e */ /* 0x000fc600030006ff */
[----:B------:R-:W-:Y:S01]  /*49760*/  STL.64 [R1+0x2fb8], R38 ;  /* 0x002fb82601007387 */ /* 0x000fe20000100a00 */
[----:B------:R-:W-:-:S03]  /*49770*/  F2FP.F16.E4M3.UNPACK_B R43, R43.H1 ;  /* 0x0000002bff2b723e */ /* 0x000fc600030006ff */
[----:B------:R-:W-:Y:S04]  /*49780*/  STL.64 [R1+0x2fb0], R36 ;  /* 0x002fb02401007387 */ /* 0x000fe80000100a00 */
[----:B------:R-:W-:Y:S04]  /*49790*/  STL.64 [R1+0x1d0], R12 ;  /* 0x0001d00c01007387 */ /* 0x000fe80000100a00 */
[----:B------:R0:W-:Y:S01]  /*497a0*/  STL.64 [R1+0x1d8], R14 ;  /* 0x0001d80e01007387 */ /* 0x0001e20000100a00 */
[C---:B------:R-:W-:Y:S08]  /*497b0*/  HMMA.16816.F32 R8, R20.reuse, R42, R8 ;  /* 0x0000002a1408723c */ /* 0x040ff00000001808 */
[----:B0-----:R-:W-:Y:S01]  /*497c0*/  HMMA.16816.F32 R12, R20, R40, R52 ;  /* 0x00000028140c723c */ /* 0x001fe20000001834 */
[----:B------:R-:W-:-:S02]  /*497d0*/  F2FP.F16.E4M3.UNPACK_B R44, R44.H1 ;  /* 0x0000002cff2c723e */ /* 0x000fc400030006ff */
[----:B------:R-:W-:-:S15]  /*497e0*/  F2FP.F16.E4M3.UNPACK_B R45, R45.H1 ;  /* 0x0000002dff2d723e */ /* 0x000fde00030006ff */
        /* <DEDUP_REMOVED lines=8> */
[----:B--2---:R-:W-:-:S02]  /*49870*/  F2FP.F16.E4M3.UNPACK_B R2, R2.H1 ;  /* 0x00000002ff02723e */ /* 0x004fc400030006ff */
[----:B------:R-:W-:Y:S01]  /*49880*/  F2FP.F16.E4M3.UNPACK_B R3, R3.H1 ;  /* 0x00000003ff03723e */ /* 0x000fe200030006ff */
[----:B------:R-:W-:Y:S02]  /*49890*/  IMAD R46, R46, 0x100, R24 ;  /* 0x000001002e2e7824 */ /* 0x000fe400078e0218 */
[----:B------:R-:W-:Y:S02]  /*498a0*/  IMAD R47, R47, 0x100, R25 ;  /* 0x000001002f2f7824 */ /* 0x000fe400078e0219 */
[----:B------:R-:W-:-:S11]  /*498b0*/  IMAD R60, R60, 0x100, R26 ;  /* 0x000001003c3c7824 */ /* 0x000fd600078e021a */
[----:B------:R-:W-:Y:S04]  /*498c0*/  STL.64 [R1+0x480], R8 ;  /* 0x0004800801007387 */ /* 0x000fe80000100a00 */
[----:B------:R0:W-:Y:S01]  /*498d0*/  STL.64 [R1+0x488], R10 ;  /* 0x0004880a01007387 */ /* 0x0001e20000100a00 */
[----:B------:R-:W-:Y:S01]  /*498e0*/  IMAD R61, R61, 0x100, R27 ;  /* 0x000001003d3d7824 */ /* 0x000fe200078e021b */
[----:B0-----:R-:W-:Y:S01]  /*498f0*/  HMMA.16816.F32 R8, R20, R2, R48 ;  /* 0x000000021408723c */ /* 0x001fe20000001830 */
[----:B------:R-:W-:Y:S02]  /*49900*/  F2FP.F16.E4M3.UNPACK_B R20, R46 ;  /* 0x0000002eff14723e */ /* 0x000fe400020006ff */
[----:B------:R-:W-:Y:S02]  /*49910*/  F2FP.F16.E4M3.UNPACK_B R21, R47 ;  /* 0x0000002fff15723e */ /* 0x000fe400020006ff */
[----:B------:R-:W-:-:S02]  /*49920*/  F2FP.F16.E4M3.UNPACK_B R22, R60 ;  /* 0x0000003cff16723e */ /* 0x000fc400020006ff */
[----:B------:R-:W-:-:S12]  /*49930*/  F2FP.F16.E4M3.UNPACK_B R23, R61 ;  /* 0x0000003dff17723e */ /* 0x000fd800020006ff */
[----:B------:R-:W-:Y:S04]  /*49940*/  STL.64 [R1+0x3a0], R8 ;  /* 0x0003a00801007387 */ /* 0x000fe80000100a00 */
[----:B------:R0:W-:Y:S02]  /*49950*/  STL.64 [R1+0x3a8], R10 ;  /* 0x0003a80a01007387 */ /* 0x0001e40000100a00 */
[----:B0-----:R-:W-:Y:S02]  /*49960*/  HMMA.16816.F32 R8, R20, R4, R56 ;  /* 0x000000041408723c */ /* 0x001fe40000001838 */
[----:B------:R-:W-:Y:S04]  /*49970*/  STL.64 [R1+0x2fe0], R44 ;  /* 0x002fe02c01007387 */ /* 0x000fe80000100a00 */
[----:B------:R-:W2:-:S13]  /*49980*/  LDL.LU R28, [R1+0x330] ;  /* 0x00033000011c7983 */ /* 0x000e9a0000300800 */
[----:B------:R-:W-:Y:S04]  /*49990*/  STL.64 [R1+0x460], R8 ;  /* 0x0004600801007387 */ /* 0x000fe80000100a00 */
[----:B------:R-:W-:Y:S04]  /*499a0*/  STL.64 [R1+0x468], R10 ;  /* 0x0004680a01007387 */ /* 0x000fe80000100a00 */
[----:B------:R-:W2:Y:S04]  /*499b0*/  LDL.LU R29, [R1+0x334] ;  /* 0x00033400011d7983 */ /* 0x000ea80000300800 */
[----:B------:R-:W3:Y:S04]  /*499c0*/  LDL.LU R30, [R1+0x338] ;  /* 0x00033800011e7983 */ /* 0x000ee80000300800 */
[----:B------:R-:W3:Y:S04]  /*499d0*/  LDL.LU R31, [R1+0x33c] ;  /* 0x00033c00011f7983 */ /* 0x000ee80000300800 */
[----:B---3--:R-:W-:Y:S04]  /*499e0*/  STL.64 [R1+0x3000], R30 ;  /* 0x0030001e01007387 */ /* 0x008fe80000100a00 */
[----:B--2---:R-:W-:Y:S04]  /*499f0*/  STL.64 [R1+0x2ff8], R28 ;  /* 0x002ff81c01007387 */ /* 0x004fe80000100a00 */
        /* <DEDUP_REMOVED lines=14> */
[----:B0-----:R-:W4:Y:S04]  /*49ae0*/  LDL.LU R52, [R1+0x450] ;  /* 0x0004500001347983 */ /* 0x001f280000300800 */
        /* <DEDUP_REMOVED lines=44> */
[----:B------:R-:W4:Y:S01]  /*49db0*/  LDL.LU.64 R8, [R1+0x3028] ;  /* 0x0030280001087983 */ /* 0x000f220000300a00 */
[C---:B---3--:R-:W-:Y:S08]  /*49dc0*/  HMMA.16816.F32 R12, R20.reuse, R10, R12 ;  /* 0x0000000a140c723c */ /* 0x048ff0000000180c */
        /* <DEDUP_REMOVED lines=8> */
[----:B0-----:R-:W3:Y:S04]  /*49e50*/  LDL.LU.64 R14, [R1+0x3010] ;  /* 0x00301000010e7983 */ /* 0x001ee80000300a00 */
[----:B------:R-:W4:Y:S04]  /*49e60*/  LDL.LU.64 R12, [R1+0x3008] ;  /* 0x00300800010c7983 */ /* 0x000f280000300a00 */
[----:B------:R-:W-:Y:S04]  /*49e70*/  STL.64 [R1+0x2f98], R10 ;  /* 0x002f980a01007387 */ /* 0x000fe80000100a00 */
[----:B------:R0:W-:Y:S04]  /*49e80*/  STL.64 [R1+0x2f90], R8 ;  /* 0x002f900801007387 */ /* 0x0001e80000100a00 */
[----:B0-----:R-:W2:Y:S04]  /*49e90*/  LDL.LU R8, [R1+0x350] ;  /* 0x0003500001087983 */ /* 0x001ea80000300800 */
[----:B------:R-:W2:Y:S04]  /*49ea0*/  LDL.LU R9, [R1+0x354] ;  /* 0x0003540001097983 */ /* 0x000ea80000300800 */
[----:B------:R-:W2:Y:S04]  /*49eb0*/  LDL.LU R10, [R1+0x358] ;  /* 0x00035800010a7983 */ /* 0x000ea80000300800 */
[----:B------:R-:W2:Y:S01]  /*49ec0*/  LDL.LU R11, [R1+0x35c] ;  /* 0x00035c00010b7983 */ /* 0x000ea20000300800 */
[C---:B---3--:R-:W-:Y:S08]  /*49ed0*/  HMMA.16816.F32 R16, R20.reuse, R14, R16 ;  /* 0x0000000e1410723c */ /* 0x048ff00000001810 */
[----:B----4-:R-:W-:-:S15]  /*49ee0*/  HMMA.16816.F32 R28, R20, R12, R28 ;  /* 0x0000000c141c723c */ /* 0x010fde000000181c */
[----:B------:R-:W-:-:S04]  /*49ef0*/  NOP ;  /* 0x0000000000007918 */ /* 0x000fc80000000000 */
[----:B------:R-:W-:Y:S04]  /*49f00*/  STL.64 [R1+0x3f0], R28 ;  /* 0x0003f01c01007387 */ /* 0x000fe80000100a00 */
[----:B------:R0:W-:Y:S04]  /*49f10*/  STL.64 [R1+0x3f8], R30 ;  /* 0x0003f81e01007387 */ /* 0x0001e80000100a00 */
[----:B0-----:R-:W3:Y:S04]  /*49f20*/  LDL.LU.64 R30, [R1+0x3000] ;  /* 0x00300000011e7983 */ /* 0x001ee80000300a00 */
[----:B------:R-:W3:Y:S04]  /*49f30*/  LDL.LU.64 R28, [R1+0x2ff8] ;  /* 0x002ff800011c7983 */ /* 0x000ee80000300a00 */
[----:B------:R-:W-:Y:S04]  /*49f40*/  STL.64 [R1+0x3e0], R16 ;  /* 0x0003e01001007387 */ /* 0x000fe80000100a00 */
[----:B------:R0:W-:Y:S04]  /*49f50*/  STL.64 [R1+0x3e8], R18 ;  /* 0x0003e81201007387 */ /* 0x0001e80000100a00 */
[----:B0-----:R-:W4:Y:S04]  /*49f60*/  LDL.LU.64 R18, [R1+0x2ff0] ;  /* 0x002ff00001127983 */ /* 0x001f280000300a00 */
[----:B------:R-:W2:Y:S04]  /*49f70*/  LDL.LU.64 R16, [R1+0x2fe8] ;  /* 0x002fe80001107983 */ /* 0x000ea80000300a00 */
[----:B------:R-:W-:Y:S04]  /*49f80*/  STL.64 [R1+0x2f78], R14 ;  /* 0x002f780e01007387 */ /* 0x000fe80000100a00 */
[----:B------:R0:W-:Y:S04]  /*49f90*/  STL.64 [R1+0x2f70], R12 ;  /* 0x002f700c01007387 */ /* 0x0001e80000100a00 */
[----:B0-----:R-:W3:Y:S04]  /*49fa0*/  LDL.LU R12, [R1+0x370] ;  /* 0x00037000010c7983 */ /* 0x001ee80000300800 */
[----:B------:R-:W3:Y:S04]  /*49fb0*/  LDL.LU R13, [R1+0x374] ;  /* 0x00037400010d7983 */ /* 0x000ee80000300800 */
[----:B------:R-:W3:Y:S04]  /*49fc0*/  LDL.LU R14, [R1+0x378] ;  /* 0x00037800010e7983 */ /* 0x000ee80000300800 */
[----:B------:R-:W3:Y:S01]  /*49fd0*/  LDL.LU R15, [R1+0x37c] ;  /* 0x00037c00010f7983 */ /* 0x000ee20000300800 */
[C---:B----4-:R-:W-:Y:S08]  /*49fe0*/  HMMA.16816.F32 R32, R20.reuse, R18, R32 ;  /* 0x000000121420723c */ /* 0x050ff00000001820 */
[----:B--2---:R-:W-:-:S15]  /*49ff0*/  HMMA.16816.F32 R44, R20, R16, R44 ;  /* 0x00000010142c723c */ /* 0x004fde000000182c */
[----:B------:R-:W-:-:S04]  /*4a000*/  NOP ;  /* 0x0000000000007918 */ /* 0x000fc80000000000 */
[----:B------:R0:W-:Y:S04]  /*4a010*/  STL.64 [R1+0x3d0], R44 ;  /* 0x0003d02c01007387 */ /* 0x0001e80000100a00 */
[----:B------:R-:W-:Y:S04]  /*4a020*/  STL.64 [R1+0x3d8], R46 ;  /* 0x0003d82e01007387 */ /* 0x000fe80000100a00 */
[----:B0-----:R-:W2:Y:S04]  /*4a030*/  LDL.LU.64 R44, [R1+0x2fe0] ;  /* 0x002fe000012c7983 */ /* 0x001ea80000300a00 */
        /* <DEDUP_REMOVED lines=13> */
[----:B------:R-:W-:Y:S04]  /*4a110*/  STL.64 [R1+0x3b0], R40 ;  /* 0x0003b02801007387 */ /* 0x000fe80000100a00 */
[----:B------:R0:W-:Y:S04]  /*4a120*/  STL.64 [R1+0x3b8], R42 ;  /* 0x0003b82a01007387 */ /* 0x0001e80000100a00 */
[----:B0-----:R-:W2:Y:S04]  /*4a130*/  LDL.LU.64 R42, [R1+0x2fc8] ;  /* 0x002fc800012a7983 */ /* 0x001ea80000300a00 */
[----:B------:R-:W4:Y:S04]  /*4a140*/  LDL.LU.64 R40, [R1+0x2fc0] ;  /* 0x002fc00001287983 */ /* 0x000f280000300a00 */
[----:B------:R-:W-:Y:S04]  /*4a150*/  STL.64 [R1+0x390], R36 ;  /* 0x0003902401007387 */ /* 0x000fe80000100a00 */
[----:B------:R0:W-:Y:S04]  /*4a160*/  STL.64 [R1+0x398], R38 ;  /* 0x0003982601007387 */ /* 0x0001e80000100a00 */
[----:B0-----:R-:W3:Y:S04]  /*4a170*/  LDL.LU.64 R38, [R1+0x2fb8] ;  /* 0x002fb80001267983 */ /* 0x001ee80000300a00 */
[----:B------:R-:W2:Y:S04]  /*4a180*/  LDL.LU.64 R36, [R1+0x2fb0] ;  /* 0x002fb00001247983 */ /* 0x000ea80000300a00 */
[----:B------:R-:W-:Y:S04]  /*4a190*/  STL.64 [R1+0x2f38], R34 ;  /* 0x002f382201007387 */ /* 0x000fe80000100a00 */
[----:B------:R-:W-:Y:S01]  /*4a1a0*/  STL.64 [R1+0x2f30], R32 ;  /* 0x002f302001007387 */ /* 0x000fe20000100a00 */
[C---:B---3--:R-:W-:Y:S08]  /*4a1b0*/  HMMA.16816.F32 R12, R20.reuse, R38, R12 ;  /* 0x00000026140c723c */ /* 0x048ff0000000180c */
[----:B--2---:R-:W-:Y:S01]  /*4a1c0*/  HMMA.16816.F32 R16, R20, R36, R16 ;  /* 0x000000241410723c */ /* 0x004fe20000001810 */
[----:B------:R-:W-:-:S15]  /*4a1d0*/  STL.64 [R1+0x2f18], R38 ;  /* 0x002f182601007387 */ /* 0x000fde0000100a00 */
[----:B------:R-:W-:-:S03]  /*4a1e0*/  NOP ;  /* 0x0000000000007918 */ /* 0x000fc60000000000 */
[----:B------:R-:W-:Y:S04]  /*4a1f0*/  STL.64 [R1+0x380], R16 ;  /* 0x0003801001007387 */ /* 0x000fe80000100a00 */
[----:B------:R-:W-:Y:S04]  /*4a200*/  STL.64 [R1+0x388], R18 ;  /* 0x0003881201007387 */ /* 0x000fe80000100a00 */
[----:B------:R-:W-:Y:S04]  /*4a210*/  STL.64 [R1+0x2f10], R36 ;  /* 0x002f102401007387 */ /* 0x000fe80000100a00 */
[----:B------:R-:W-:Y:S04]  /*4a220*/  STL.64 [R1+0x360], R12 ;  /* 0x0003600c01007387 */ /* 0x000fe80000100a00 */
[----:B------:R4:W-:Y:S02]  /*4a230*/  STL.64 [R1+0x368], R14 ;  /* 0x0003680e01007387 */ /* 0x0009e40000100a00 */
[C---:B----4-:R-:W-:Y:S08]  /*4a240*/  HMMA.16816.F32 R12, R20.reuse, R40, R8 ;  /* 0x00000028140c723c */ /* 0x050ff00000001808 */
[C---:B------:R-:W-:Y:S01]  /*4a250*/  HMMA.16816.F32 R8, R20.reuse, R42, R52 ;  /* 0x0000002a1408723c */ /* 0x040fe20000001834 */
[----:B------:R-:W-:Y:S10]  /*4a260*/  STL.64 [R1+0x2f28], R42 ;  /* 0x002f282a01007387 */ /* 0x000ff40000100a00 */
        /* <DEDUP_REMOVED lines=10> */
[----:B------:R-:W2:-:S15]  /*4a310*/  LDL.LU R56, [R1+0x170] ;  /* 0x0001700001387983 */ /* 0x000e9e0000300800 */
[----:B------:R-:W-:Y:S02]  /*4a320*/  NOP ;  /* 0x0000000000007918 */ /* 0x000fe40000000000 */
[----:B------:R0:W-:Y:S04]  /*4a330*/  STL.64 [R1+0x2e0], R8 ;  /* 0x0002e00801007387 */ /* 0x0001e80000100a00 */
[----:B------:R1:W-:Y:S04]  /*4a340*/  STL.64 [R1+0x2e8], R10 ;  /* 0x0002e80a01007387 */ /* 0x0003e80000100a00 */
        /* <DEDUP_REMOVED lines=31> */
[----:B0-----:R-:W3:Y:S04]  /*4a540*/  LDL.LU R8, [R1+0x2f0] ;  /* 0x0002f00001087983 */ /* 0x001ee80000300800 */
[----:B------:R-:W3:Y:S04]  /*4a550*/  LDL.LU R9, [R1+0x2f4] ;  /* 0x0002f40001097983 */ /* 0x000ee80000300800 */
[----:B-1----:R-:W3:Y:S04]  /*4a560*/  LDL.LU R10, [R1+0x2f8] ;  /* 0x0002f800010a7983 */ /* 0x002ee80000300800 */
[----:B------:R-:W3:Y:S04]  /*4a570*/  LDL.LU R11, [R1+0x2fc] ;  /* 0x0002fc00010b7983 */ /* 0x000ee80000300800 */
[----:B--2---:R-:W2:Y:S04]  /*4a580*/  LDL.LU R36, [R1+0x300] ;  /* 0x0003000001247983 */ /* 0x004ea80000300800 */
[----:B------:R-:W2:Y:S04]  /*4a590*/  LDL.LU R37, [R1+0x304] ;  /* 0x0003040001257983 */ /* 0x000ea80000300800 */
[----:B------:R-:W2:Y:S04]  /*4a5a0*/  LDL.LU R38, [R1+0x308] ;  /* 0x0003080001267983 */ /* 0x000ea80000300800 */
[----:B------:R-:W2:Y:S01]  /*4a5b0*/  LDL.LU R39, [R1+0x30c] ;  /* 0x00030c0001277983 */ /* 0x000ea20000300800 */
[----:B------:R-:W-:-:S02]  /*4a5c0*/  IMAD R46, R25, 0x100, R24 ;  /* 0x00000100192e7824 */ /* 0x000fc400078e0218 */
[----:B------:R-:W-:Y:S01]  /*4a5d0*/  IMAD R47, R27, 0x100, R26 ;  /* 0x000001001b2f7824 */ /* 0x000fe200078e021a */
[----:B------:R-:W4:Y:S01]  /*4a5e0*/  LDL.LU R52, [R1+0x2d0] ;  /* 0x0002d00001347983 */ /* 0x000f220000300800 */
[----:B------:R-:W-:Y:S02]  /*4a5f0*/  IMAD R60, R49, 0x100, R48 ;  /* 0x00000100313c7824 */ /* 0x000fe400078e0230 */
[----:B------:R-:W-:Y:S01]  /*4a600*/  IMAD R61, R51, 0x100, R50 ;  /* 0x00000100333d7824 */ /* 0x000fe200078e0232 */
[----:B------:R-:W4:Y:S01]  /*4a610*/  LDL.LU R53, [R1+0x2d4] ;  /* 0x0002d40001357983 */ /* 0x000f220000300800 */
[----:B------:R-:W-:Y:S02]  /*4a620*/  F2FP.F16.E4M3.UNPACK_B R20, R46 ;  /* 0x0000002eff14723e */ /* 0x000fe400020006ff */
[----:B------:R-:W-:Y:S01]  /*4a630*/  F2FP.F16.E4M3.UNPACK_B R21, R47 ;  /* 0x0000002fff15723e */ /* 0x000fe200020006ff */
[----:B------:R-:W4:Y:S01]  /*4a640*/  LDL.LU R54, [R1+0x2d8] ;  /* 0x0002d80001367983 */ /* 0x000f220000300800 */
[----:B------:R-:W-:-:S02]  /*4a650*/  F2FP.F16.E4M3.UNPACK_B R22, R60 ;  /* 0x0000003cff16723e */ /* 0x000fc400020006ff */
[----:B------:R-:W-:Y:S01]  /*4a660*/  F2FP.F16.E4M3.UNPACK_B R23, R61 ;  /* 0x0000003dff17723e */ /* 0x000fe200020006ff */
        /* <DEDUP_REMOVED lines=99> */
[----:B------:R2:W-:Y:S01]  /*4aca0*/  STL.64 [R1+0x2f00], R32 ;  /* 0x002f002001007387 */ /* 0x0005e20000100a00 */
[----:B------:R-:W-:-:S02]  /*4acb0*/  IMAD R60, R49, 0x100, R48 ;  /* 0x00000100313c7824 */ /* 0x000fc400078e0230 */
[----:B------:R-:W-:Y:S01]  /*4acc0*/  IMAD R61, R51, 0x100, R50 ;  /* 0x00000100333d7824 */ /* 0x000fe200078e0232 */
[C---:B---3--:R-:W-:Y:S08]  /*4acd0*/  HMMA.16816.F32 R16, R20.reuse, R36, R16 ;  /* 0x000000241410723c */ /* 0x048ff00000001810 */
[C---:B--2---:R-:W-:Y:S11]  /*4ace0*/  HMMA.16816.F32 R32, R20.reuse, R38, R12 ;  /* 0x000000261420723c */ /* 0x044ff6000000180c */
[----:B------:R-:W-:Y:S01]  /*4acf0*/  STL.64 [R1+0x250], R16 ;  /* 0x0002501001007387 */ /* 0x000fe20000100a00 */
[C---:B------:R-:W-:Y:S03]  /*4ad00*/  HMMA.16816.F32 R12, R20.reuse, R42, R52 ;  /* 0x0000002a140c723c */ /* 0x040fe60000001834 */
[----:B------:R4:W-:Y:S05]  /*4ad10*/  STL.64 [R1+0x258], R18 ;  /* 0x0002581201007387 */ /* 0x0009ea0000100a00 */
[C---:B----4-:R-:W-:Y:S08]  /*4ad20*/  HMMA.16816.F32 R16, R20.reuse, R40, R8 ;  /* 0x000000281410723c */ /* 0x050ff00000001808 */
[C---:B------:R-:W-:Y:S01]  /*4ad30*/  HMMA.16816.F32 R8, R20.reuse, R44, R28 ;  /* 0x0000002c1408723c */ /* 0x040fe2000000181c */
[----:B------:R-:W-:Y:S04]  /*4ad40*/  STL.64 [R1+0x240], R32 ;  /* 0x0002402001007387 */ /* 0x000fe80000100a00 */
[----:B------:R-:W-:Y:S06]  /*4ad50*/  STL.64 [R1+0x248], R34 ;  /* 0x0002482201007387 */ /* 0x000fec0000100a00 */
[----:B------:R-:W-:Y:S04]  /*4ad60*/  STL.64 [R1+0x230], R16 ;  /* 0x0002301001007387 */ /* 0x000fe80000100a00 */
        /* <DEDUP_REMOVED lines=8> */
[----:B------:R0:W-:Y:S04]  /*4adf0*/  STL.64 [R1+0x1f0], R8 ;  /* 0x0001f00801007387 */ /* 0x0001e80000100a00 */
[----:B------:R1:W-:Y:S04]  /*4ae00*/  STL.64 [R1+0x1f8], R10 ;  /* 0x0001f80a01007387 */ /* 0x0003e80000100a00 */
[----:B------:R-:W2:Y:S04]  /*4ae10*/  LDL.LU R49, [R1+0xa4] ;  /* 0x0000a40001317983 */ /* 0x000ea80000300800 */
[----:B------:R-:W2:Y:S04]  /*4ae20*/  LDL.LU R50, [R1+0xa8] ;  /* 0x0000a80001327983 */ /* 0x000ea80000300800 */
[----:B------:R-:W2:Y:S04]  /*4ae30*/  LDL.LU R51, [R1+0xac] ;  /* 0x0000ac0001337983 */ /* 0x000ea80000300800 */
        /* <DEDUP_REMOVED lines=8> */
[----:B0-----:R-:W2:Y:S04]  /*4aec0*/  LDL.LU R8, [R1+0x130] ;  /* 0x0001300001087983 */ /* 0x001ea80000300800 */
[----:B------:R-:W2:Y:S04]  /*4aed0*/  LDL.LU R9, [R1+0x134] ;  /* 0x0001340001097983 */ /* 0x000ea80000300800 */
[----:B-1----:R-:W2:Y:S04]  /*4aee0*/  LDL.LU R10, [R1+0x138] ;  /* 0x00013800010a7983 */ /* 0x002ea80000300800 */
[----:B------:R-:W2:Y:S01]  /*4aef0*/  LDL.LU R11, [R1+0x13c] ;  /* 0x00013c00010b7983 */ /* 0x000ea20000300800 */
[----:B------:R-:W-:-:S02]  /*4af00*/  IMAD R46, R25, 0x100, R24 ;  /* 0x00000100192e7824 */ /* 0x000fc400078e0218 */
[----:B------:R-:W-:Y:S01]  /*4af10*/  IMAD R47, R27, 0x100, R26 ;  /* 0x000001001b2f7824 */ /* 0x000fe200078e021a */
[----:B------:R-:W-:Y:S01]  /*4af20*/  F2FP.F16.E4M3.UNPACK_B R22, R60 ;  /* 0x0000003cff16723e */ /* 0x000fe200020006ff */
[----:B------:R-:W3:Y:S01]  /*4af30*/  LDL.LU R16, [R1+0x120] ;  /* 0x0001200001107983 */ /* 0x000ee20000300800 */
[----:B------:R-:W-:Y:S02]  /*4af40*/  F2FP.F16.E4M3.UNPACK_B R20, R46 ;  /* 0x0000002eff14723e */ /* 0x000fe400020006ff */
[----:B------:R-:W-:Y:S01]  /*4af50*/  F2FP.F16.E4M3.UNPACK_B R21, R47 ;  /* 0x0000002fff15723e */ /* 0x000fe200020006ff */
[----:B------:R-:W3:Y:S01]  /*4af60*/  LDL.LU R17, [R1+0x124] ;  /* 0x0001240001117983 */ /* 0x000ee20000300800 */
[----:B------:R-:W-:-:S03]  /*4af70*/  F2FP.F16.E4M3.UNPACK_B R23, R61 ;  /* 0x0000003dff17723e */ /* 0x000fc600020006ff */
        /* <DEDUP_REMOVED lines=21> */
[----:B------:R-:W-:Y:S01]  /*4b0d0*/  IMAD.MOV.U32 R59, RZ, RZ, R0 ;  /* 0x000000ffff3b7224 */ /* 0x000fe200078e0000 */
[C---:B----4-:R-:W-:Y:S08]  /*4b0e0*/  HMMA.16816.F32 R32, R20.reuse, R4, R32 ;  /* 0x000000041420723c */ /* 0x050ff00000001820 */
[----:B--2---:R-:W-:Y:S11]  /*4b0f0*/  HMMA.16816.F32 R8, R20, R6, R8 ;  /* 0x000000061408723c */ /* 0x004ff60000001808 */
[----:B------:R-:W-:Y:S04]  /*4b100*/  STL.64 [R1+0x1c0], R32 ;  /* 0x0001c02001007387 */ /* 0x000fe80000100a00 */
[----:B------:R0:W-:Y:S04]  /*4b110*/  STL.64 [R1+0x1c8], R34 ;  /* 0x0001c82201007387 */ /* 0x0001e80000100a00 */
[----:B0-----:R-:W2:Y:S04]  /*4b120*/  LDL.LU.64 R34, [R1+0x2f08] ;  /* 0x002f080001227983 */ /* 0x001ea80000300a00 */
[----:B------:R-:W4:Y:S01]  /*4b130*/  LDL.LU.64 R32, [R1+0x2f00] ;  /* 0x002f000001207983 */ /* 0x000f220000300a00 */
[----:B------:R-:W-:-:S03]  /*4b140*/  IMAD.MOV.U32 R0, RZ, RZ, R11 ;  /* 0x000000ffff007224 */ /* 0x000fc600078e000b */
[----:B------:R-:W2:Y:S04]  /*4b150*/  LDL.LU R4, [R1+0xd54] ;  /* 0x000d540001047983 */ /* 0x000ea80000300800 */
[----:B------:R-:W2:Y:S04]  /*4b160*/  LDL.LU R5, [R1+0xd50] ;  /* 0x000d500001057983 */ /* 0x000ea80000300800 */
[----:B------:R-:W-:Y:S04]  /*4b170*/  STL.64 [R1+0x1a0], R8 ;  /* 0x0001a00801007387 */ /* 0x000fe80000100a00 */
[----:B------:R0:W-:Y:S04]  /*4b180*/  STL [R1+0x1a8], R10 ;  /* 0x0001a80a01007387 */ /* 0x0001e80000100800 */
[----:B0-----:R-:W2:Y:S04]  /*4b190*/  LDL.LU.64 R10, [R1+0x2ef8] ;  /* 0x002ef800010a7983 */ /* 0x001ea80000300a00 */
[----:B------:R-:W3:Y:S04]  /*4b1a0*/  LDL.LU.64 R8, [R1+0x2ef0] ;  /* 0x002ef00001087983 */ /* 0x000ee80000300a00 */
[----:B------:R-:W2:Y:S04]  /*4b1b0*/  LDL.LU R6, [R1+0xd4c] ;  /* 0x000d4c0001067983 */ /* 0x000ea80000300800 */
[----:B------:R-:W2:Y:S04]  /*4b1c0*/  LDL.LU R7, [R1+0xd48] ;  /* 0x000d480001077983 */ /* 0x000ea80000300800 */
[----:B------:R-:W-:Y:S01]  /*4b1d0*/  STL [R1+0x2e20], R0 ;  /* 0x002e200001007387 */ /* 0x000fe20000100800 */
[C---:B---3--:R-:W-:Y:S08]  /*4b1e0*/  HMMA.16816.F32 R16, R20.reuse, R8, R16 ;  /* 0x000000081410723c */ /* 0x048ff00000001810 */
[C---:B--2---:R-:W-:Y:S11]  /*4b1f0*/  HMMA.16816.F32 R8, R20.reuse, R10, R12 ;  /* 0x0000000a1408723c */ /* 0x044ff6000000180c */
[----:B------:R-:W-:Y:S04]  /*4b200*/  STL.64 [R1+0x190], R16 ;  /* 0x0001901001007387 */ /* 0x000fe80000100a00 */
[----:B------:R0:W-:Y:S04]  /*4b210*/  STL.64 [R1+0x198], R18 ;  /* 0x0001981201007387 */ /* 0x0001e80000100a00 */
[----:B0-----:R-:W2:Y:S04]  /*4b220*/  LDL.LU.64 R18, [R1+0x2ee8] ;  /* 0x002ee80001127983 */ /* 0x001ea80000300a00 */
[----:B------:R-:W3:Y:S04]  /*4b230*/  LDL.LU.64 R16, [R1+0x2ee0] ;  /* 0x002ee00001107983 */ /* 0x000ee80000300a00 */
[----:B------:R-:W2:Y:S04]  /*4b240*/  LDL.LU.64 R14, [R1+0x2ed8] ;  /* 0x002ed800010e7983 */ /* 0x000ea80000300a00 */
[----:B------:R-:W2:Y:S04]  /*4b250*/  LDL.LU.64 R12, [R1+0x2ed0] ;  /* 0x002ed000010c7983 */ /* 0x000ea80000300a00 */
[----:B------:R0:W-:Y:S04]  /*4b260*/  STL.64 [R1+0x170], R8 ;  /* 0x0001700801007387 */ /* 0x0001e80000100a00 */
[----:B------:R1:W-:Y:S04]  /*4b270*/  STL.64 [R1+0x178], R10 ;  /* 0x0001780a01007387 */ /* 0x0003e80000100a00 */
[----:B0-----:R-:W3:Y:S04]  /*4b280*/  LDL.LU R8, [R1+0x10] ;  /* 0x0000100001087983 */ /* 0x001ee80000300800 */
[----:B------:R-:W3:Y:S04]  /*4b290*/  LDL.LU R9, [R1+0x14] ;  /* 0x0000140001097983 */ /* 0x000ee80000300800 */
[----:B-1----:R-:W3:Y:S04]  /*4b2a0*/  LDL.LU R10, [R1+0x18] ;  /* 0x00001800010a7983 */ /* 0x002ee80000300800 */
[----:B------:R-:W3:Y:S01]  /*4b2b0*/  LDL.LU R11, [R1+0x1c] ;  /* 0x00001c00010b7983 */ /* 0x000ee20000300800 */
[C---:B----4-:R-:W-:Y:S08]  /*4b2c0*/  HMMA.16816.F32 R56, R20.reuse, R32, R56 ;  /* 0x000000201438723c */ /* 0x050ff00000001838 */
[C---:B--2---:R-:W-:Y:S08]  /*4b2d0*/  HMMA.16816.F32 R52, R20.reuse, R12, R52 ;  /* 0x0000000c1434723c */ /* 0x044ff00000001834 */
[C---:B------:R-:W-:Y:S08]  /*4b2e0*/  HMMA.16816.F32 R12, R20.reuse, R14, R28 ;  /* 0x0000000e140c723c */ /* 0x040ff0000000181c */
[C---:B---3--:R-:W-:Y:S03]  /*4b2f0*/  HMMA.16816.F32 R24, R20.reuse, R16, R24 ;  /* 0x000000101418723c */ /* 0x048fe60000001818 */
[----:B------:R-:W-:Y:S05]  /*4b300*/  STL.64 [R1+0x140], R52 ;  /* 0x0001403401007387 */ /* 0x000fea0000100a00 */
[C---:B------:R-:W-:Y:S01]  /*4b310*/  HMMA.16816.F32 R16, R20.reuse, R18, R48 ;  /* 0x000000121410723c */ /* 0x040fe20000001830 */
[----:B------:R0:W-:Y:S04]  /*4b320*/  STL.64 [R1+0x148], R54 ;  /* 0x0001483601007387 */ /* 0x0001e80000100a00 */
[----:B0-----:R-:W2:Y:S04]  /*4b330*/  LDL.LU.64 R54, [R1+0x2ec8] ;  /* 0x002ec80001367983 */ /* 0x001ea80000300a00 */
[----:B------:R-:W3:Y:S04]  /*4b340*/  LDL.LU.64 R52, [R1+0x2ec0] ;  /* 0x002ec00001347983 */ /* 0x000ee80000300a00 */
[----:B------:R-:W4:Y:S04]  /*4b350*/  LDL.LU.64 R30, [R1+0x2eb8] ;  /* 0x002eb800011e7983 */ /* 0x000f280000300a00 */
[----:B------:R-:W2:Y:S04]  /*4b360*/  LDL.LU.64 R28, [R1+0x2eb0] ;  /* 0x002eb000011c7983 */ /* 0x000ea80000300a00 */
[----:B------:R0:W-:Y:S04]  /*4b370*/  STL.64 [R1+0x120], R12 ;  /* 0x0001200c01007387 */ /* 0x0001e80000100a00 */
[----:B------:R1:W-:Y:S04]  /*4b380*/  STL.64 [R1+0x128], R14 ;  /* 0x0001280e01007387 */ /* 0x0003e80000100a00 */
[----:B0-----:R-:W2:Y:S04]  /*4b390*/  LDL.LU R12, [R1+0x50] ;  /* 0x00005000010c7983 */ /* 0x001ea80000300800 */
[----:B------:R-:W2:Y:S04]  /*4b3a0*/  LDL.LU R13, [R1+0x54] ;  /* 0x00005400010d7983 */ /* 0x000ea80000300800 */
[----:B-1----:R-:W2:Y:S04]  /*4b3b0*/  LDL.LU R14, [R1+0x58] ;  /* 0x00005800010e7983 */ /* 0x002ea80000300800 */
[----:B------:R-:W2:Y:S04]  /*4b3c0*/  LDL.LU R15, [R1+0x5c] ;  /* 0x00005c00010f7983 */ /* 0x000ea80000300800 */
[----:B------:R-:W-:Y:S04]  /*4b3d0*/  STL.64 [R1+0x100], R24 ;  /* 0x0001001801007387 */ /* 0x000fe80000100a00 */
[----:B------:R0:W-:Y:S04]  /*4b3e0*/  STL.64 [R1+0x108], R26 ;  /* 0x0001081a01007387 */ /* 0x0001e80000100a00 */
[----:B0-----:R-:W2:Y:S04]  /*4b3f0*/  LDL.LU.64 R26, [R1+0x2ea8] ;  /* 0x002ea800011a7983 */ /* 0x001ea80000300a00 */
[----:B------:R-:W2:Y:S04]  /*4b400*/  LDL.LU.64 R24, [R1+0x2ea0] ;  /* 0x002ea00001187983 */ /* 0x000ea80000300a00 */
[----:B------:R-:W3:Y:S04]  /*4b410*/  LDL.LU.64 R50, [R1+0x2e98] ;  /* 0x002e980001327983 */ /* 0x000ee80000300a00 */
[----:B------:R-:W3:Y:S04]  /*4b420*/  LDL.LU.64 R48, [R1+0x2e90] ;  /* 0x002e900001307983 */ /* 0x000ee80000300a00 */
[----:B------:R0:W-:Y:S04]  /*4b430*/  STL.64 [R1+0xe0], R16 ;  /* 0x0000e01001007387 */ /* 0x0001e80000100a00 */
[----:B------:R1:W-:Y:S04]  /*4b440*/  STL.64 [R1+0xe8], R18 ;  /* 0x0000e81201007387 */ /* 0x0003e80000100a00 */
[----:B0-----:R-:W3:Y:S04]  /*4b450*/  LDL.LU R16, [R1+0x60] ;  /* 0x0000600001107983 */ /* 0x001ee80000300800 */
[----:B------:R-:W3:Y:S04]  /*4b460*/  LDL.LU R17, [R1+0x64] ;  /* 0x0000640001117983 */ /* 0x000ee80000300800 */
[----:B-1----:R-:W3:Y:S04]  /*4b470*/  LDL.LU R18, [R1+0x68] ;  /* 0x0000680001127983 */ /* 0x002ee80000300800 */
[----:B------:R-:W3:Y:S04]  /*4b480*/  LDL.LU R19, [R1+0x6c] ;  /* 0x00006c0001137983 */ /* 0x000ee80000300800 */
[----:B------:R-:W-:Y:S04]  /*4b490*/  STL.64 [R1+0xb0], R56 ;  /* 0x0000b03801007387 */ /* 0x000fe80000100a00 */
[----:B------:R0:W-:Y:S04]  /*4b4a0*/  STL.64 [R1+0xb8], R58 ;  /* 0x0000b83a01007387 */ /* 0x0001e80000100a00 */
[----:B0-----:R-:W4:Y:S04]  /*4b4b0*/  LDL.LU.64 R58, [R1+0x2e88] ;  /* 0x002e8800013a7983 */ /* 0x001f280000300a00 */
[----:B------:R-:W4:Y:S01]  /*4b4c0*/  LDL.LU.64 R56, [R1+0x2e80] ;  /* 0x002e800001387983 */ /* 0x000f220000300a00 */
[C---:B--2---:R-:W-:Y:S08]  /*4b4d0*/  HMMA.16816.F32 R24, R20.reuse, R44, R24 ;  /* 0x0000002c1418723c */ /* 0x044ff00000001818 */
[C---:B---3--:R-:W-:Y:S08]  /*4b4e0*/  HMMA.16816.F32 R32, R20.reuse, R34, R16 ;  /* 0x000000221420723c */ /* 0x048ff00000001810 */
[C---:B------:R-:W-:Y:S08]  /*4b4f0*/  HMMA.16816.F32 R16, R20.reuse, R36, R12 ;  /* 0x000000241410723c */ /* 0x040ff0000000180c */
[C---:B------:R-:W-:Y:S08]  /*4b500*/  HMMA.16816.F32 R12, R20.reuse, R38, R8 ;  /* 0x00000026140c723c */ /* 0x040ff00000001808 */
[C---:B----4-:R-:W-:Y:S08]  /*4b510*/  HMMA.16816.F32 R8, R20.reuse, R40, R56 ;  /* 0x000000281408723c */ /* 0x050ff00000001838 */
[----:B------:R-:W-:Y:S01]  /*4b520*/  HMMA.16816.F32 R56, R20, R42, R48 ;  /* 0x0000002a1438723c */ /* 0x000fe20000001830 */
[----:B------:R0:W-:Y:S04]  /*4b530*/  STL.64 [R1+0xa0], R32 ;  /* 0x0000a02001007387 */ /* 0x0001e80000100a00 */
[----:B------:R1:W-:Y:S04]  /*4b540*/  STL.64 [R1+0xa8], R34 ;  /* 0x0000a82201007387 */ /* 0x0003e80000100a00 */
[----:B------:R-:W-:Y:S04]  /*4b550*/  STL.64 [R1+0x50], R16 ;  /* 0x0000501001007387 */ /* 0x000fe80000100a00 */
[----:B------:R-:W-:Y:S04]  /*4b560*/  STL.64 [R1+0x58], R18 ;  /* 0x0000581201007387 */ /* 0x000fe80000100a00 */
[----:B------:R-:W-:Y:S04]  /*4b570*/  STL.64 [R1+0x30], R12 ;  /* 0x0000300c01007387 */ /* 0x000fe80000100a00 */
[----:B------:R-:W-:Y:S04]  /*4b580*/  STL.64 [R1+0x38], R14 ;  /* 0x0000380e01007387 */ /* 0x000fe80000100a00 */
[----:B------:R-:W-:Y:S04]  /*4b590*/  STL.64 [R1+0x2cd0], R58 ;  /* 0x002cd03a01007387 */ /* 0x000fe80000100a00 */
[----:B------:R2:W-:Y:S04]  /*4b5a0*/  STL.64 [R1+0x10], R8 ;  /* 0x0000100801007387 */ /* 0x0005e80000100a00 */
[----:B------:R3:W-:Y:S04]  /*4b5b0*/  STL.64 [R1+0x18], R10 ;  /* 0x0000180a01007387 */ /* 0x0007e80000100a00 */
[----:B------:R-:W-:Y:S01]  /*4b5c0*/  STL.64 [R1+0x2cc8], R56 ;  /* 0x002cc83801007387 */ /* 0x000fe20000100a00 */
[----:B0-----:R-:W-:-:S03]  /*4b5d0*/  IMAD R33, R5, 0x100, R4 ;  /* 0x0000010005217824 */ /* 0x001fc600078e0204 */
[----:B------:R-:W-:Y:S01]  /*4b5e0*/  STL [R1+0x2cec], R24 ;  /* 0x002cec1801007387 */ /* 0x000fe20000100800 */
[----:B-1----:R-:W-:-:S03]  /*4b5f0*/  IMAD R34, R46, 0x100, R61 ;  /* 0x000001002e227824 */ /* 0x002fc600078e023d */
[----:B------:R-:W-:Y:S04]  /*4b600*/  STL [R1+0x2ce8], R25 ;  /* 0x002ce81901007387 */ /* 0x000fe80000100800 */
[----:B------:R-:W-:Y:S04]  /*4b610*/  STL [R1+0x2ce4], R26 ;  /* 0x002ce41a01007387 */ /* 0x000fe80000100800 */
[----:B------:R-:W-:Y:S04]  /*4b620*/  STL [R1+0x2ce0], R27 ;  /* 0x002ce01b01007387 */ /* 0x000fe80000100800 */
[----:B------:R-:W4:Y:S04]  /*4b630*/  LDL R0, [R1+0x6a0] ;  /* 0x0006a00001007983 */ /* 0x000f280000100800 */
[----:B------:R-:W4:Y:S04]  /*4b640*/  LDL R46, [R1+0x6a4] ;  /* 0x0006a400012e7983 */ /* 0x000f280000100800 */
[----:B------:R-:W4:Y:S01]  /*4b650*/  LDL R4, [R1+0x6b0] ;  /* 0x0006b00001047983 */ /* 0x000f220000100800 */
[----:B------:R-:W-:-:S03]  /*4b660*/  IMAD R32, R7, 0x100, R6 ;  /* 0x0000010007207824 */ /* 0x000fc600078e0206 */
[----:B--2---:R-:W2:Y:S01]  /*4b670*/  LDL.LU R8, [R1] ;  /* 0x0000000001087983 */ /* 0x004ea20000300800 */
[----:B------:R-:W-:-:S03]  /*4b680*/  IMAD.MOV.U32 R16, RZ, RZ, R28 ;  /* 0x000000ffff107224 */ /* 0x000fc600078e001c */
[----:B------:R-:W2:Y:S01]  /*4b690*/  LDL.LU R9, [R1+0x4] ;  /* 0x0000040001097983 */ /* 0x000ea20000300800 */
[----:B------:R-:W-:-:S03]  /*4b6a0*/  IMAD.MOV.U32 R17, RZ, RZ, R29 ;  /* 0x000000ffff117224 */ /* 0x000fc600078e001d */
[----:B---3--:R-:W2:Y:S01]  /*4b6b0*/  LDL.LU R10, [R1+0x8] ;  /* 0x00000800010a7983 */ /* 0x008ea20000300800 */
[----:B------:R-:W-:-:S03]  /*4b6c0*/  IMAD.MOV.U32 R18, RZ, RZ, R30 ;  /* 0x000000ffff127224 */ /* 0x000fc600078e001e */
[----:B------:R-:W2:Y:S01]  /*4b6d0*/  LDL.LU R11, [R1+0xc] ;  /* 0x00000c00010b7983 */ /* 0x000ea20000300800 */
[----:B------:R-:W-:-:S03]  /*4b6e0*/  IMAD.MOV.U32 R19, RZ, RZ, R31 ;  /* 0x000000ffff137224 */ /* 0x000fc600078e001f */
[----:B------:R-:W3:Y:S04]  /*4b6f0*/  LDL R5, [R1+0x6b4] ;  /* 0x0006b40001057983 */ /* 0x000ee80000100800 */
[----:B------:R-:W2:Y:S04]  /*4b700*/  LDL R6, [R1+0x6d0] ;  /* 0x0006d00001067983 */ /* 0x000ea80000100800 */
[----:B------:R-:W2:Y:S04]  /*4b710*/  LDL.LU R28, [R1+0x2e7c] ;  /* 0x002e7c00011c7983 */ /* 0x000ea80000300800 */
[----:B------:R-:W2:Y:S04]  /*4b720*/  LDL.LU R29, [R1+0x2e78] ;  /* 0x002e7800011d7983 */ /* 0x000ea80000300800 */
[----:B------:R-:W2:Y:S04]  /*4b730*/  LDL.LU R30, [R1+0x2e74] ;  /* 0x002e7400011e7983 */ /* 0x000ea80000300800 */
[----:B------:R-:W2:Y:S01]  /*4b740*/  LDL.LU R31, [R1+0x2e70] ;  /* 0x002e7000011f7983 */ /* 0x000ea20000300800 */
[----:B------:R-:W-:-:S02]  /*4b750*/  IMAD.MOV.U32 R12, RZ, RZ, R52 ;  /* 0x000000ffff0c7224 */ /* 0x000fc400078e0034 */
[----:B------:R-:W-:Y:S01]  /*4b760*/  IMAD.MOV.U32 R13, RZ, RZ, R53 ;  /* 0x000000ffff0d7224 */ /* 0x000fe200078e0035 */
[----:B------:R-:W2:Y:S01]  /*4b770*/  LDL R7, [R1+0x6d4] ;  /* 0x0006d40001077983 */ /* 0x000ea20000100800 */
[----:B------:R-:W-:-:S03]  /*4b780*/  IMAD.MOV.U32 R14, RZ, RZ, R54 ;  /* 0x000000ffff0e7224 */ /* 0x000fc600078e0036 */
[----:B------:R-:W2:Y:S01]  /*4b790*/  LDL R61, [R1+0x6c0] ;  /* 0x0006c000013d7983 */ /* 0x000ea20000100800 */
[----:B------:R-:W-:-:S03]  /*4b7a0*/  IMAD.MOV.U32 R15, RZ, RZ, R55 ;  /* 0x000000ffff0f7224 */ /* 0x000fc600078e0037 */
[----:B------:R-:W2:Y:S04]  /*4b7b0*/  LDL.LU R52, [R1+0x2e6c] ;  /* 0x002e6c0001347983 */ /* 0x000ea80000300800 */
[----:B------:R-:W2:Y:S04]  /*4b7c0*/  LDL.LU R53, [R1+0x2e68] ;  /* 0x002e680001357983 */ /* 0x000ea80000300800 */
[----:B------:R-:W2:Y:S04]  /*4b7d0*/  LDL.LU R54, [R1+0x2e64] ;  /* 0x002e640001367983 */ /* 0x000ea80000300800 */
[----:B------:R-:W2:Y:S01]  /*4b7e0*/  LDL.LU R55, [R1+0x2e60] ;  /* 0x002e600001377983 */ /* 0x000ea20000300800 */
[----:B------:R-:W-:-:S03]  /*4b7f0*/  IMAD R35, R47, 0x100, R60 ;  /* 0x000001002f237824 */ /* 0x000fc600078e023c */
[----:B------:R-:W2:Y:S01]  /*4b800*/  LDL R60, [R1+0x6c4] ;  /* 0x0006c400013c7983 */ /* 0x000ea20000100800 */
[----:B------:R-:W-:Y:S02]  /*4b810*/  F2FP.F16.E4M3.UNPACK_B R32, R32 ;  /* 0x00000020ff20723e */ /* 0x000fe400020006ff */
[----:B------:R-:W-:Y:S01]  /*4b820*/  F2FP.F16.E4M3.UNPACK_B R33, R33 ;  /* 0x00000021ff21723e */ /* 0x000fe200020006ff */
[----:B------:R-:W2:Y:S01]  /*4b830*/  LDL R47, [R1+0x6e0] ;  /* 0x0006e000012f7983 */ /* 0x000ea20000100800 */
[----:B------:R-:W-:Y:S02]  /*4b840*/  F2FP.F16.E4M3.UNPACK_B R34, R34 ;  /* 0x00000022ff22723e */ /* 0x000fe400020006ff */
[----:B------:R-:W-:Y:S02]  /*4b850*/  F2FP.F16.E4M3.UNPACK_B R35, R35 ;  /* 0x00000023ff23723e */ /* 0x000fe400020006ff */
[----:B----4-:R-:W-:Y:S02]  /*4b860*/  F2FP.F16.E4M3.UNPACK_B R4, R4 ;  /* 0x00000004ff04723e */ /* 0x010fe400020006ff */
[----:B---3--:R-:W-:Y:S01]  /*4b870*/  F2FP.F16.E4M3.UNPACK_B R5, R5 ;  /* 0x00000005ff05723e */ /* 0x008fe200020006ff */
[----:B--2---:R-:W-:Y:S01]  /*4b880*/  HMMA.16816.F32 R28, R20, R2, R28 ;  /* 0x00000002141c723c */ /* 0x004fe2000000181c */
[----:B------:R-:W-:-:S02]  /*4b890*/  F2FP.F16.E4M3.UNPACK_B R2, R0 ;  /* 0x00000000ff02723e */ /* 0x000fc400020006ff */
[----:B------:R-:W-:Y:S02]  /*4b8a0*/  F2FP.F16.E4M3.UNPACK_B R3, R46 ;  /* 0x0000002eff03723e */ /* 0x000fe400020006ff */
[----:B------:R-:W-:-:S05]  /*4b8b0*/  F2FP.F16.E4M3.UNPACK_B R6, R6 ;  /* 0x00000006ff06723e */ /* 0x000fca00020006ff */
[C---:B------:R-:W-:Y:S08]  /*4b8c0*/  HMMA.16816.F32 R48, R32.reuse, R2, R52 ;  /* 0x000000022030723c */ /* 0x040ff00000001834 */
[----:B------:R-:W-:Y:S01]  /*4b8d0*/  HMMA.16816.F32 R52, R32, R4, R8 ;  /* 0x000000042034723c */ /* 0x000fe20000001808 */
[----:B------:R-:W-:Y:S04]  /*4b8e0*/  STL [R1+0x2cf4], R28 ;  /* 0x002cf41c01007387 */ /* 0x000fe80000100800 */
[----:B------:R-:W-:Y:S04]  /*4b8f0*/  STL [R1+0x2cf0], R29 ;  /* 0x002cf01d01007387 */ /* 0x000fe80000100800 */
[----:B------:R-:W-:Y:S01]  /*4b900*/  STL [R1+0x2cdc], R30 ;  /* 0x002cdc1e01007387 */ /* 0x000fe20000100800 */
[----:B------:R-:W-:-:S03]  /*4b910*/  F2FP.F16.E4M3.UNPACK_B R7, R7 ;  /* 0x00000007ff07723e */ /* 0x000fc600020006ff */
[----:B------:R-:W-:Y:S01]  /*4b920*/  STL [R1+0x2cd8], R31 ;  /* 0x002cd81f01007387 */ /* 0x000fe20000100800 */
[----:B------:R-:W-:-:S03]  /*4b930*/  F2FP.F16.E4M3.UNPACK_B R8, R61 ;  /* 0x0000003dff08723e */ /* 0x000fc600020006ff */
[----:B------:R-:W2:Y:S01]  /*4b940*/  LDL R46, [R1+0x6e4] ;  /* 0x0006e400012e7983 */ /* 0x000ea20000100800 */
[----:B------:R-:W-:-:S03]  /*4b950*/  F2FP.F16.E4M3.UNPACK_B R9, R60 ;  /* 0x0000003cff09723e */ /* 0x000fc600020006ff */
[----:B------:R-:W-:Y:S04]  /*4b960*/  STL [R1+0x2e28], R2 ;  /* 0x002e280201007387 */ /* 0x000fe80000100800 */
[----:B------:R-:W-:Y:S04]  /*4b970*/  STL [R1+0x2e24], R3 ;  /* 0x002e240301007387 */ /* 0x000fe80000100800 */
[----:B------:R-:W-:Y:S04]  /*4b980*/  STL.64 [R1+0x2d00], R50 ;  /* 0x002d003201007387 */ /* 0x000fe80000100a00 */
[----:B------:R-:W-:Y:S04]  /*4b990*/  STL.64 [R1+0x2cf8], R48 ;  /* 0x002cf83001007387 */ /* 0x000fe80000100a00 */
[----:B------:R-:W-:Y:S01]  /*4b9a0*/  STL [R1+0x2e2c], R5 ;  /* 0x002e2c0501007387 */ /* 0x000fe20000100800 */
[C---:B------:R-:W-:Y:S03]  /*4b9b0*/  HMMA.16816.F32 R16, R32.reuse, R6, R16 ;  /* 0x000000062010723c */ /* 0x040fe60000001810 */
[----:B------:R-:W-:Y:S04]  /*4b9c0*/  STL.64 [R1+0x2d10], R54 ;  /* 0x002d103601007387 */ /* 0x000fe80000100a00 */
[----:B------:R-:W-:Y:S04]  /*4b9d0*/  STL.64 [R1+0x2d08], R52 ;  /* 0x002d083401007387 */ /* 0x000fe80000100a00 */
[----:B------:R-:W-:Y:S04]  /*4b9e0*/  STL.64 [R1+0x2e58], R6 ;  /* 0x002e580601007387 */ /* 0x000fe80000100a00 */
[----:B------:R0:W-:Y:S02]  /*4b9f0*/  STL [R1+0x2e50], R4 ;  /* 0x002e500401007387 */ /* 0x0001e40000100800 */
[----:B0-----:R-:W-:Y:S02]  /*4ba00*/  HMMA.16816.F32 R4, R32, R8, R12 ;  /* 0x000000082004723c */ /* 0x001fe4000000180c */
[----:B------:R-:W-:-:S02]  /*4ba10*/  IMAD.MOV.U32 R28, RZ, RZ, R16 ;  /* 0x000000ffff1c7224 */ /* 0x000fc400078e0010 */
[----:B------:R-:W-:Y:S02]  /*4ba20*/  IMAD.MOV.U32 R29, RZ, RZ, R17 ;  /* 0x000000ffff1d7224 */ /* 0x000fe400078e0011 */
[----:B------:R-:W-:Y:S02]  /*4ba30*/  IMAD.MOV.U32 R24, RZ, RZ, R18 ;  /* 0x000000ffff187224 */ /* 0x000fe400078e0012 */
[----:B------:R-:W-:-:S11]  /*4ba40*/  IMAD.MOV.U32 R25, RZ, RZ, R19 ;  /* 0x000000ffff197224 */ /* 0x000fd600078e0013 */
[----:B------:R-:W-:Y:S02]  /*4ba50*/  IMAD.MOV.U32 R30, RZ, RZ, R6 ;  /* 0x000000ffff1e7224 */ /* 0x000fe400078e0006 */
[----:B------:R-:W-:Y:S02]  /*4ba60*/  IMAD.MOV.U32 R31, RZ, RZ, R7 ;  /* 0x000000ffff1f7224 */ /* 0x000fe400078e0007 */
[----:B------:R-:W-:Y:S02]  /*4ba70*/  IMAD.MOV.U32 R26, RZ, RZ, R4 ;  /* 0x000000ffff1a7224 */ /* 0x000fe400078e0004 */
[----:B------:R-:W-:Y:S01]  /*4ba80*/  IMAD.MOV.U32 R27, RZ, RZ, R5 ;  /* 0x000000ffff1b7224 */ /* 0x000fe200078e0005 */
[----:B------:R-:W-:Y:S04]  /*4ba90*/  STL.64 [R1+0x2d30], R30 ;  /* 0x002d301e01007387 */ /* 0x000fe80000100a00 */
[----:B------:R0:W-:Y:S04]  /*4baa0*/  STL.64 [R1+0x2d28], R28 ;  /* 0x002d281c01007387 */ /* 0x0001e80000100a00 */
[----:B------:R-:W-:Y:S04]  /*4bab0*/  STL.64 [R1+0x2d20], R26 ;  /* 0x002d201a01007387 */ /* 0x000fe80000100a00 */
[----:B------:R1:W-:Y:S04]  /*4bac0*/  STL.64 [R1+0x2d18], R24 ;  /* 0x002d181801007387 */ /* 0x0003e80000100a00 */
        /* <DEDUP_REMOVED lines=10> */
[----:B------:R-:W3:Y:S04]  /*4bb70*/  LDL.LU R30, [R1+0x158] ;  /* 0x00015800011e7983 */ /* 0x000ee80000300800 */
[----:B------:R-:W3:Y:S04]  /*4bb80*/  LDL.LU R31, [R1+0x15c] ;  /* 0x00015c00011f7983 */ /* 0x000ee80000300800 */
[----:B------:R-:W3:Y:S04]  /*4bb90*/  LDL.LU R4, [R1+0x90] ;  /* 0x0000900001047983 */ /* 0x000ee80000300800 */
[----:B------:R-:W3:Y:S04]  /*4bba0*/  LDL.LU R5, [R1+0x94] ;  /* 0x0000940001057983 */ /* 0x000ee80000300800 */
[----:B------:R-:W3:Y:S04]  /*4bbb0*/  LDL.LU R6, [R1+0x98] ;  /* 0x0000980001067983 */ /* 0x000ee80000300800 */
[----:B------:R-:W3:Y:S01]  /*4bbc0*/  LDL.LU R7, [R1+0x9c] ;  /* 0x00009c0001077983 */ /* 0x000ee20000300800 */
[----:B------:R-:W-:-:S03]  /*4bbd0*/  F2FP.F16.E4M3.UNPACK_B R10, R47 ;  /* 0x0000002fff0a723e */ /* 0x000fc600020006ff */
[----:B------:R-:W4:Y:S04]  /*4bbe0*/  LDL R12, [R1+0x6f0] ;  /* 0x0006f000010c7983 */ /* 0x000f280000100800 */
[----:B-1----:R-:W4:Y:S04]  /*4bbf0*/  LDL.LU R24, [R1+0xf0] ;  /* 0x0000f00001187983 */ /* 0x002f280000300800 */
        /* <DEDUP_REMOVED lines=29> */
[----:B------:R-:W4:Y:S01]  /*4bdd0*/  LDL R47, [R1+0x764] ;  /* 0x00076400012f7983 */ /* 0x000f220000100800 */
[----:B--2---:R-:W-:-:S03]  /*4bde0*/  F2FP.F16.E4M3.UNPACK_B R11, R46 ;  /* 0x0000002eff0b723e */ /* 0x004fc600020006ff */
[----:B------:R-:W2:Y:S04]  /*4bdf0*/  LDL R46, [R1+0x770] ;  /* 0x00077000012e7983 */ /* 0x000ea80000100800 */
[----:B---3--:R-:W-:-:S15]  /*4be00*/  HMMA.16816.F32 R4, R32, R10, R4 ;  /* 0x0000000a2004723c */ /* 0x008fde0000001804 */
[----:B------:R-:W-:-:S04]  /*4be10*/  NOP ;  /* 0x0000000000007918 */ /* 0x000fc80000000000 */
[----:B------:R-:W-:Y:S04]  /*4be20*/  STL.64 [R1+0x80], R4 ;  /* 0x0000800401007387 */ /* 0x000fe80000100a00 */
[----:B------:R0:W-:Y:S04]  /*4be30*/  STL.64 [R1+0x88], R6 ;  /* 0x0000880601007387 */ /* 0x0001e80000100a00 */
[----:B0-----:R-:W3:Y:S04]  /*4be40*/  LDL.LU.64 R6, [R1+0x2e58] ;  /* 0x002e580001067983 */ /* 0x001ee80000300a00 */
[----:B------:R-:W2:Y:S04]  /*4be50*/  LDL.LU R4, [R1+0x2e50] ;  /* 0x002e500001047983 */ /* 0x000ea80000300800 */
[----:B------:R-:W-:Y:S04]  /*4be60*/  STL.64 [R1+0x2e38], R10 ;  /* 0x002e380a01007387 */ /* 0x000fe80000100a00 */
[----:B------:R0:W-:Y:S04]  /*4be70*/  STL.64 [R1+0x2e30], R8 ;  /* 0x002e300801007387 */ /* 0x0001e80000100a00 */
[----:B0-----:R-:W2:Y:S04]  /*4be80*/  LDL.LU R8, [R1+0xc0] ;  /* 0x0000c00001087983 */ /* 0x001ea80000300800 */
[----:B------:R-:W2:Y:S04]  /*4be90*/  LDL.LU R9, [R1+0xc4] ;  /* 0x0000c40001097983 */ /* 0x000ea80000300800 */
[----:B------:R-:W2:Y:S04]  /*4bea0*/  LDL.LU R10, [R1+0xc8] ;  /* 0x0000c800010a7983 */ /* 0x000ea80000300800 */
[----:B------:R-:W2:Y:S01]  /*4beb0*/  LDL.LU R11, [R1+0xcc] ;  /* 0x0000cc00010b7983 */ /* 0x000ea20000300800 */
[----:B----4-:R-:W-:-:S02]  /*4bec0*/  F2FP.F16.E4M3.UNPACK_B R12, R12 ;  /* 0x0000000cff0c723e */ /* 0x010fc400020006ff */
[----:B------:R-:W-:Y:S02]  /*4bed0*/  F2FP.F16.E4M3.UNPACK_B R13, R13 ;  /* 0x0000000dff0d723e */ /* 0x000fe400020006ff */
[----:B------:R-:W-:Y:S02]  /*4bee0*/  F2FP.F16.E4M3.UNPACK_B R14, R14 ;  /* 0x0000000eff0e723e */ /* 0x000fe400020006ff */
[----:B------:R-:W-:Y:S02]  /*4bef0*/  F2FP.F16.E4M3.UNPACK_B R15, R15 ;  /* 0x0000000fff0f723e */ /* 0x000fe400020006ff */
[----:B------:R-:W-:Y:S02]  /*4bf00*/  F2FP.F16.E4M3.UNPACK_B R16, R16 ;  /* 0x00000010ff10723e */ /* 0x000fe400020006ff */
[----:B------:R-:W-:Y:S02]  /*4bf10*/  F2FP.F16.E4M3.UNPACK_B R17, R17 ;  /* 0x00000011ff11723e */ /* 0x000fe400020006ff */
[----:B------:R-:W-:-:S02]  /*4bf20*/  F2FP.F16.E4M3.UNPACK_B R18, R18 ;  /* 0x00000012ff12723e */ /* 0x000fc400020006ff */
[----:B------:R-:W-:Y:S01]  /*4bf30*/  F2FP.F16.E4M3.UNPACK_B R19, R19 ;  /* 0x00000013ff13723e */ /* 0x000fe200020006ff */
[----:B--2---:R-:W-:-:S15]  /*4bf40*/  HMMA.16816.F32 R8, R32, R12, R8 ;  /* 0x0000000c2008723c */ /* 0x004fde0000001808 */
[----:B------:R-:W-:-:S04]  /*4bf50*/  NOP ;  /* 0x0000000000007918 */ /* 0x000fc80000000000 */
[----:B------:R-:W-:Y:S04]  /*4bf60*/  STL.64 [R1+0x90], R8 ;  /* 0x0000900801007387 */ /* 0x000fe80000100a00 */
[----:B------:R0:W-:Y:S02]  /*4bf70*/  STL.64 [R1+0x98], R10 ;  /* 0x0000980a01007387 */ /* 0x0001e40000100a00 */
[----:B0-----:R-:W-:Y:S02]  /*4bf80*/  HMMA.16816.F32 R8, R32, R14, R24 ;  /* 0x0000000e2008723c */ /* 0x001fe40000001818 */
[----:B------:R-:W-:Y:S04]  /*4bf90*/  STL.64 [R1+0x2e48], R14 ;  /* 0x002e480e01007387 */ /* 0x000fe80000100a00 */
[----:B------:R-:W-:-:S13]  /*4bfa0*/  STL.64 [R1+0x2e40], R12 ;  /* 0x002e400c01007387 */ /* 0x000fda0000100a00 */
[----:B------:R-:W-:Y:S04]  /*4bfb0*/  STL.64 [R1+0xc0], R8 ;  /* 0x0000c00801007387 */ /* 0x000fe80000100a00 */
[----:B------:R0:W-:Y:S02]  /*4bfc0*/  STL.64 [R1+0xc8], R10 ;  /* 0x0000c80a01007387 */ /* 0x0001e40000100a00 */
[----:B0-----:R-:W-:Y:S01]  /*4bfd0*/  HMMA.16816.F32 R8, R32, R16, R20 ;  /* 0x000000102008723c */ /* 0x001fe20000001814 */
[----:B------:R-:W-:Y:S02]  /*4bfe0*/  F2FP.F16.E4M3.UNPACK_B R20, R38 ;  /* 0x00000026ff14723e */ /* 0x000fe400020006ff */
[----:B------:R-:W-:-:S15]  /*4bff0*/  F2FP.F16.E4M3.UNPACK_B R21, R39 ;  /* 0x00000027ff15723e */ /* 0x000fde00020006ff */
[----:B------:R-:W-:Y:S01]  /*4c000*/  NOP ;  /* 0x0000000000007918 */ /* 0x000fe20000000000 */
        /* <DEDUP_REMOVED lines=49> */
[----:B------:R-:W2:Y:S04]  /*4c320*/  LDL R41, [R1+0x774] ;  /* 0x0007740001297983 */ /* 0x000ea80000100800 */
[----:B------:R-:W3:Y:S04]  /*4c330*/  LDL R42, [R1+0x780] ;  /* 0x00078000012a7983 */ /* 0x000ee80000100800 */
[----:B------:R-:W4:Y:S04]  /*4c340*/  LDL R43, [R1+0x784] ;  /* 0x00078400012b7983 */ /* 0x000f280000100800 */
[----:B------:R-:W4:Y:S04]  /*4c350*/  LDL R44, [R1+0x790] ;  /* 0x00079000012c7983 */ /* 0x000f280000100800 */
[----:B------:R-:W4:Y:S04]  /*4c360*/  LDL.LU R24, [R1+0x420] ;  /* 0x0004200001187983 */ /* 0x000f280000300800 */
[----:B------:R-:W4:Y:S01]  /*4c370*/  LDL.LU R25, [R1+0x424] ;  /* 0x0004240001197983 */ /* 0x000f220000300800 */
[----:B------:R-:W-:-:S03]  /*4c380*/  F2FP.F16.E4M3.UNPACK_B R40, R46 ;  /* 0x0000002eff28723e */ /* 0x000fc600020006ff */
[----:B------:R-:W4:Y:S04]  /*4c390*/  LDL.LU R26, [R1+0x428] ;  /* 0x00042800011a7983 */ /* 0x000f280000300800 */
[----:B------:R-:W4:Y:S04]  /*4c3a0*/  LDL.LU R27, [R1+0x42c] ;  /* 0x00042c00011b7983 */ /* 0x000f280000300800 */
        /* <DEDUP_REMOVED lines=17> */
[----:B------:R-:W-:Y:S04]  /*4c4c0*/  STL.64 [R1+0x2de8], R38 ;  /* 0x002de82601007387 */ /* 0x000fe80000100a00 */
[----:B------:R0:W-:Y:S04]  /*4c4d0*/  STL.64 [R1+0x2de0], R36 ;  /* 0x002de02401007387 */ /* 0x0001e80000100a00 */
[----:B0-----:R-:W4:Y:S04]  /*4c4e0*/  LDL.LU R36, [R1+0x460] ;  /* 0x0004600001247983 */ /* 0x001f280000300800 */
[----:B------:R-:W4:Y:S04]  /*4c4f0*/  LDL.LU R37, [R1+0x464] ;  /* 0x0004640001257983 */ /* 0x000f280000300800 */
[----:B------:R-:W4:Y:S04]  /*4c500*/  LDL.LU R38, [R1+0x468] ;  /* 0x0004680001267983 */ /* 0x000f280000300800 */
[----:B------:R-:W4:Y:S01]  /*4c510*/  LDL.LU R39, [R1+0x46c] ;  /* 0x00046c0001277983 */ /* 0x000f220000300800 */
[----:B--2---:R-:W-:-:S02]  /*4c520*/  F2FP.F16.E4M3.UNPACK_B R41, R41 ;  /* 0x00000029ff29723e */ /* 0x004fc400020006ff */
[----:B---3--:R-:W-:Y:S02]  /*4c530*/  F2FP.F16.E4M3.UNPACK_B R42, R42 ;  /* 0x0000002aff2a723e */ /* 0x008fe400020006ff */
[----:B----4-:R-:W-:-:S03]  /*4c540*/  F2FP.F16.E4M3.UNPACK_B R43, R43 ;  /* 0x0000002bff2b723e */ /* 0x010fc600020006ff */
[C---:B------:R-:W-:Y:S08]  /*4c550*/  HMMA.16816.F32 R12, R32.reuse, R40, R12 ;  /* 0x00000028200c723c */ /* 0x040ff0000000180c */
[----:B------:R-:W-:Y:S11]  /*4c560*/  HMMA.16816.F32 R8, R32, R42, R8 ;  /* 0x0000002a2008723c */ /* 0x000ff60000001808 */
        /* <DEDUP_REMOVED lines=14> */
[----:B------:R-:W-:-:S02]  /*4c650*/  IMAD R46, R46, 0x100, R5 ;  /* 0x000001002e2e7824 */ /* 0x000fc400078e0205 */
[----:B------:R-:W-:Y:S01]  /*4c660*/  IMAD R47, R47, 0x100, R2 ;  /* 0x000001002f2f7824 */ /* 0x000fe200078e0202 */
[----:B------:R-:W3:Y:S01]  /*4c670*/  LDL.LU R5, [R1+0x2e2c] ;  /* 0x002e2c0001057983 */ /* 0x000ee20000300800 */
[----:B------:R-:W-:-:S03]  /*4c680*/  IMAD R60, R60, 0x100, R3 ;  /* 0x000001003c3c7824 */ /* 0x000fc600078e0203 */
[----:B------:R-:W3:Y:S04]  /*4c690*/  LDL.LU R2, [R1+0x2e28] ;  /* 0x002e280001027983 */ /* 0x000ee80000300800 */
[----:B------:R-:W3:Y:S01]  /*4c6a0*/  LDL.LU R3, [R1+0x2e24] ;  /* 0x002e240001037983 */ /* 0x000ee20000300800 */
[----:B------:R-:W-:Y:S02]  /*4c6b0*/  F2FP.F16.E4M3.UNPACK_B R44, R44 ;  /* 0x0000002cff2c723e */ /* 0x000fe400020006ff */
[----:B------:R-:W-:Y:S01]  /*4c6c0*/  F2FP.F16.E4M3.UNPACK_B R45, R45 ;  /* 0x0000002dff2d723e */ /* 0x000fe200020006ff */
[----:B------:R-:W-:Y:S02]  /*4c6d0*/  IMAD R61, R61, 0x100, R0 ;  /* 0x000001003d3d7824 */ /* 0x000fe400078e0200 */
[----:B------:R-:W3:Y:S04]  /*4c6e0*/  LDL.LU R0, [R1+0x2e20] ;  /* 0x002e200001007983 */ /* 0x000ee80000300800 */
[----:B--2---:R-:W-:Y:S01]  /*4c6f0*/  HMMA.16816.F32 R40, R32, R44, R40 ;  /* 0x0000002c2028723c */ /* 0x004fe20000001828 */
[----:B------:R-:W-:-:S02]  /*4c700*/  F2FP.F16.E4M3.UNPACK_B R32, R46 ;  /* 0x0000002eff20723e */ /* 0x000fc400020006ff */
[----:B------:R-:W-:Y:S02]  /*4c710*/  F2FP.F16.E4M3.UNPACK_B R33, R47 ;  /* 0x0000002fff21723e */ /* 0x000fe400020006ff */
[----:B------:R-:W-:Y:S02]  /*4c720*/  F2FP.F16.E4M3.UNPACK_B R34, R60 ;  /* 0x0000003cff22723e */ /* 0x000fe400020006ff */
[----:B------:R-:W-:-:S12]  /*4c730*/  F2FP.F16.E4M3.UNPACK_B R35, R61 ;  /* 0x0000003dff23723e */ /* 0x000fd800020006ff */
[----:B------:R-:W-:Y:S04]  /*4c740*/  STL.64 [R1+0x210], R40 ;  /* 0x0002102801007387 */ /* 0x000fe80000100a00 */
[----:B------:R3:W-:Y:S02]  /*4c750*/  STL.64 [R1+0x218], R42 ;  /* 0x0002182a01007387 */ /* 0x0007e40000100a00 */
[C---:B---3--:R-:W-:Y:S08]  /*4c760*/  HMMA.16816.F32 R40, R32.reuse, R2, R36 ;  /* 0x000000022028723c */ /* 0x048ff00000001824 */
[C---:B------:R-:W-:Y:S08]  /*4c770*/  HMMA.16816.F32 R36, R32.reuse, R4, R20 ;  /* 0x000000042024723c */ /* 0x040ff00000001814 */
[C---:B------:R-:W-:Y:S03]  /*4c780*/  HMMA.16816.F32 R20, R32.reuse, R6, R24 ;  /* 0x000000062014723c */ /* 0x040fe60000001818 */
[----:B------:R-:W-:Y:S04]  /*4c790*/  STL.64 [R1+0x440], R40 ;  /* 0x0004402801007387 */ /* 0x000fe80000100a00 */
[----:B------:R-:W-:Y:S04]  /*4c7a0*/  STL.64 [R1+0x448], R42 ;  /* 0x0004482a01007387 */ /* 0x000fe80000100a00 */
[----:B------:R-:W-:Y:S04]  /*4c7b0*/  STL.64 [R1+0x2db8], R6 ;  /* 0x002db80601007387 */ /* 0x000fe80000100a00 */
[----:B------:R-:W-:Y:S04]  /*4c7c0*/  STL.64 [R1+0x430], R36 ;  /* 0x0004302401007387 */ /* 0x000fe80000100a00 */
[----:B------:R-:W-:Y:S04]  /*4c7d0*/  STL.64 [R1+0x438], R38 ;  /* 0x0004382601007387 */ /* 0x000fe80000100a00 */
[----:B------:R4:W-:Y:S04]  /*4c7e0*/  STL.64 [R1+0x2db0], R4 ;  /* 0x002db00401007387 */ /* 0x0009e80000100a00 */
[----:B------:R-:W-:Y:S04]  /*4c7f0*/  STL.64 [R1+0x420], R20 ;  /* 0x0004201401007387 */ /* 0x000fe80000100a00 */
[----:B------:R0:W-:Y:S01]  /*4c800*/  STL.64 [R1+0x428], R22 ;  /* 0x0004281601007387 */ /* 0x0001e20000100a00 */
[C---:B----4-:R-:W-:Y:S08]  /*4c810*/  HMMA.16816.F32 R4, R32.reuse, R10, R52 ;  /* 0x0000000a2004723c */ /* 0x050ff00000001834 */
[----:B0-----:R-:W-:Y:S01]  /*4c820*/  HMMA.16816.F32 R20, R32, R8, R28 ;  /* 0x000000082014723c */ /* 0x001fe2000000181c */
        /* <DEDUP_REMOVED lines=14> */
[----:B------:R-:W-:Y:S04]  /*4c910*/  STL.64 [R1+0x3d8], R6 ;  /* 0x0003d80601007387 */ /* 0x000fe80000100a00 */
        /* <DEDUP_REMOVED lines=77> */
[----:B------:R-:W4:Y:S04]  /*4cdf0*/  LDL.LU.64 R12, [R1+0x2df0] ;  /* 0x002df000010c7983 */ /* 0x000f280000300a00 */
[----:B------:R-:W-:Y:S04]  /*4ce00*/  STL.64 [R1+0x370], R36 ;  /* 0x0003702401007387 */ /* 0x000fe80000100a00 */
[----:B------:R0:W-:Y:S04]  /*4ce10*/  STL.64 [R1+0x378], R38 ;  /* 0x0003782601007387 */ /* 0x0001e80000100a00 */
[----:B0-----:R-:W2:Y:S04]  /*4ce20*/  LDL.LU.64 R38, [R1+0x2de8] ;  /* 0x002de80001267983 */ /* 0x001ea80000300a00 */
[----:B------:R-:W3:Y:S04]  /*4ce30*/  LDL.LU.64 R36, [R1+0x2de0] ;  /* 0x002de00001247983 */ /* 0x000ee80000300a00 */
[----:B------:R0:W-:Y:S04]  /*4ce40*/  STL.64 [R1+0x2d80], R22 ;  /* 0x002d801601007387 */ /* 0x0001e80000100a00 */
[----:B0-----:R-:W4:Y:S04]  /*4ce50*/  LDL.LU R22, [R1+0xda0] ;  /* 0x000da00001167983 */ /* 0x001f280000300800 */
[----:B------:R-:W4:Y:S04]  /*4ce60*/  LDL.LU R23, [R1+0xda8] ;  /* 0x000da80001177983 */ /* 0x000f280000300800 */
[----:B------:R0:W-:Y:S04]  /*4ce70*/  STL.64 [R1+0x2d78], R20 ;  /* 0x002d781401007387 */ /* 0x0001e80000100a00 */
[----:B0-----:R-:W4:Y:S04]  /*4ce80*/  LDL.LU R20, [R1+0xd90] ;  /* 0x000d900001147983 */ /* 0x001f280000300800 */
        /* <DEDUP_REMOVED lines=11> */
[----:B------:R-:W2:Y:S04]  /*4cf40*/  LDL.LU.64 R40, [R1+0x2dc0] ;  /* 0x002dc00001287983 */ /* 0x000ea80000300a00 */
[----:B------:R-:W-:Y:S04]  /*4cf50*/  STL.64 [R1+0x2d90], R38 ;  /* 0x002d902601007387 */ /* 0x000fe80000100a00 */
[----:B------:R0:W-:Y:S04]  /*4cf60*/  STL.64 [R1+0x2d88], R36 ;  /* 0x002d882401007387 */ /* 0x0001e80000100a00 */
[----:B0-----:R-:W3:Y:S04]  /*4cf70*/  LDL.LU R36, [R1+0x320] ;  /* 0x0003200001247983 */ /* 0x001ee80000300800 */
        /* <DEDUP_REMOVED lines=8> */
[----:B------:R-:W2:Y:S01]  /*4d000*/  LDL.LU.64 R4, [R1+0x2db0] ;  /* 0x002db00001047983 */ /* 0x000ea20000300a00 */
[----:B---3--:R-:W-:Y:S01]  /*4d010*/  HMMA.16816.F32 R36, R32, R42, R36 ;  /* 0x0000002a2024723c */ /* 0x008fe20000001824 */
[----:B----4-:R-:W-:-:S07]  /*4d020*/  IMAD R46, R46, 0x100, R20 ;  /* 0x000001002e2e7824 */ /* 0x010fce00078e0214 */
[----:B------:R-:W-:Y:S01]  /*4d030*/  HMMA.16816.F32 R16, R32, R44, R16 ;  /* 0x0000002c2010723c */ /* 0x000fe20000001810 */
[----:B------:R-:W-:Y:S02]  /*4d040*/  IMAD R47, R47, 0x100, R21 ;  /* 0x000001002f2f7824 */ /* 0x000fe400078e0215 */
[----:B------:R-:W-:Y:S02]  /*4d050*/  IMAD R60, R60, 0x100, R22 ;  /* 0x000001003c3c7824 */ /* 0x000fe400078e0216 */
[----:B------:R-:W-:Y:S01]  /*4d060*/  IMAD R61, R61, 0x100, R23 ;  /* 0x000001003d3d7824 */ /* 0x000fe200078e0217 */
[----:B------:R-:W-:Y:S02]  /*4d070*/  F2FP.F16.E4M3.UNPACK_B R32, R46 ;  /* 0x0000002eff20723e */ /* 0x000fe400020006ff */
[----:B------:R-:W-:Y:S02]  /*4d080*/  F2FP.F16.E4M3.UNPACK_B R33, R47 ;  /* 0x0000002fff21723e */ /* 0x000fe400020006ff */
[----:B------:R-:W-:-:S02]  /*4d090*/  F2FP.F16.E4M3.UNPACK_B R34, R60 ;  /* 0x0000003cff22723e */ /* 0x000fc400020006ff */
[----:B------:R-:W-:Y:S01]  /*4d0a0*/  F2FP.F16.E4M3.UNPACK_B R35, R61 ;  /* 0x0000003dff23723e */ /* 0x000fe200020006ff */
[----:B------:R-:W-:Y:S04]  /*4d0b0*/  STL.64 [R1+0x2d70], R42 ;  /* 0x002d702a01007387 */ /* 0x000fe80000100a00 */
[----:B------:R-:W-:Y:S02]  /*4d0c0*/  STL.64 [R1+0x2d68], R40 ;  /* 0x002d682801007387 */ /* 0x000fe40000100a00 */
[C---:B------:R-:W-:Y:S02]  /*4d0d0*/  HMMA.16816.F32 R20, R32.reuse, R2, R24 ;  /* 0x000000022014723c */ /* 0x040fe40000001818 */
[----:B------:R-:W-:Y:S04]  /*4d0e0*/  STL.64 [R1+0x320], R36 ;  /* 0x0003202401007387 */ /* 0x000fe80000100a00 */
[----:B------:R-:W-:Y:S04]  /*4d0f0*/  STL.64 [R1+0x328], R38 ;  /* 0x0003282601007387 */ /* 0x000fe80000100a00 */
[----:B------:R-:W-:Y:S04]  /*4d100*/  STL.64 [R1+0x2e0], R16 ;  /* 0x0002e01001007387 */ /* 0x000fe80000100a00 */
[----:B------:R-:W-:Y:S04]  /*4d110*/  STL.64 [R1+0x2e8], R18 ;  /* 0x0002e81201007387 */ /* 0x000fe80000100a00 */
[----:B------:R-:W-:Y:S04]  /*4d120*/  STL.64 [R1+0x2da8], R44 ;  /* 0x002da82c01007387 */ /* 0x000fe80000100a00 */
[----:B------:R-:W-:Y:S04]  /*4d130*/  STL.64 [R1+0x310], R20 ;  /* 0x0003101401007387 */ /* 0x000fe80000100a00 */
[----:B------:R0:W-:Y:S02]  /*4d140*/  STL.64 [R1+0x318], R22 ;  /* 0x0003181601007387 */ /* 0x0001e40000100a00 */
[C---:B0-----:R-:W-:Y:S08]  /*4d150*/  HMMA.16816.F32 R20, R32.reuse, R8, R48 ;  /* 0x000000082014723c */ /* 0x041ff00000001830 */
[C---:B--2---:R-:W-:Y:S08]  /*4d160*/  HMMA.16816.F32 R16, R32.reuse, R4, R28 ;  /* 0x000000042010723c */ /* 0x044ff0000000181c */
[C---:B------:R-:W-:Y:S11]  /*4d170*/  HMMA.16816.F32 R24, R32.reuse, R6, R52 ;  /* 0x000000062018723c */ /* 0x040ff60000001834 */
[----:B------:R-:W-:Y:S04]  /*4d180*/  STL.64 [R1+0x300], R16 ;  /* 0x0003001001007387 */ /* 0x000fe80000100a00 */
[----:B------:R0:W-:Y:S02]  /*4d190*/  STL.64 [R1+0x308], R18 ;  /* 0x0003081201007387 */ /* 0x0001e40000100a00 */
[C---:B0-----:R-:W-:Y:S02]  /*4d1a0*/  HMMA.16816.F32 R16, R32.reuse, R10, R56 ;  /* 0x0000000a2010723c */ /* 0x041fe40000001838 */
[----:B------:R-:W-:Y:S04]  /*4d1b0*/  STL.64 [R1+0x2f0], R24 ;  /* 0x0002f01801007387 */ /* 0x000fe80000100a00 */
[----:B------:R-:W-:Y:S04]  /*4d1c0*/  STL.64 [R1+0x2f8], R26 ;  /* 0x0002f81a01007387 */ /* 0x000fe80000100a00 */
[----:B------:R-:W2:Y:S04]  /*4d1d0*/  LDL.LU R48, [R1+0x250] ;  /* 0x0002500001307983 */ /* 0x000ea80000300800 */
[----:B------:R-:W-:Y:S04]  /*4d1e0*/  STL.64 [R1+0x2d0], R20 ;  /* 0x0002d01401007387 */ /* 0x000fe80000100a00 */
[----:B------:R-:W-:Y:S04]  /*4d1f0*/  STL.64 [R1+0x2d8], R22 ;  /* 0x0002d81601007387 */ /* 0x000fe80000100a00 */
        /* <DEDUP_REMOVED lines=11> */
[----:B-1----:R-:W4:Y:S04]  /*4d2b0*/  LDL.LU R18, [R1+0x298] ;  /* 0x0002980001127983 */ /* 0x002f280000300800 */
        /* <DEDUP_REMOVED lines=62> */
[----:B------:R-:W-:Y:S04]  /*4d6a0*/  STL.64 [R1+0x2d40], R18 ;  /* 0x002d401201007387 */ /* 0x000fe80000100a00 */
[----:B------:R0:W-:Y:S04]  /*4d6b0*/  STL.64 [R1+0x2d38], R16 ;  /* 0x002d381001007387 */ /* 0x0001e80000100a00 */
[----:B0-----:R-:W3:Y:S04]  /*4d6c0*/  LDL.LU R16, [R1+0x230] ;  /* 0x0002300001107983 */ /* 0x001ee80000300800 */
[----:B------:R-:W3:Y:S04]  /*4d6d0*/  LDL.LU R17, [R1+0x234] ;  /* 0x0002340001117983 */ /* 0x000ee80000300800 */
[----:B------:R-:W3:Y:S04]  /*4d6e0*/  LDL.LU R18, [R1+0x238] ;  /* 0x0002380001127983 */ /* 0x000ee80000300800 */
[----:B------:R-:W3:Y:S01]  /*4d6f0*/  LDL.LU R19, [R1+0x23c] ;  /* 0x00023c0001137983 */ /* 0x000ee20000300800 */
[C---:B----4-:R-:W-:Y:S08]  /*4d700*/  HMMA.16816.F32 R40, R32.reuse, R36, R40 ;  /* 0x000000242028723c */ /* 0x050ff00000001828 */
[C---:B--2---:R-:W-:Y:S08]  /*4d710*/  HMMA.16816.F32 R48, R32.reuse, R22, R48 ;  /* 0x000000162030723c */ /* 0x044ff00000001830 */
[----:B---3--:R-:W-:-:S15]  /*4d720*/  HMMA.16816.F32 R52, R32, R20, R52 ;  /* 0x000000142034723c */ /* 0x008fde0000001834 */
[----:B------:R-:W-:-:S04]  /*4d730*/  NOP ;  /* 0x0000000000007918 */ /* 0x000fc80000000000 */
[----:B------:R0:W-:Y:S04]  /*4d740*/  STL.64 [R1+0x270], R52 ;  /* 0x0002703401007387 */ /* 0x0001e80000100a00 */
[----:B------:R1:W-:Y:S04]  /*4d750*/  STL.64 [R1+0x278], R54 ;  /* 0x0002783601007387 */ /* 0x0003e80000100a00 */
[----:B0-----:R-:W2:Y:S04]  /*4d760*/  LDL.LU R52, [R1+0x1c0] ;  /* 0x0001c00001347983 */ /* 0x001ea80000300800 */
[----:B------:R0:W-:Y:S04]  /*4d770*/  STL.64 [R1+0x260], R48 ;  /* 0x0002603001007387 */ /* 0x0001e80000100a00 */
[----:B------:R3:W-:Y:S04]  /*4d780*/  STL.64 [R1+0x268], R50 ;  /* 0x0002683201007387 */ /* 0x0007e80000100a00 */
[----:B------:R-:W2:Y:S04]  /*4d790*/  LDL.LU R53, [R1+0x1c4] ;  /* 0x0001c40001357983 */ /* 0x000ea80000300800 */
[----:B-1----:R-:W2:Y:S04]  /*4d7a0*/  LDL.LU R54, [R1+0x1c8] ;  /* 0x0001c80001367983 */ /* 0x002ea80000300800 */
[----:B------:R-:W2:Y:S04]  /*4d7b0*/  LDL.LU R55, [R1+0x1cc] ;  /* 0x0001cc0001377983 */ /* 0x000ea80000300800 */
[----:B0-----:R-:W4:Y:S04]  /*4d7c0*/  LDL.LU R48, [R1+0x1a0] ;  /* 0x0001a00001307983 */ /* 0x001f280000300800 */
[----:B------:R-:W4:Y:S04]  /*4d7d0*/  LDL.LU R49, [R1+0x1a4] ;  /* 0x0001a40001317983 */ /* 0x000f280000300800 */
[----:B---3--:R-:W4:Y:S04]  /*4d7e0*/  LDL.LU R50, [R1+0x1a8] ;  /* 0x0001a80001327983 */ /* 0x008f280000300800 */
[----:B------:R-:W-:Y:S04]  /*4d7f0*/  STL.64 [R1+0x250], R40 ;  /* 0x0002502801007387 */ /* 0x000fe80000100a00 */
[----:B------:R0:W-:Y:S04]  /*4d800*/  STL.64 [R1+0x258], R42 ;  /* 0x0002582a01007387 */ /* 0x0001e80000100a00 */
[----:B0-----:R-:W3:Y:S04]  /*4d810*/  LDL.LU.64 R42, [R1+0x2d70] ;  /* 0x002d7000012a7983 */ /* 0x001ee80000300a00 */
[----:B------:R-:W2:Y:S01]  /*4d820*/  LDL.LU.64 R40, [R1+0x2d68] ;  /* 0x002d680001287983 */ /* 0x000ea20000300a00 */
[----:B------:R-:W-:Y:S01]  /*4d830*/  HMMA.16816.F32 R16, R32, R38, R16 ;  /* 0x000000262010723c */ /* 0x000fe20000001810 */
[----:B------:R-:W-:-:S07]  /*4d840*/  IMAD.MOV.U32 R51, RZ, RZ, R0 ;  /* 0x000000ffff337224 */ /* 0x000fce00078e0000 */
[C---:B--2---:R-:W-:Y:S08]  /*4d850*/  HMMA.16816.F32 R12, R32.reuse, R40, R12 ;  /* 0x00000028200c723c */ /* 0x044ff0000000180c */
[C---:B---3--:R-:W-:Y:S11]  /*4d860*/  HMMA.16816.F32 R8, R32.reuse, R42, R8 ;  /* 0x0000002a2008723c */ /* 0x048ff60000001808 */
[----:B------:R-:W-:Y:S01]  /*4d870*/  IMAD.MOV.U32 R0, RZ, RZ, R15 ;  /* 0x000000ffff007224 */ /* 0x000fe200078e000f */
[----:B------:R-:W-:Y:S04]  /*4d880*/  STL.64 [R1+0x230], R12 ;  /* 0x0002300c01007387 */ /* 0x000fe80000100a00 */
[----:B------:R-:W-:Y:S04]  /*4d890*/  STL.64 [R1+0x240], R16 ;  /* 0x0002401001007387 */ /* 0x000fe80000100a00 */
[----:B------:R-:W-:Y:S04]  /*4d8a0*/  STL.64 [R1+0x248], R18 ;  /* 0x0002481201007387 */ /* 0x000fe80000100a00 */
[----:B------:R-:W-:Y:S04]  /*4d8b0*/  STL [R1+0x238], R14 ;  /* 0x0002380e01007387 */ /* 0x000fe80000100800 */
[----:B------:R-:W-:Y:S04]  /*4d8c0*/  STL [R1+0x2c18], R0 ;  /* 0x002c180001007387 */ /* 0x000fe80000100800 */
[----:B------:R-:W-:Y:S04]  /*4d8d0*/  STL.64 [R1+0x220], R8 ;  /* 0x0002200801007387 */ /* 0x000fe80000100a00 */
[----:B------:R0:W-:Y:S02]  /*4d8e0*/  STL.64 [R1+0x228], R10 ;  /* 0x0002280a01007387 */ /* 0x0001e40000100a00 */
[----:B0-----:R-:W-:-:S15]  /*4d8f0*/  HMMA.16816.F32 R8, R32, R44, R56 ;  /* 0x0000002c2008723c */ /* 0x001fde0000001838 */
[----:B------:R-:W-:-:S04]  /*4d900*/  NOP ;  /* 0x0000000000007918 */ /* 0x000fc80000000000 */
[----:B------:R0:W-:Y:S04]  /*4d910*/  STL.64 [R1+0x200], R8 ;  /* 0x0002000801007387 */ /* 0x0001e80000100a00 */
[----:B------:R1:W-:Y:S04]  /*4d920*/  STL [R1+0x208], R10 ;  /* 0x0002080a01007387 */ /* 0x0003e80000100800 */
[----:B------:R-:W2:Y:S04]  /*4d930*/  LDL.LU R56, [R1+0x120] ;  /* 0x0001200001387983 */ /* 0x000ea80000300800 */
[----:B------:R-:W2:Y:S04]  /*4d940*/  LDL.LU R57, [R1+0x124] ;  /* 0x0001240001397983 */ /* 0x000ea80000300800 */
[----:B------:R-:W2:Y:S01]  /*4d950*/  LDL.LU R58, [R1+0x128] ;  /* 0x00012800013a7983 */ /* 0x000ea20000300800 */
[----:B------:R-:W-:-:S03]  /*4d960*/  IMAD.MOV.U32 R0, RZ, RZ, R11 ;  /* 0x000000ffff007224 */ /* 0x000fc600078e000b */
[----:B------:R-:W2:Y:S04]  /*4d970*/  LDL.LU R59, [R1+0x12c] ;  /* 0x00012c00013b7983 */ /* 0x000ea80000300800 */
[----:B0-----:R-:W3:Y:S04]  /*4d980*/  LDL.LU R8, [R1+0x190] ;  /* 0x0001900001087983 */ /* 0x001ee80000300800 */
[----:B------:R-:W3:Y:S04]  /*4d990*/  LDL.LU R9, [R1+0x194] ;  /* 0x0001940001097983 */ /* 0x000ee80000300800 */
[----:B-1----:R-:W3:Y:S04]  /*4d9a0*/  LDL.LU R10, [R1+0x198] ;  /* 0x00019800010a7983 */ /* 0x002ee80000300800 */
[----:B------:R-:W3:Y:S01]  /*4d9b0*/  LDL.LU R11, [R1+0x19c] ;  /* 0x00019c00010b7983 */ /* 0x000ee20000300800 */
[----:B------:R-:W-:-:S02]  /*4d9c0*/  IMAD R46, R25, 0x100, R24 ;  /* 0x00000100192e7824 */ /* 0x000fc400078e0218 */
[----:B------:R-:W-:Y:S01]  /*4d9d0*/  IMAD R47, R27, 0x100, R26 ;  /* 0x000001001b2f7824 */ /* 0x000fe200078e021a */
[----:B------:R-:W2:Y:S01]  /*4d9e0*/  LDL.LU R12, [R1+0x170] ;  /* 0x00017000010c7983 */ /* 0x000ea20000300800 */
[----:B------:R-:W-:Y:S02]  /*4d9f0*/  IMAD R60, R29, 0x100, R28 ;  /* 0x000001001d3c7824 */ /* 0x000fe400078e021c */
[----:B------:R-:W-:Y:S01]  /*4da00*/  IMAD R61, R31, 0x100, R30 ;  /* 0x000001001f3d7824 */ /* 0x000fe200078e021e */
[----:B------:R-:W-:Y:S01]  /*4da10*/  F2FP.F16.E4M3.UNPACK_B R32, R46 ;  /* 0x0000002eff20723e */ /* 0x000fe200020006ff */
[----:B------:R-:W2:Y:S01]  /*4da20*/  LDL.LU R13, [R1+0x174] ;  /* 0x00017400010d7983 */ /* 0x000ea20000300800 */
[----:B------:R-:W-:Y:S02]  /*4da30*/  F2FP.F16.E4M3.UNPACK_B R33, R47 ;  /* 0x0000002fff21723e */ /* 0x000fe400020006ff */
[----:B------:R-:W-:Y:S01]  /*4da40*/  F2FP.F16.E4M3.UNPACK_B R34, R60 ;  /* 0x0000003cff22723e */ /* 0x000fe200020006ff */
[----:B------:R-:W2:Y:S01]  /*4da50*/  LDL.LU R14, [R1+0x178] ;  /* 0x00017800010e7983 */ /* 0x000ea20000300800 */
[----:B------:R-:W-:-:S03]  /*4da60*/  F2FP.F16.E4M3.UNPACK_B R35, R61 ;  /* 0x0000003dff23723e */ /* 0x000fc600020006ff */
[----:B------:R-:W2:Y:S04]  /*4da70*/  LDL.LU R15, [R1+0x17c] ;  /* 0x00017c00010f7983 */ /* 0x000ea80000300800 */
[C---:B------:R-:W-:Y:S08]  /*4da80*/  HMMA.16816.F32 R24, R32.reuse, R2, R52 ;  /* 0x000000022018723c */ /* 0x040ff00000001834 */
[C---:B----4-:R-:W-:Y:S01]  /*4da90*/  HMMA.16816.F32 R16, R32.reuse, R4, R48 ;  /* 0x000000042010723c */ /* 0x050fe20000001830 */
[----:B------:R-:W-:Y:S04]  /*4daa0*/  STL [R1+0x2c1c], R0 ;  /* 0x002c1c0001007387 */ /* 0x000fe80000100800 */
[----:B------:R-:W4:Y:S06]  /*4dab0*/  LDL.LU R28, [R1+0xe0] ;  /* 0x0000e000011c7983 */ /* 0x000f2c0000300800 */
[----:B------:R-:W-:Y:S04]  /*4dac0*/  STL.64 [R1+0x1f0], R24 ;  /* 0x0001f01801007387 */ /* 0x000fe80000100a00 */
[----:B------:R-:W-:Y:S04]  /*4dad0*/  STL.64 [R1+0x1f8], R26 ;  /* 0x0001f81a01007387 */ /* 0x000fe80000100a00 */
[----:B------:R0:W-:Y:S04]  /*4dae0*/  STL.64 [R1+0x1d0], R16 ;  /* 0x0001d01001007387 */ /* 0x0001e80000100a00 */
[----:B------:R1:W-:Y:S04]  /*4daf0*/  STL.64 [R1+0x1d8], R18 ;  /* 0x0001d81201007387 */ /* 0x0003e80000100a00 */
[----:B------:R-:W4:Y:S04]  /*4db00*/  LDL.LU R29, [R1+0xe4] ;  /* 0x0000e400011d7983 */ /* 0x000f280000300800 */
[----:B------:R-:W4:Y:S04]  /*4db10*/  LDL.LU R30, [R1+0xe8] ;  /* 0x0000e800011e7983 */ /* 0x000f280000300800 */
[----:B------:R-:W4:Y:S04]  /*4db20*/  LDL.LU R31, [R1+0xec] ;  /* 0x0000ec00011f7983 */ /* 0x000f280000300800 */
        /* <DEDUP_REMOVED lines=16> */
[----:B---3--:R-:W-:Y:S03]  /*4dc30*/  HMMA.16816.F32 R4, R32, R6, R8 ;  /* 0x000000062004723c */ /* 0x008fe60000001808 */
[----:B------:R-:W3:Y:S04]  /*4dc40*/  LDL.LU.64 R10, [R1+0x2d60] ;  /* 0x002d6000010a7983 */ /* 0x000ee80000300a00 */
[----:B------:R-:W2:-:S12]  /*4dc50*/  LDL.LU.64 R8, [R1+0x2d58] ;  /* 0x002d580001087983 */ /* 0x000e980000300a00 */
[----:B------:R0:W-:Y:S01]  /*4dc60*/  STL.64 [R1+0x1c0], R4 ;  /* 0x0001c00401007387 */ /* 0x0001e20000100a00 */
[----:B------:R-:W-:-:S03]  /*4dc70*/  IMAD.MOV.U32 R0, RZ, RZ, R6 ;  /* 0x000000ffff007224 */ /* 0x000fc600078e0006 */
[----:B------:R1:W-:Y:S04]  /*4dc80*/  STL [R1+0x1cc], R7 ;  /* 0x0001cc0701007387 */ /* 0x0003e80000100800 */
[----:B0-----:R-:W3:Y:S04]  /*4dc90*/  LDL.LU R4, [R1+0x140] ;  /* 0x0001400001047983 */ /* 0x001ee80000300800 */
[----:B------:R-:W3:Y:S04]  /*4dca0*/  LDL.LU R5, [R1+0x144] ;  /* 0x0001440001057983 */ /* 0x000ee80000300800 */
[----:B------:R-:W3:Y:S04]  /*4dcb0*/  LDL.LU R6, [R1+0x148] ;  /* 0x0001480001067983 */ /* 0x000ee80000300800 */
[----:B-1----:R-:W3:Y:S04]  /*4dcc0*/  LDL.LU R7, [R1+0x14c] ;  /* 0x00014c0001077983 */ /* 0x002ee80000300800 */
[----:B------:R-:W-:Y:S01]  /*4dcd0*/  STL [R1+0x2c20], R0 ;  /* 0x002c200001007387 */ /* 0x000fe20000100800 */
[----:B--2---:R-:W-:-:S15]  /*4dce0*/  HMMA.16816.F32 R12, R32, R8, R12 ;  /* 0x00000008200c723c */ /* 0x004fde000000180c */
[----:B------:R-:W-:-:S04]  /*4dcf0*/  NOP ;  /* 0x0000000000007918 */ /* 0x000fc80000000000 */
[----:B------:R-:W-:Y:S04]  /*4dd00*/  STL.64 [R1+0x1a0], R12 ;  /* 0x0001a00c01007387 */ /* 0x000fe80000100a00 */
[----:B------:R0:W-:Y:S04]  /*4dd10*/  STL.64 [R1+0x1a8], R14 ;  /* 0x0001a80e01007387 */ /* 0x0001e80000100a00 */
[----:B0-----:R-:W2:Y:S04]  /*4dd20*/  LDL.LU.64 R14, [R1+0x2d50] ;  /* 0x002d5000010e7983 */ /* 0x001ea80000300a00 */
[----:B------:R-:W2:Y:S01]  /*4dd30*/  LDL.LU.64 R12, [R1+0x2d48] ;  /* 0x002d4800010c7983 */ /* 0x000ea20000300a00 */
[C---:B---3--:R-:W-:Y:S08]  /*4dd40*/  HMMA.16816.F32 R8, R32.reuse, R10, R4 ;  /* 0x0000000a2008723c */ /* 0x048ff00000001804 */
[C---:B--2---:R-:W-:Y:S08]  /*4dd50*/  HMMA.16816.F32 R4, R32.reuse, R12, R56 ;  /* 0x0000000c2004723c */ /* 0x044ff00000001838 */
[----:B------:R-:W-:Y:S11]  /*4dd60*/  HMMA.16816.F32 R16, R32, R14, R16 ;  /* 0x0000000e2010723c */ /* 0x000ff60000001810 */
[----:B------:R0:W-:Y:S04]  /*4dd70*/  STL.64 [R1+0x170], R4 ;  /* 0x0001700401007387 */ /* 0x0001e80000100a00 */
[----:B------:R-:W-:Y:S04]  /*4dd80*/  STL.64 [R1+0x190], R8 ;  /* 0x0001900801007387 */ /* 0x000fe80000100a00 */
[----:B------:R1:W-:Y:S04]  /*4dd90*/  STL.64 [R1+0x198], R10 ;  /* 0x0001980a01007387 */ /* 0x0003e80000100a00 */
[----:B------:R-:W-:Y:S04]  /*4dda0*/  STL [R1+0x178], R6 ;  /* 0x0001780601007387 */ /* 0x000fe80000100800 */
[----:B------:R-:W2:Y:S04]  /*4ddb0*/  LDL.LU R56, [R1+0x10] ;  /* 0x0000100001387983 */ /* 0x000ea80000300800 */
[----:B------:R-:W2:Y:S04]  /*4ddc0*/  LDL.LU R57, [R1+0x14] ;  /* 0x0000140001397983 */ /* 0x000ea80000300800 */
[----:B------:R-:W2:Y:S01]  /*4ddd0*/  LDL.LU R58, [R1+0x18] ;  /* 0x00001800013a7983 */ /* 0x000ea20000300800 */
[----:B------:R-:W-:-:S03]  /*4dde0*/  IMAD.MOV.U32 R0, RZ, RZ, R7 ;  /* 0x000000ffff007224 */ /* 0x000fc600078e0007 */
[----:B------:R-:W2:Y:S04]  /*4ddf0*/  LDL.LU R59, [R1+0x1c] ;  /* 0x00001c00013b7983 */ /* 0x000ea80000300800 */
[----:B------:R-:W3:Y:S04]  /*4de00*/  LDL.LU R2, [R1+0xdcc] ;  /* 0x000dcc0001027983 */ /* 0x000ee80000300800 */
[----:B------:R-:W2:Y:S04]  /*4de10*/  LDL.LU R12, [R1+0xdd8] ;  /* 0x000dd800010c7983 */ /* 0x000ea80000300800 */
[----:B------:R-:W2:Y:S04]  /*4de20*/  LDL.LU R3, [R1+0xdd4] ;  /* 0x000dd40001037983 */ /* 0x000ea80000300800 */
[----:B------:R-:W2:Y:S04]  /*4de30*/  LDL.LU R13, [R1+0xde0] ;  /* 0x000de000010d7983 */ /* 0x000ea80000300800 */
[----:B0-----:R-:W2:Y:S04]  /*4de40*/  LDL.LU R4, [R1+0xddc] ;  /* 0x000ddc0001047983 */ /* 0x001ea80000300800 */
[----:B-1----:R-:W2:Y:S04]  /*4de50*/  LDL.LU R10, [R1+0xde8] ;  /* 0x000de800010a7983 */ /* 0x002ea80000300800 */
[----:B------:R-:W2:Y:S04]  /*4de60*/  LDL.LU R5, [R1+0xde4] ;  /* 0x000de40001057983 */ /* 0x000ea80000300800 */
[----:B------:R0:W-:Y:S04]  /*4de70*/  STL [R1+0x2cb8], R0 ;  /* 0x002cb80001007387 */ /* 0x0001e80000100800 */
[----:B0-----:R-:W3:Y:S04]  /*4de80*/  LDL.LU R0, [R1+0xdd0] ;  /* 0x000dd00001007983 */ /* 0x001ee80000300800 */
[----:B------:R-:W-:Y:S04]  /*4de90*/  STL.64 [R1+0x150], R16 ;  /* 0x0001501001007387 */ /* 0x000fe80000100a00 */
[----:B------:R0:W-:Y:S04]  /*4dea0*/  STL.64 [R1+0x158], R18 ;  /* 0x0001581201007387 */ /* 0x0001e80000100a00 */
[----:B0-----:R-:W2:Y:S04]  /*4deb0*/  LDL.LU.64 R18, [R1+0x2d40] ;  /* 0x002d400001127983 */ /* 0x001ea80000300a00 */
[----:B------:R-:W4:Y:S02]  /*4dec0*/  LDL.LU.64 R16, [R1+0x2d38] ;  /* 0x002d380001107983 */ /* 0x000f240000300a00 */
[C---:B----4-:R-:W-:Y:S08]  /*4ded0*/  HMMA.16816.F32 R28, R32.reuse, R16, R28 ;  /* 0x00000010201c723c */ /* 0x050ff0000000181c */
[C---:B--2---:R-:W-:Y:S11]  /*4dee0*/  HMMA.16816.F32 R16, R32.reuse, R18, R24 ;  /* 0x000000122010723c */ /* 0x044ff60000001818 */
        /* <DEDUP_REMOVED lines=12> */
[C---:B------:R-:W-:Y:S08]  /*4dfb0*/  HMMA.16816.F32 R52, R32.reuse, R20, R52 ;  /* 0x000000142034723c */ /* 0x040ff00000001834 */
[----:B------:R-:W-:Y:S11]  /*4dfc0*/  HMMA.16816.F32 R20, R32, R22, R48 ;  /* 0x000000162014723c */ /* 0x000ff60000001830 */
[----:B------:R-:W-:Y:S04]  /*4dfd0*/  STL.64 [R1+0x110], R52 ;  /* 0x0001103401007387 */ /* 0x000fe80000100a00 */
[----:B------:R0:W-:Y:S04]  /*4dfe0*/  STL.64 [R1+0x118], R54 ;  /* 0x0001183601007387 */ /* 0x0001e80000100a00 */
[----:B0-----:R-:W3:Y:S04]  /*4dff0*/  LDL.LU.64 R54, [R1+0x2d10] ;  /* 0x002d100001367983 */ /* 0x001ee80000300a00 */
[----:B------:R-:W3:Y:S04]  /*4e000*/  LDL.LU.64 R52, [R1+0x2d08] ;  /* 0x002d080001347983 */ /* 0x000ee80000300a00 */
[----:B------:R-:W3:Y:S04]  /*4e010*/  LDL.LU R11, [R1+0x6a0] ;  /* 0x0006a000010b7983 */ /* 0x000ee80000300800 */
[----:B------:R-:W3:Y:S04]  /*4e020*/  LDL.LU R8, [R1+0x6a4] ;  /* 0x0006a40001087983 */ /* 0x000ee80000300800 */
[----:B------:R-:W3:Y:S04]  /*4e030*/  LDL.LU R9, [R1+0x6b0] ;  /* 0x0006b00001097983 */ /* 0x000ee80000300800 */
[----:B------:R-:W3:Y:S04]  /*4e040*/  LDL.LU.64 R50, [R1+0x2d00] ;  /* 0x002d000001327983 */ /* 0x000ee80000300a00 */
[----:B------:R-:W3:Y:S04]  /*4e050*/  LDL.LU.64 R48, [R1+0x2cf8] ;  /* 0x002cf80001307983 */ /* 0x000ee80000300a00 */
[----:B------:R-:W3:Y:S04]  /*4e060*/  LDL.LU R6, [R1+0x6b4] ;  /* 0x0006b40001067983 */ /* 0x000ee80000300800 */
[----:B------:R-:W3:Y:S04]  /*4e070*/  LDL.LU R7, [R1+0x6d0] ;  /* 0x0006d00001077983 */ /* 0x000ee80000300800 */
[----:B------:R4:W-:Y:S04]  /*4e080*/  STL.64 [R1+0x100], R20 ;  /* 0x0001001401007387 */ /* 0x0009e80000100a00 */
[----:B------:R2:W-:Y:S04]  /*4e090*/  STL.64 [R1+0x108], R22 ;  /* 0x0001081601007387 */ /* 0x0005e80000100a00 */
[----:B------:R-:W3:Y:S04]  /*4e0a0*/  LDL.LU R61, [R1+0x6d4] ;  /* 0x0006d400013d7983 */ /* 0x000ee80000300800 */
[----:B------:R-:W3:Y:S01]  /*4e0b0*/  LDL.LU R60, [R1+0x6c0] ;  /* 0x0006c000013c7983 */ /* 0x000ee20000300800 */
[----:B----4-:R-:W-:-:S03]  /*4e0c0*/  IMAD.MOV.U32 R20, RZ, RZ, R28 ;  /* 0x000000ffff147224 */ /* 0x010fc600078e001c */
[----:B------:R-:W4:Y:S01]  /*4e0d0*/  LDL.LU R28, [R1+0x2cf4] ;  /* 0x002cf400011c7983 */ /* 0x000f220000300800 */
[----:B------:R-:W-:-:S03]  /*4e0e0*/  IMAD.MOV.U32 R21, RZ, RZ, R29 ;  /* 0x000000ffff157224 */ /* 0x000fc600078e001d */
[----:B------:R-:W4:Y:S01]  /*4e0f0*/  LDL.LU R29, [R1+0x2cf0] ;  /* 0x002cf000011d7983 */ /* 0x000f220000300800 */
[----:B--2---:R-:W-:-:S03]  /*4e100*/  IMAD.MOV.U32 R22, RZ, RZ, R24 ;  /* 0x000000ffff167224 */ /* 0x004fc600078e0018 */
[----:B------:R-:W2:Y:S01]  /*4e110*/  LDL.LU R24, [R1+0x2cec] ;  /* 0x002cec0001187983 */ /* 0x000ea20000300800 */
[----:B------:R-:W-:-:S03]  /*4e120*/  IMAD.MOV.U32 R23, RZ, RZ, R25 ;  /* 0x000000ffff177224 */ /* 0x000fc600078e0019 */
[----:B------:R-:W2:Y:S04]  /*4e130*/  LDL.LU R25, [R1+0x2ce8] ;  /* 0x002ce80001197983 */ /* 0x000ea80000300800 */
[----:B------:R-:W2:Y:S04]  /*4e140*/  LDL.LU R47, [R1+0x6c4] ;  /* 0x0006c400012f7983 */ /* 0x000ea80000300800 */
[----:B------:R-:W2:Y:S01]  /*4e150*/  LDL.LU R46, [R1+0x6e0] ;  /* 0x0006e000012e7983 */ /* 0x000ea20000300800 */
[C---:B---3--:R-:W-:Y:S08]  /*4e160*/  HMMA.16816.F32 R16, R32.reuse, R36, R16 ;  /* 0x000000242010723c */ /* 0x048ff00000001810 */
[----:B------:R-:W-:Y:S11]  /*4e170*/  HMMA.16816.F32 R36, R32, R38, R56 ;  /* 0x000000262024723c */ /* 0x000ff60000001838 */
[----:B------:R0:W-:Y:S04]  /*4e180*/  STL.64 [R1+0xb0], R16 ;  /* 0x0000b01001007387 */ /* 0x0001e80000100a00 */
[----:B------:R1:W-:Y:S01]  /*4e190*/  STL.64 [R1+0xb8], R18 ;  /* 0x0000b81201007387 */ /* 0x0003e20000100a00 */
[----:B0-----:R-:W-:-:S03]  /*4e1a0*/  IMAD.MOV.U32 R16, RZ, RZ, R26 ;  /* 0x000000ffff107224 */ /* 0x001fc600078e001a */
[----:B------:R-:W2:Y:S01]  /*4e1b0*/  LDL.LU R26, [R1+0x2ce4] ;  /* 0x002ce400011a7983 */ /* 0x000ea20000300800 */
[----:B------:R-:W-:Y:S02]  /*4e1c0*/  IMAD.MOV.U32 R17, RZ, RZ, R27 ;  /* 0x000000ffff117224 */ /* 0x000fe400078e001b */
[----:B-1----:R-:W-:Y:S01]  /*4e1d0*/  IMAD.MOV.U32 R18, RZ, RZ, R30 ;  /* 0x000000ffff127224 */ /* 0x002fe200078e001e */
[----:B------:R-:W2:Y:S01]  /*4e1e0*/  LDL.LU R27, [R1+0x2ce0] ;  /* 0x002ce000011b7983 */ /* 0x000ea20000300800 */
[----:B------:R-:W-:-:S03]  /*4e1f0*/  IMAD.MOV.U32 R19, RZ, RZ, R31 ;  /* 0x000000ffff137224 */ /* 0x000fc600078e001f */
[----:B------:R-:W4:Y:S04]  /*4e200*/  LDL.LU R30, [R1+0x2cdc] ;  /* 0x002cdc00011e7983 */ /* 0x000f280000300800 */
[----:B------:R-:W4:Y:S04]  /*4e210*/  LDL.LU R31, [R1+0x2cd8] ;  /* 0x002cd800011f7983 */ /* 0x000f280000300800 */
[----:B------:R-:W3:Y:S04]  /*4e220*/  LDL.LU.64 R58, [R1+0x2cd0] ;  /* 0x002cd000013a7983 */ /* 0x000ee80000300a00 */
[----:B------:R-:W3:Y:S04]  /*4e230*/  LDL.LU.64 R56, [R1+0x2cc8] ;  /* 0x002cc80001387983 */ /* 0x000ee80000300a00 */
[----:B------:R-:W-:Y:S04]  /*4e240*/  STL.64 [R1+0x70], R36 ;  /* 0x0000702401007387 */ /* 0x000fe80000100a00 */
[----:B------:R3:W-:Y:S01]  /*4e250*/  STL.64 [R1+0x78], R38 ;  /* 0x0000782601007387 */ /* 0x0007e20000100a00 */
[----:B------:R-:W-:-:S02]  /*4e260*/  IMAD R3, R3, 0x100, R12 ;  /* 0x0000010003037824 */ /* 0x000fc400078e020c */
[----:B------:R-:W-:Y:S02]  /*4e270*/  IMAD R4, R4, 0x100, R13 ;  /* 0x0000010004047824 */ /* 0x000fe400078e020d */
[----:B------:R-:W-:Y:S02]  /*4e280*/  IMAD R2, R2, 0x100, R0 ;  /* 0x0000010002027824 */ /* 0x000fe400078e0200 */
[----:B------:R-:W-:Y:S01]  /*4e290*/  IMAD R5, R5, 0x100, R10 ;  /* 0x0000010005057824 */ /* 0x000fe200078e020a */
[----:B------:R-:W-:Y:S02]  /*4e2a0*/  F2FP.F16.E4M3.UNPACK_B R10, R9.H1 ;  /* 0x00000009ff0a723e */ /* 0x000fe400030006ff */
[----:B------:R-:W-:Y:S01]  /*4e2b0*/  F2FP.F16.E4M3.UNPACK_B R9, R61.H1 ;  /* 0x0000003dff09723e */ /* 0x000fe200030006ff */
[C---:B--2---:R-:W-:Y:S08]  /*4e2c0*/  HMMA.16816.F32 R24, R32.reuse, R42, R24 ;  /* 0x0000002a2018723c */ /* 0x044ff00000001818 */
[C---:B----4-:R-:W-:Y:S08]  /*4e2d0*/  HMMA.16816.F32 R12, R32.reuse, R44, R28 ;  /* 0x0000002c200c723c */ /* 0x050ff0000000181c */
[----:B---3--:R-:W-:Y:S01]  /*4e2e0*/  HMMA.16816.F32 R36, R32, R40, R56 ;  /* 0x000000282024723c */ /* 0x008fe20000001838 */
[----:B------:R-:W-:-:S02]  /*4e2f0*/  F2FP.F16.E4M3.UNPACK_B R32, R2 ;  /* 0x00000002ff20723e */ /* 0x000fc400020006ff */
[----:B------:R-:W-:Y:S02]  /*4e300*/  F2FP.F16.E4M3.UNPACK_B R33, R3 ;  /* 0x00000003ff21723e */ /* 0x000fe400020006ff */
[----:B------:R-:W-:Y:S02]  /*4e310*/  F2FP.F16.E4M3.UNPACK_B R34, R4 ;  /* 0x00000004ff22723e */ /* 0x000fe400020006ff */
[----:B------:R-:W-:-:S12]  /*4e320*/  F2FP.F16.E4M3.UNPACK_B R35, R5 ;  /* 0x00000005ff23723e */ /* 0x000fd800020006ff */
[----:B------:R-:W-:Y:S04]  /*4e330*/  STL.64 [R1+0x50], R36 ;  /* 0x0000502401007387 */ /* 0x000fe80000100a00 */
[----:B------:R-:W-:Y:S04]  /*4e340*/  STL.64 [R1+0x58], R38 ;  /* 0x0000582601007387 */ /* 0x000fe80000100a00 */
[----:B------:R-:W-:Y:S04]  /*4e350*/  STL.64 [R1+0x30], R24 ;  /* 0x0000301801007387 */ /* 0x000fe80000100a00 */
[----:B------:R-:W-:Y:S04]  /*4e360*/  STL.64 [R1+0x38], R26 ;  /* 0x0000381a01007387 */ /* 0x000fe80000100a00 */
[----:B------:R0:W-:Y:S02]  /*4e370*/  STL.64 [R1+0x20], R12 ;  /* 0x0000200c01007387 */ /* 0x0001e40000100a00 */
[----:B0-----:R-:W-:-:S02]  /*4e380*/  F2FP.F16.E4M3.UNPACK_B R12, R11.H1 ;  /* 0x0000000bff0c723e */ /* 0x001fc400030006ff */
[----:B------:R-:W-:-:S07]  /*4e390*/  F2FP.F16.E4M3.UNPACK_B R13, R8.H1 ;  /* 0x00000008ff0d723e */ /* 0x000fce00030006ff */
[----:B------:R-:W-:Y:S01]  /*4e3a0*/  HMMA.16816.F32 R24, R32, R12, R48 ;  /* 0x0000000c2018723c */ /* 0x000fe20000001830 */
[----:B------:R-:W-:Y:S01]  /*4e3b0*/  F2FP.F16.E4M3.UNPACK_B R11, R6.H1 ;  /* 0x00000006ff0b723e */ /* 0x000fe200030006ff */
[----:B------:R-:W-:Y:S01]  /*4e3c0*/  STL.64 [R1+0x28], R14 ;  /* 0x0000280e01007387 */ /* 0x000fe20000100a00 */
[----:B------:R-:W-:-:S07]  /*4e3d0*/  F2FP.F16.E4M3.UNPACK_B R8, R7.H1 ;  /* 0x00000007ff08723e */ /* 0x000fce00030006ff */
[C---:B------:R-:W-:Y:S09]  /*4e3e0*/  HMMA.16816.F32 R56, R32.reuse, R8, R20 ;  /* 0x000000082038723c */ /* 0x040ff20000001814 */
[----:B------:R-:W-:Y:S04]  /*4e3f0*/  STL.64 [R1+0x10], R24 ;  /* 0x0000101801007387 */ /* 0x000fe80000100a00 */
[----:B------:R0:W-:Y:S02]  /*4e400*/  STL.64 [R1+0x18], R26 ;  /* 0x0000181a01007387 */ /* 0x0001e40000100a00 */
[----:B0-----:R-:W-:Y:S01]  /*4e410*/  HMMA.16816.F32 R24, R32, R10, R52 ;  /* 0x0000000a2018723c */ /* 0x001fe20000001834 */
[----:B------:R-:W-:-:S02]  /*4e420*/  F2FP.F16.E4M3.UNPACK_B R6, R60.H1 ;  /* 0x0000003cff06723e */ /* 0x000fc400030006ff */
[----:B------:R-:W-:-:S15]  /*4e430*/  F2FP.F16.E4M3.UNPACK_B R7, R47.H1 ;  /* 0x0000002fff07723e */ /* 0x000fde00030006ff */
[----:B------:R-:W-:Y:S01]  /*4e440*/  NOP ;  /* 0x0000000000007918 */ /* 0x000fe20000000000 */
[----:B------:R0:W-:Y:S04]  /*4e450*/  STL.64 [R1], R24 ;  /* 0x0000001801007387 */ /* 0x0001e80000100a00 */
[----:B------:R1:W-:Y:S04]  /*4e460*/  STL.64 [R1+0x8], R26 ;  /* 0x0000081a01007387 */ /* 0x0003e80000100a00 */
[----:B------:R-:W-:Y:S04]  /*4e470*/  STL.64 [R1+0x2ca0], R10 ;  /* 0x002ca00a01007387 */ /* 0x000fe80000100a00 */
[----:B------:R-:W-:Y:S04]  /*4e480*/  STL.64 [R1+0x2c98], R8 ;  /* 0x002c980801007387 */ /* 0x000fe80000100a00 */
[----:B------:R-:W-:Y:S04]  /*4e490*/  STL [R1+0x2ae4], R56 ;  /* 0x002ae43801007387 */ /* 0x000fe80000100800 */
[----:B------:R-:W-:Y:S04]  /*4e4a0*/  STL [R1+0x2ae0], R57 ;  /* 0x002ae03901007387 */ /* 0x000fe80000100800 */
[----:B------:R-:W-:Y:S04]  /*4e4b0*/  STL [R1+0x2adc], R58 ;  /* 0x002adc3a01007387 */ /* 0x000fe80000100800 */
[----:B------:R-:W-:Y:S04]  /*4e4c0*/  STL [R1+0x2ad8], R59 ;  /* 0x002ad83b01007387 */ /* 0x000fe80000100800 */
[----:B0-----:R-:W2:Y:S04]  /*4e4d0*/  LDL.LU R25, [R1+0x6e4] ;  /* 0x0006e40001197983 */ /* 0x001ea80000300800 */
[----:B-1----:R-:W3:Y:S01]  /*4e4e0*/  LDL.LU R26, [R1+0x6f0] ;  /* 0x0006f000011a7983 */ /* 0x002ee20000300800 */
[----:B------:R-:W-:Y:S03]  /*4e4f0*/  HMMA.16816.F32 R52, R32, R6, R16 ;  /* 0x000000062034723c */ /* 0x000fe60000001810 */
        /* <DEDUP_REMOVED lines=21> */
[----:B------:R-:W-:-:S03]  /*4e650*/  F2FP.F16.E4M3.UNPACK_B R4, R46.H1 ;  /* 0x0000002eff04723e */ /* 0x000fc600030006ff */
[----:B------:R-:W4:Y:S04]  /*4e660*/  LDL.LU R60, [R1+0x720] ;  /* 0x00072000013c7983 */ /* 0x000f280000300800 */
[----:B------:R-:W4:Y:S04]  /*4e670*/  LDL.LU R47, [R1+0x724] ;  /* 0x00072400012f7983 */ /* 0x000f280000300800 */
[----:B------:R-:W4:Y:S04]  /*4e680*/  LDL.LU R46, [R1+0x740] ;  /* 0x00074000012e7983 */ /* 0x000f280000300800 */
[----:B------:R-:W4:Y:S04]  /*4e690*/  LDL.LU R36, [R1+0xf0] ;  /* 0x0000f00001247983 */ /* 0x000f280000300800 */
[----:B------:R-:W4:Y:S04]  /*4e6a0*/  LDL.LU R37, [R1+0xf4] ;  /* 0x0000f40001257983 */ /* 0x000f280000300800 */
[----:B------:R-:W4:Y:S04]  /*4e6b0*/  LDL.LU R38, [R1+0xf8] ;  /* 0x0000f80001267983 */ /* 0x000f280000300800 */
[----:B------:R-:W4:Y:S04]  /*4e6c0*/  LDL.LU R39, [R1+0xfc] ;  /* 0x0000fc0001277983 */ /* 0x000f280000300800 */
[----:B------:R-:W-:Y:S04]  /*4e6d0*/  STL [R1+0x2af4], R52 ;  /* 0x002af43401007387 */ /* 0x000fe80000100800 */
[----:B------:R-:W-:Y:S04]  /*4e6e0*/  STL [R1+0x2af0], R53 ;  /* 0x002af03501007387 */ /* 0x000fe80000100800 */
[----:B------:R-:W-:Y:S04]  /*4e6f0*/  STL [R1+0x2aec], R54 ;  /* 0x002aec3601007387 */ /* 0x000fe80000100800 */
[----:B------:R-:W-:Y:S04]  /*4e700*/  STL [R1+0x2ae8], R55 ;  /* 0x002ae83701007387 */ /* 0x000fe80000100800 */
[----:B------:R-:W-:Y:S01]  /*4e710*/  STL.64 [R1+0x2c80], R6 ;  /* 0x002c800601007387 */ /* 0x000fe20000100a00 */
[----:B--2---:R-:W-:-:S02]  /*4e720*/  F2FP.F16.E4M3.UNPACK_B R5, R25.H1 ;  /* 0x00000019ff05723e */ /* 0x004fc400030006ff */
[----:B---3--:R-:W-:-:S03]  /*4e730*/  F2FP.F16.E4M3.UNPACK_B R2, R26.H1 ;  /* 0x0000001aff02723e */ /* 0x008fc600030006ff */
[----:B------:R0:W-:Y:S02]  /*4e740*/  STL.64 [R1+0x2c78], R4 ;  /* 0x002c780401007387 */ /* 0x0001e40000100a00 */
[----:B----4-:R-:W-:Y:S01]  /*4e750*/  HMMA.16816.F32 R48, R32, R4, R28 ;  /* 0x000000042030723c */ /* 0x010fe2000000181c */
[----:B------:R-:W-:Y:S02]  /*4e760*/  F2FP.F16.E4M3.UNPACK_B R3, R27.H1 ;  /* 0x0000001bff03723e */ /* 0x000fe400030006ff */
[----:B------:R-:W-:-:S05]  /*4e770*/  F2FP.F16.E4M3.UNPACK_B R14, R14.H1 ;  /* 0x0000000eff0e723e */ /* 0x000fca00030006ff */
[----:B------:R-:W-:Y:S01]  /*4e780*/  HMMA.16816.F32 R24, R32, R2, R16 ;  /* 0x000000022018723c */ /* 0x000fe20000001810 */
[----:B------:R-:W-:Y:S02]  /*4e790*/  F2FP.F16.E4M3.UNPACK_B R15, R15.H1 ;  /* 0x0000000fff0f723e */ /* 0x000fe400030006ff */
[----:B------:R-:W-:-:S05]  /*4e7a0*/  F2FP.F16.E4M3.UNPACK_B R16, R0.H1 ;  /* 0x00000000ff10723e */ /* 0x000fca00030006ff */
[----:B------:R-:W-:Y:S03]  /*4e7b0*/  HMMA.16816.F32 R28, R32, R14, R40 ;  /* 0x0000000e201c723c */ /* 0x000fe60000001828 */
[----:B------:R-:W-:Y:S01]  /*4e7c0*/  STL.64 [R1+0x2b00], R50 ;  /* 0x002b003201007387 */ /* 0x000fe20000100a00 */
[----:B------:R-:W-:-:S07]  /*4e7d0*/  F2FP.F16.E4M3.UNPACK_B R17, R61.H1 ;  /* 0x0000003dff11723e */ /* 0x000fce00030006ff */
[----:B0-----:R-:W-:Y:S01]  /*4e7e0*/  HMMA.16816.F32 R4, R32, R16, R20 ;  /* 0x000000102004723c */ /* 0x001fe20000001814 */
[----:B------:R-:W-:Y:S01]  /*4e7f0*/  STL.64 [R1+0x2af8], R48 ;  /* 0x002af83001007387 */ /* 0x000fe20000100a00 */
[----:B------:R-:W-:-:S03]  /*4e800*/  F2FP.F16.E4M3.UNPACK_B R18, R60.H1 ;  /* 0x0000003cff12723e */ /* 0x000fc600030006ff */
[----:B------:R-:W-:Y:S01]  /*4e810*/  STL [R1+0x2cc0], R2 ;  /* 0x002cc00201007387 */ /* 0x000fe20000100800 */
[----:B------:R-:W-:-:S03]  /*4e820*/  F2FP.F16.E4M3.UNPACK_B R19, R47.H1 ;  /* 0x0000002fff13723e */ /* 0x000fc600030006ff */
[----:B------:R-:W-:Y:S04]  /*4e830*/  STL [R1+0x2cbc], R3 ;  /* 0x002cbc0301007387 */ /* 0x000fe80000100800 */
        /* <DEDUP_REMOVED lines=10> */
[----:B------:R-:W-:Y:S02]  /*4e8e0*/  IMAD.MOV.U32 R52, RZ, RZ, R4 ;  /* 0x000000ffff347224 */ /* 0x000fe400078e0004 */
[----:B------:R-:W-:Y:S01]  /*4e8f0*/  IMAD.MOV.U32 R53, RZ, RZ, R5 ;  /* 0x000000ffff357224 */ /* 0x000fe200078e0005 */
[----:B------:R-:W2:Y:S01]  /*4e900*/  LDL.LU R4, [R1+0x1e0] ;  /* 0x0001e00001047983 */ /* 0x000ea20000300800 */
[----:B------:R-:W-:Y:S02]  /*4e910*/  IMAD.MOV.U32 R54, RZ, RZ, R6 ;  /* 0x000000ffff367224 */ /* 0x000fe400078e0006 */
[----:B------:R-:W-:Y:S01]  /*4e920*/  IMAD.MOV.U32 R55, RZ, RZ, R7 ;  /* 0x000000ffff377224 */ /* 0x000fe200078e0007 */
        /* <DEDUP_REMOVED lines=37> */
[----:B------:R-:W-:Y:S04]  /*4eb80*/  STL.64 [R1+0x2c68], R16 ;  /* 0x002c681001007387 */ /* 0x000fe80000100a00 */
[----:B------:R-:W-:Y:S04]  /*4eb90*/  STL.64 [R1+0x2b30], R54 ;  /* 0x002b303601007387 */ /* 0x000fe80000100a00 */
[----:B------:R-:W-:Y:S01]  /*4eba0*/  STL.64 [R1+0x2b28], R52 ;  /* 0x002b283401007387 */ /* 0x000fe20000100a00 */
[----:B----4-:R-:W-:-:S07]  /*4ebb0*/  F2FP.F16.E4M3.UNPACK_B R21, R21.H1 ;  /* 0x00000015ff15723e */ /* 0x010fce00030006ff */
[----:B---3--:R-:W-:Y:S01]  /*4ebc0*/  HMMA.16816.F32 R12, R32, R20, R56 ;  /* 0x00000014200c723c */ /* 0x008fe20000001838 */
[----:B--2---:R-:W-:-:S15]  /*4ebd0*/  F2FP.F16.E4M3.UNPACK_B R22, R22.H1 ;  /* 0x00000016ff16723e */ /* 0x004fde00030006ff */
[----:B------:R-:W-:-:S03]  /*4ebe0*/  NOP ;  /* 0x0000000000007918 */ /* 0x000fc60000000000 */
[----:B------:R-:W-:Y:S02]  /*4ebf0*/  IMAD.MOV.U32 R56, RZ, RZ, R12 ;  /* 0x000000ffff387224 */ /* 0x000fe400078e000c */
[----:B------:R-:W-:Y:S02]  /*4ec00*/  IMAD.MOV.U32 R57, RZ, RZ, R13 ;  /* 0x000000ffff397224 */ /* 0x000fe400078e000d */
[----:B------:R-:W-:Y:S02]  /*4ec10*/  IMAD.MOV.U32 R58, RZ, RZ, R14 ;  /* 0x000000ffff3a7224 */ /* 0x000fe400078e000e */
[----:B------:R-:W-:Y:S01]  /*4ec20*/  IMAD.MOV.U32 R59, RZ, RZ, R15 ;  /* 0x000000ffff3b7224 */ /* 0x000fe200078e000f */
[----:B------:R-:W-:-:S07]  /*4ec30*/  F2FP.F16.E4M3.UNPACK_B R23, R23.H1 ;  /* 0x00000017ff17723e */ /* 0x000fce00030006ff */
[----:B------:R-:W-:Y:S01]  /*4ec40*/  HMMA.16816.F32 R12, R32, R22, R24 ;  /* 0x00000016200c723c */ /* 0x000fe20000001818 */
[----:B------:R-:W-:Y:S01]  /*4ec50*/  F2FP.F16.E4M3.UNPACK_B R36, R36.H1 ;  /* 0x00000024ff24723e */ /* 0x000fe200030006ff */
[----:B------:R-:W-:Y:S01]  /*4ec60*/  STL.64 [R1+0x2b40], R58 ;  /* 0x002b403a01007387 */ /* 0x000fe20000100a00 */
[----:B------:R-:W-:-:S03]  /*4ec70*/  F2FP.F16.E4M3.UNPACK_B R37, R37.H1 ;  /* 0x00000025ff25723e */ /* 0x000fc600030006ff */
[----:B------:R-:W-:Y:S04]  /*4ec80*/  STL.64 [R1+0x2b38], R56 ;  /* 0x002b383801007387 */ /* 0x000fe80000100a00 */
[----:B------:R-:W-:Y:S04]  /*4ec90*/  STL.64 [R1+0x2c90], R22 ;  /* 0x002c901601007387 */ /* 0x000fe80000100a00 */
[----:B------:R-:W-:Y:S05]  /*4eca0*/  STL.64 [R1+0x2c88], R20 ;  /* 0x002c881401007387 */ /* 0x000fea0000100a00 */
[----:B------:R-:W-:Y:S04]  /*4ecb0*/  STL.64 [R1+0x90], R12 ;  /* 0x0000900c01007387 */ /* 0x000fe80000100a00 */
[----:B------:R0:W-:Y:S02]  /*4ecc0*/  STL.64 [R1+0x98], R14 ;  /* 0x0000980e01007387 */ /* 0x0001e40000100a00 */
[----:B0-----:R-:W-:Y:S01]  /*4ecd0*/  HMMA.16816.F32 R12, R32, R36, R40 ;  /* 0x00000024200c723c */ /* 0x001fe20000001828 */
[----:B------:R-:W-:-:S02]  /*4ece0*/  F2FP.F16.E4M3.UNPACK_B R38, R38.H1 ;  /* 0x00000026ff26723e */ /* 0x000fc400030006ff */
[----:B------:R-:W-:Y:S02]  /*4ecf0*/  F2FP.F16.E4M3.UNPACK_B R39, R39.H1 ;  /* 0x00000027ff27723e */ /* 0x000fe400030006ff */
[----:B------:R-:W-:Y:S02]  /*4ed00*/  F2FP.F16.E4M3.UNPACK_B R40, R0.H1 ;  /* 0x00000000ff28723e */ /* 0x000fe400030006ff */
[----:B------:R-:W-:Y:S01]  /*4ed10*/  F2FP.F16.E4M3.UNPACK_B R41, R61.H1 ;  /* 0x0000003dff29723e */ /* 0x000fe200030006ff */
[----:B------:R-:W-:Y:S06]  /*4ed20*/  STL [R1+0x2cc4], R37 ;  /* 0x002cc42501007387 */ /* 0x000fec0000100800 */
[C---:B------:R-:W-:Y:S05]  /*4ed30*/  HMMA.16816.F32 R4, R32.reuse, R40, R4 ;  /* 0x000000282004723c */ /* 0x040fea0000001804 */
[----:B------:R-:W-:Y:S04]  /*4ed40*/  STL.64 [R1+0xa0], R12 ;  /* 0x0000a00c01007387 */ /* 0x000fe80000100a00 */
[----:B------:R0:W-:Y:S02]  /*4ed50*/  STL.64 [R1+0xa8], R14 ;  /* 0x0000a80e01007387 */ /* 0x0001e40000100a00 */
[----:B0-----:R-:W-:Y:S01]  /*4ed60*/  HMMA.16816.F32 R12, R32, R38, R48 ;  /* 0x00000026200c723c */ /* 0x001fe20000001830 */
[----:B------:R-:W-:-:S02]  /*4ed70*/  F2FP.F16.E4M3.UNPACK_B R42, R60.H1 ;  /* 0x0000003cff2a723e */ /* 0x000fc400030006ff */
[----:B------:R-:W-:-:S15]  /*4ed80*/  F2FP.F16.E4M3.UNPACK_B R43, R47.H1 ;  /* 0x0000002fff2b723e */ /* 0x000fde00030006ff */
[----:B------:R-:W-:Y:S01]  /*4ed90*/  NOP ;  /* 0x0000000000007918 */ /* 0x000fe20000000000 */
        /* <DEDUP_REMOVED lines=64> */
[----:B--2---:R-:W-:Y:S01]  /*4f1a0*/  F2FP.F16.E4M3.UNPACK_B R45, R45.H1 ;  /* 0x0000002dff2d723e */ /* 0x004fe200030006ff */
[----:B---3--:R-:W-:-:S02]  /*4f1b0*/  IMAD R46, R46, 0x100, R37 ;  /* 0x000001002e2e7824 */ /* 0x008fc400078e0225 */
[----:B------:R-:W2:Y:S04]  /*4f1c0*/  LDL.LU R37, [R1+0x2cc4] ;  /* 0x002cc40001257983 */ /* 0x000ea80000300800 */
[----:B------:R-:W-:Y:S01]  /*4f1d0*/  HMMA.16816.F32 R32, R32, R44, R12 ;  /* 0x0000002c2020723c */ /* 0x000fe2000000180c */
[----:B----4-:R-:W-:Y:S02]  /*4f1e0*/  IMAD R47, R47, 0x100, R2 ;  /* 0x000001002f2f7824 */ /* 0x010fe400078e0202 */
[----:B------:R-:W3:Y:S01]  /*4f1f0*/  LDL.LU R2, [R1+0x2cc0] ;  /* 0x002cc00001027983 */ /* 0x000ee20000300800 */
[----:B------:R-:W-:-:S03]  /*4f200*/  IMAD R60, R60, 0x100, R3 ;  /* 0x000001003c3c7824 */ /* 0x000fc600078e0203 */
[----:B------:R-:W3:Y:S01]  /*4f210*/  LDL.LU R3, [R1+0x2cbc] ;  /* 0x002cbc0001037983 */ /* 0x000ee20000300800 */
[----:B------:R-:W-:-:S03]  /*4f220*/  IMAD R61, R61, 0x100, R0 ;  /* 0x000001003d3d7824 */ /* 0x000fc600078e0200 */
        /* <DEDUP_REMOVED lines=36> */
[----:B------:R-:W4:Y:S01]  /*4f470*/  LDL.LU.64 R16, [R1+0x2c68] ;  /* 0x002c680001107983 */ /* 0x000f220000300a00 */
[----:B---3--:R-:W-:Y:S03]  /*4f480*/  HMMA.16816.F32 R8, R32, R4, R8 ;  /* 0x000000042008723c */ /* 0x008fe60000001808 */
[----:B------:R-:W-:Y:S04]  /*4f490*/  STL.64 [R1+0x2c40], R6 ;  /* 0x002c400601007387 */ /* 0x000fe80000100a00 */
[----:B------:R0:W-:-:S12]  /*4f4a0*/  STL.64 [R1+0x2c38], R4 ;  /* 0x002c380401007387 */ /* 0x0001d80000100a00 */
        /* <DEDUP_REMOVED lines=8> */
[----:B------:R-:W-:Y:S04]  /*4f530*/  STL.64 [R1+0x2c58], R12 ;  /* 0x002c580c01007387 */ /* 0x000fe80000100a00 */
[----:B------:R-:W-:Y:S04]  /*4f540*/  STL.64 [R1+0x5a0], R4 ;  /* 0x0005a00401007387 */ /* 0x000fe80000100a00 */
[----:B------:R2:W-:Y:S02]  /*4f550*/  STL.64 [R1+0x5a8], R6 ;  /* 0x0005a80601007387 */ /* 0x0005e40000100a00 */
[C---:B--2---:R-:W-:Y:S08]  /*4f560*/  HMMA.16816.F32 R4, R32.reuse, R18, R28 ;  /* 0x000000122004723c */ /* 0x044ff0000000181c */
[----:B----4-:R-:W-:Y:S01]  /*4f570*/  HMMA.16816.F32 R8, R32, R16, R52 ;  /* 0x000000102008723c */ /* 0x010fe20000001834 */
[----:B------:R-:W-:-:S15]  /*4f580*/  STL.64 [R1+0x2c10], R18 ;  /* 0x002c101201007387 */ /* 0x000fde0000100a00 */
[----:B------:R-:W-:-:S03]  /*4f590*/  NOP ;  /* 0x0000000000007918 */ /* 0x000fc60000000000 */
        /* <DEDUP_REMOVED lines=65> */
[----:B------:R0:W-:Y:S04]  /*4f9b0*/  STL.64 [R1+0x218], R14 ;  /* 0x0002180e01007387 */ /* 0x0001e80000100a00 */
[----:B0-----:R-:W2:Y:S04]  /*4f9c0*/  LDL.LU.64 R14, [R1+0x2c60] ;  /* 0x002c6000010e7983 */ /* 0x001ea80000300a00 */
[----:B------:R-:W2:Y:S04]  /*4f9d0*/  LDL.LU.64 R12, [R1+0x2c58] ;  /* 0x002c5800010c7983 */ /* 0x000ea80000300a00 */
        /* <DEDUP_REMOVED lines=20> */
[----:B------:R-:W3:Y:S01]  /*4fb20*/  LDL.LU.64 R8, [R1+0x2c28] ;  /* 0x002c280001087983 */ /* 0x000ee20000300a00 */
[----:B----4-:R-:W-:-:S02]  /*4fb30*/  IMAD R46, R46, 0x100, R36 ;  /* 0x000001002e2e7824 */ /* 0x010fc400078e0224 */
[----:B------:R-:W-:Y:S02]  /*4fb40*/  IMAD R47, R47, 0x100, R37 ;  /* 0x000001002f2f7824 */ /* 0x000fe400078e0225 */
[----:B------:R-:W-:Y:S02]  /*4fb50*/  IMAD R60, R60, 0x100, R38 ;  /* 0x000001003c3c7824 */ /* 0x000fe400078e0226 */
[----:B------:R-:W-:Y:S01]  /*4fb60*/  IMAD R61, R61, 0x100, R39 ;  /* 0x000001003d3d7824 */ /* 0x000fe200078e0227 */
[----:B------:R-:W-:Y:S01]  /*4fb70*/  HMMA.16816.F32 R20, R32, R44, R20 ;  /* 0x0000002c2014723c */ /* 0x000fe20000001814 */
[----:B------:R-:W-:Y:S02]  /*4fb80*/  F2FP.F16.E4M3.UNPACK_B R32, R46 ;  /* 0x0000002eff20723e */ /* 0x000fe400020006ff */
[----:B------:R-:W-:Y:S02]  /*4fb90*/  F2FP.F16.E4M3.UNPACK_B R33, R47 ;  /* 0x0000002fff21723e */ /* 0x000fe400020006ff */
[----:B------:R-:W-:-:S02]  /*4fba0*/  F2FP.F16.E4M3.UNPACK_B R34, R60 ;  /* 0x0000003cff22723e */ /* 0x000fc400020006ff */
[----:B------:R-:W-:-:S07]  /*4fbb0*/  F2FP.F16.E4M3.UNPACK_B R35, R61 ;  /* 0x0000003dff23723e */ /* 0x000fce00020006ff */
[C---:B------:R-:W-:Y:S01]  /*4fbc0*/  HMMA.16816.F32 R16, R32.reuse, R12, R16 ;  /* 0x0000000c2010723c */ /* 0x040fe20000001810 */
[----:B------:R-:W-:Y:S04]  /*4fbd0*/  STL.64 [R1+0x2bb0], R42 ;  /* 0x002bb02a01007387 */ /* 0x000fe80000100a00 */
[----:B------:R-:W-:Y:S04]  /*4fbe0*/  STL.64 [R1+0x2ba8], R40 ;  /* 0x002ba82801007387 */ /* 0x000fe80000100a00 */
[----:B------:R-:W-:Y:S04]  /*4fbf0*/  STL [R1+0x2b7c], R44 ;  /* 0x002b7c2c01007387 */ /* 0x000fe80000100800 */
[----:B------:R-:W-:Y:S04]  /*4fc00*/  STL [R1+0x2b78], R45 ;  /* 0x002b782d01007387 */ /* 0x000fe80000100800 */
[----:B------:R-:W-:Y:S04]  /*4fc10*/  STL.64 [R1+0xd0], R20 ;  /* 0x0000d01401007387 */ /* 0x000fe80000100a00 */
[----:B------:R2:W-:Y:S04]  /*4fc20*/  STL.64 [R1+0xd8], R22 ;  /* 0x0000d81601007387 */ /* 0x0005e80000100a00 */
[----:B------:R-:W-:Y:S04]  /*4fc30*/  STL [R1+0x2b80], R13 ;  /* 0x002b800d01007387 */ /* 0x000fe80000100800 */
[----:B------:R-:W-:Y:S04]  /*4fc40*/  STL.64 [R1+0x1b0], R16 ;  /* 0x0001b01001007387 */ /* 0x000fe80000100a00 */
[----:B------:R3:W-:Y:S01]  /*4fc50*/  STL.64 [R1+0x1b8], R18 ;  /* 0x0001b81201007387 */ /* 0x0007e20000100a00 */
[C---:B--2---:R-:W-:Y:S08]  /*4fc60*/  HMMA.16816.F32 R20, R32.reuse, R10, R56 ;  /* 0x0000000a2014723c */ /* 0x044ff00000001838 */
[C---:B---3--:R-:W-:Y:S01]  /*4fc70*/  HMMA.16816.F32 R16, R32.reuse, R8, R52 ;  /* 0x000000082010723c */ /* 0x048fe20000001834 */
[----:B------:R-:W-:Y:S10]  /*4fc80*/  STL.64 [R1+0x2b70], R10 ;  /* 0x002b700a01007387 */ /* 0x000ff40000100a00 */
[----:B------:R-:W-:Y:S04]  /*4fc90*/  STL.64 [R1+0x530], R20 ;  /* 0x0005301401007387 */ /* 0x000fe80000100a00 */
[----:B------:R-:W-:Y:S04]  /*4fca0*/  STL.64 [R1+0x538], R22 ;  /* 0x0005381601007387 */ /* 0x000fe80000100a00 */
[----:B------:R-:W-:Y:S04]  /*4fcb0*/  STL.64 [R1+0x2b68], R8 ;  /* 0x002b680801007387 */ /* 0x000fe80000100a00 */
[----:B------:R-:W-:Y:S04]  /*4fcc0*/  STL.64 [R1+0x520], R16 ;  /* 0x0005201001007387 */ /* 0x000fe80000100a00 */
[----:B------:R0:W-:Y:S02]  /*4fcd0*/  STL.64 [R1+0x528], R18 ;  /* 0x0005281201007387 */ /* 0x0001e40000100a00 */
[C---:B0-----:R-:W-:Y:S02]  /*4fce0*/  HMMA.16816.F32 R16, R32.reuse, R6, R28 ;  /* 0x000000062010723c */ /* 0x041fe4000000181c */
[----:B------:R-:W-:Y:S06]  /*4fcf0*/  STL.64 [R1+0x2b90], R6 ;  /* 0x002b900601007387 */ /* 0x000fec0000100a00 */
[C---:B------:R-:W-:Y:S11]  /*4fd00*/  HMMA.16816.F32 R8, R32.reuse, R4, R24 ;  /* 0x000000042008723c */ /* 0x040ff60000001818 */
[----:B------:R-:W-:Y:S04]  /*4fd10*/  STL.64 [R1+0x180], R16 ;  /* 0x0001801001007387 */ /* 0x000fe80000100a00 */
[----:B------:R-:W-:Y:S04]  /*4fd20*/  STL.64 [R1+0x188], R18 ;  /* 0x0001881201007387 */ /* 0x000fe80000100a00 */
[----:B------:R0:W-:Y:S02]  /*4fd30*/  STL.64 [R1+0x2b88], R4 ;  /* 0x002b880401007387 */ /* 0x0001e40000100a00 */
[----:B0-----:R-:W-:Y:S02]  /*4fd40*/  HMMA.16816.F32 R4, R32, R2, R48 ;  /* 0x000000022004723c */ /* 0x001fe40000001830 */
[----:B------:R0:W-:Y:S04]  /*4fd50*/  STL.64 [R1+0x510], R8 ;  /* 0x0005100801007387 */ /* 0x0001e80000100a00 */
[----:B------:R1:W-:Y:S04]  /*4fd60*/  STL.64 [R1+0x518], R10 ;  /* 0x0005180a01007387 */ /* 0x0003e80000100a00 */
[----:B------:R-:W2:Y:S09]  /*4fd70*/  LDL.LU R24, [R1+0x170] ;  /* 0x0001700001187983 */ /* 0x000eb20000300800 */
[----:B------:R3:W-:Y:S04]  /*4fd80*/  STL.64 [R1+0x160], R4 ;  /* 0x0001600401007387 */ /* 0x0007e80000100a00 */
[----:B------:R4:W-:Y:S04]  /*4fd90*/  STL.64 [R1+0x168], R6 ;  /* 0x0001680601007387 */ /* 0x0009e80000100a00 */
[----:B------:R-:W2:Y:S04]  /*4fda0*/  LDL.LU R25, [R1+0x174] ;  /* 0x0001740001197983 */ /* 0x000ea80000300800 */
[----:B------:R-:W2:Y:S01]  /*4fdb0*/  LDL.LU R26, [R1+0x178] ;  /* 0x00017800011a7983 */ /* 0x000ea20000300800 */
[----:B------:R-:W-:-:S03]  /*4fdc0*/  IMAD.MOV.U32 R27, RZ, RZ, R0 ;  /* 0x000000ffff1b7224 */ /* 0x000fc600078e0000 */
[----:B------:R-:W3:Y:S04]  /*4fdd0*/  LDL.LU R0, [R1+0x2c20] ;  /* 0x002c200001007983 */ /* 0x000ee80000300800 */
[----:B--2---:R-:W-:Y:S04]  /*4fde0*/  STL.64 [R1+0x2ba0], R26 ;  /* 0x002ba01a01007387 */ /* 0x004fe80000100a00 */
[----:B------:R-:W-:Y:S04]  /*4fdf0*/  STL.64 [R1+0x2b98], R24 ;  /* 0x002b981801007387 */ /* 0x000fe80000100a00 */
[----:B------:R-:W2:Y:S04]  /*4fe00*/  LDL.LU R52, [R1+0x1a0] ;  /* 0x0001a00001347983 */ /* 0x000ea80000300800 */
[----:B------:R-:W2:Y:S04]  /*4fe10*/  LDL.LU R53, [R1+0x1a4] ;  /* 0x0001a40001357983 */ /* 0x000ea80000300800 */
[----:B------:R-:W2:Y:S04]  /*4fe20*/  LDL.LU R54, [R1+0x1a8] ;  /* 0x0001a80001367983 */ /* 0x000ea80000300800 */
[----:B------:R-:W2:Y:S01]  /*4fe30*/  LDL.LU R55, [R1+0x1ac] ;  /* 0x0001ac0001377983 */ /* 0x000ea20000300800 */
[----:B---3--:R-:W-:-:S03]  /*4fe40*/  IMAD.MOV.U32 R58, RZ, RZ, R0 ;  /* 0x000000ffff3a7224 */ /* 0x008fc600078e0000 */
[----:B--2---:R-:W-:Y:S04]  /*4fe50*/  STL.64 [R1+0x2bc0], R54 ;  /* 0x002bc03601007387 */ /* 0x004fe80000100a00 */
[----:B------:R-:W-:Y:S04]  /*4fe60*/  STL.64 [R1+0x2bb8], R52 ;  /* 0x002bb83401007387 */ /* 0x000fe80000100a00 */
[----:B------:R-:W2:Y:S04]  /*4fe70*/  LDL.LU R56, [R1+0x1c0] ;  /* 0x0001c00001387983 */ /* 0x000ea80000300800 */
[----:B------:R-:W2:Y:S04]  /*4fe80*/  LDL.LU R57, [R1+0x1c4] ;  /* 0x0001c40001397983 */ /* 0x000ea80000300800 */
[----:B------:R-:W3:Y:S04]  /*4fe90*/  LDL.LU R0, [R1+0x2c1c] ;  /* 0x002c1c0001007983 */ /* 0x000ee80000300800 */
[----:B------:R-:W2:Y:S04]  /*4fea0*/  LDL.LU R59, [R1+0x1cc] ;  /* 0x0001cc00013b7983 */ /* 0x000ea80000300800 */
[----:B--2---:R-:W-:Y:S04]  /*4feb0*/  STL.64 [R1+0x2be0], R58 ;  /* 0x002be03a01007387 */ /* 0x004fe80000100a00 */
[----:B------:R2:W-:Y:S04]  /*4fec0*/  STL.64 [R1+0x2bd8], R56 ;  /* 0x002bd83801007387 */ /* 0x0005e80000100a00 */
[----:B0-----:R-:W2:Y:S04]  /*4fed0*/  LDL.LU R8, [R1+0x200] ;  /* 0x0002000001087983 */ /* 0x001ea80000300800 */
[----:B------:R-:W2:Y:S04]  /*4fee0*/  LDL.LU R9, [R1+0x204] ;  /* 0x0002040001097983 */ /* 0x000ea80000300800 */
[----:B-1----:R-:W2:Y:S01]  /*4fef0*/  LDL.LU R10, [R1+0x208] ;  /* 0x00020800010a7983 */ /* 0x002ea20000300800 */
[----:B---3--:R-:W-:-:S03]  /*4ff00*/  IMAD.MOV.U32 R11, RZ, RZ, R0 ;  /* 0x000000ffff0b7224 */ /* 0x008fc600078e0000 */
[----:B------:R-:W3:Y:S04]  /*4ff10*/  LDL.LU R0, [R1+0x2c18] ;  /* 0x002c180001007983 */ /* 0x000ee80000300800 */
[----:B--2---:R-:W-:Y:S04]  /*4ff20*/  STL.64 [R1+0x2c00], R10 ;  /* 0x002c000a01007387 */ /* 0x004fe80000100a00 */
[----:B------:R0:W-:Y:S04]  /*4ff30*/  STL.64 [R1+0x2bf8], R8 ;  /* 0x002bf80801007387 */ /* 0x0001e80000100a00 */
[----:B------:R-:W2:Y:S04]  /*4ff40*/  LDL.LU R4, [R1+0x220] ;  /* 0x0002200001047983 */ /* 0x000ea80000300800 */
[----:B------:R-:W2:Y:S04]  /*4ff50*/  LDL.LU R5, [R1+0x224] ;  /* 0x0002240001057983 */ /* 0x000ea80000300800 */
[----:B----4-:R-:W2:Y:S04]  /*4ff60*/  LDL.LU R6, [R1+0x228] ;  /* 0x0002280001067983 */ /* 0x010ea80000300800 */
        /* <DEDUP_REMOVED lines=35> */
[----:B---3--:R-:W-:-:S03]  /*501a0*/  IMAD.MOV.U32 R27, RZ, RZ, R0 ;  /* 0x000000ffff1b7224 */ /* 0x008fc600078e0000 */
        /* <DEDUP_REMOVED lines=18> */
[----:B------:R-:W2:Y:S01]  /*502d0*/  LDL.LU.64 R16, [R1+0x2c08] ;  /* 0x002c080001107983 */ /* 0x000ea20000300a00 */
        /* <DEDUP_REMOVED lines=40> */
[----:B------:R0:W-:Y:S01]  /*50560*/  STL.64 [R1+0x2b58], R36 ;  /* 0x002b582401007387 */ /* 0x0001e20000100a00 */
[----:B------:R-:W-:-:S03]  /*50570*/  IMAD R46, R46, 0x100, R13 ;  /* 0x000001002e2e7824 */ /* 0x000fc600078e020d */
[----:B0-----:R-:W2:Y:S04]  /*50580*/  LDL.LU R36, [R1+0x1f0] ;  /* 0x0001f00001247983 */ /* 0x001ea80000300800 */
[----:B------:R-:W2:Y:S04]  /*50590*/  LDL.LU R37, [R1+0x1f4] ;  /* 0x0001f40001257983 */ /* 0x000ea80000300800 */
[----:B------:R-:W2:Y:S04]  /*505a0*/  LDL.LU R38, [R1+0x1f8] ;  /* 0x0001f80001267983 */ /* 0x000ea80000300800 */
[----:B------:R-:W2:Y:S01]  /*505b0*/  LDL.LU R39, [R1+0x1fc] ;  /* 0x0001fc0001277983 */ /* 0x000ea20000300800 */
[----:B---3--:R-:W-:-:S02]  /*505c0*/  IMAD R47, R47, 0x100, R44 ;  /* 0x000001002f2f7824 */ /* 0x008fc400078e022c */
[----:B------:R-:W-:Y:S01]  /*505d0*/  IMAD R60, R60, 0x100, R45 ;  /* 0x000001003c3c7824 */ /* 0x000fe200078e022d */
        /* <DEDUP_REMOVED lines=11> */
[----:B------:R-:W2:Y:S04]  /*50690*/  LDL.LU R13, [R1+0x2b80] ;  /* 0x002b8000010d7983 */ /* 0x000ea80000300800 */
[----:B------:R-:W2:Y:S04]  /*506a0*/  LDL.LU R44, [R1+0x2b7c] ;  /* 0x002b7c00012c7983 */ /* 0x000ea80000300800 */
[----:B------:R-:W2:Y:S01]  /*506b0*/  LDL.LU R45, [R1+0x2b78] ;  /* 0x002b7800012d7983 */ /* 0x000ea20000300800 */
[----:B------:R-:W-:Y:S01]  /*506c0*/  IMAD R61, R0, 0x100, R61 ;  /* 0x00000100003d7824 */ /* 0x000fe200078e023d */
[----:B--2---:R-:W-:Y:S02]  /*506d0*/  HMMA.16816.F32 R32, R32, R44, R8 ;  /* 0x0000002c2020723c */ /* 0x004fe40000001808 */
[----:B------:R-:W2:Y:S04]  /*506e0*/  LDL.LU.64 R10, [R1+0x2b70] ;  /* 0x002b7000010a7983 */ /* 0x000ea80000300a00 */
[----:B------:R-:W3:-:S13]  /*506f0*/  LDL.LU.64 R8, [R1+0x2b68] ;  /* 0x002b680001087983 */ /* 0x000eda0000300a00 */
[----:B------:R0:W-:Y:S04]  /*50700*/  STL.64 [R1+0x480], R32 ;  /* 0x0004802001007387 */ /* 0x0001e80000100a00 */
[----:B------:R1:W-:Y:S01]  /*50710*/  STL.64 [R1+0x488], R34 ;  /* 0x0004882201007387 */ /* 0x0003e20000100a00 */
[----:B0-----:R-:W-:Y:S02]  /*50720*/  F2FP.F16.E4M3.UNPACK_B R32, R46 ;  /* 0x0000002eff20723e */ /* 0x001fe400020006ff */
[----:B------:R-:W-:Y:S02]  /*50730*/  F2FP.F16.E4M3.UNPACK_B R33, R47 ;  /* 0x0000002fff21723e */ /* 0x000fe400020006ff */
[----:B-1----:R-:W-:Y:S02]  /*50740*/  F2FP.F16.E4M3.UNPACK_B R34, R60 ;  /* 0x0000003cff22723e */ /* 0x002fe400020006ff */
[----:B------:R-:W-:-:S07]  /*50750*/  F2FP.F16.E4M3.UNPACK_B R35, R61 ;  /* 0x0000003dff23723e */ /* 0x000fce00020006ff */
[----:B------:R-:W-:-:S15]  /*50760*/  HMMA.16816.F32 R36, R32, R12, R36 ;  /* 0x0000000c2024723c */ /* 0x000fde0000001824 */
[----:B------:R-:W-:-:S04]  /*50770*/  NOP ;  /* 0x0000000000007918 */ /* 0x000fc80000000000 */
[----:B------:R-:W-:Y:S04]  /*50780*/  STL.64 [R1+0x470], R36 ;  /* 0x0004702401007387 */ /* 0x000fe80000100a00 */
[----:B------:R3:W-:Y:S01]  /*50790*/  STL.64 [R1+0x478], R38 ;  /* 0x0004782601007387 */ /* 0x0007e20000100a00 */
[C---:B--2---:R-:W-:Y:S08]  /*507a0*/  HMMA.16816.F32 R20, R32.reuse, R10, R20 ;  /* 0x0000000a2014723c */ /* 0x044ff00000001814 */
[C---:B---3--:R-:W-:Y:S08]  /*507b0*/  HMMA.16816.F32 R36, R32.reuse, R8, R56 ;  /* 0x000000082024723c */ /* 0x048ff00000001838 */
[C---:B----4-:R-:W-:Y:S03]  /*507c0*/  HMMA.16816.F32 R8, R32.reuse, R4, R28 ;  /* 0x000000042008723c */ /* 0x050fe6000000181c */
[----:B------:R-:W-:Y:S04]  /*507d0*/  STL.64 [R1+0x460], R20 ;  /* 0x0004601401007387 */ /* 0x000fe80000100a00 */
[----:B------:R0:W-:Y:S02]  /*507e0*/  STL.64 [R1+0x468], R22 ;  /* 0x0004681601007387 */ /* 0x0001e40000100a00 */
[C---:B0-----:R-:W-:Y:S02]  /*507f0*/  HMMA.16816.F32 R20, R32.reuse, R6, R52 ;  /* 0x000000062014723c */ /* 0x041fe40000001834 */
[----:B------:R-:W-:Y:S04]  /*50800*/  STL.64 [R1+0x450], R36 ;  /* 0x0004502401007387 */ /* 0x000fe80000100a00 */
[----:B------:R-:W-:Y:S04]  /*50810*/  STL.64 [R1+0x458], R38 ;  /* 0x0004582601007387 */ /* 0x000fe80000100a00 */
[----:B------:R-:W-:Y:S01]  /*50820*/  IMAD.MOV.U32 R0, RZ, RZ, R11 ;  /* 0x000000ffff007224 */ /* 0x000fe200078e000b */
[----:B------:R-:W-:Y:S01]  /*50830*/  STL.64 [R1+0x430], R8 ;  /* 0x0004300801007387 */ /* 0x000fe20000100a00 */
[C---:B------:R-:W-:Y:S07]  /*50840*/  HMMA.16816.F32 R4, R32.reuse, R14, R48 ;  /* 0x0000000e2004723c */ /* 0x040fee0000001830 */
[----:B------:R-:W-:Y:S04]  /*50850*/  STL.64 [R1+0x440], R20 ;  /* 0x0004401401007387 */ /* 0x000fe80000100a00 */
[----:B------:R-:W-:Y:S04]  /*50860*/  STL.64 [R1+0x448], R22 ;  /* 0x0004481601007387 */ /* 0x000fe80000100a00 */
[----:B------:R0:W-:Y:S02]  /*50870*/  STL [R1+0x438], R10 ;  /* 0x0004380a01007387 */ /* 0x0001e40000100800 */
[----:B0-----:R-:W-:Y:S02]  /*50880*/  HMMA.16816.F32 R8, R32, R2, R24 ;  /* 0x000000022008723c */ /* 0x001fe40000001818 */
[----:B------:R-:W-:Y:S04]  /*50890*/  STL [R1+0x29b8], R0 ;  /* 0x0029b80001007387 */ /* 0x000fe80000100800 */
[----:B------:R-:W2:-:S13]  /*508a0*/  LDL.LU R48, [R1+0x50] ;  /* 0x0000500001307983 */ /* 0x000e9a0000300800 */
[----:B------:R0:W-:Y:S04]  /*508b0*/  STL.64 [R1+0x420], R8 ;  /* 0x0004200801007387 */ /* 0x0001e80000100a00 */
[----:B------:R-:W-:Y:S04]  /*508c0*/  STL.64 [R1+0x428], R10 ;  /* 0x0004280a01007387 */ /* 0x000fe80000100a00 */
        /* <DEDUP_REMOVED lines=31> */
[----:B-1----:R-:W4:Y:S04]  /*50ac0*/  LDL.LU R4, [R1+0x2648] ;  /* 0x0026480001047983 */ /* 0x002f280000300800 */
[----:B------:R-:W4:Y:S04]  /*50ad0*/  LDL.LU R9, [R1+0x2644] ;  /* 0x0026440001097983 */ /* 0x000f280000300800 */
[----:B------:R-:W4:Y:S04]  /*50ae0*/  LDL.LU R5, [R1+0x2650] ;  /* 0x0026500001057983 */ /* 0x000f280000300800 */
[----:B------:R-:W4:Y:S04]  /*50af0*/  LDL.LU R10, [R1+0x264c] ;  /* 0x00264c00010a7983 */ /* 0x000f280000300800 */
[----:B---3--:R-:W3:Y:S04]  /*50b00*/  LDL.LU R6, [R1+0x2658] ;  /* 0x0026580001067983 */ /* 0x008ee80000300800 */
[----:B------:R-:W3:Y:S04]  /*50b10*/  LDL.LU R11, [R1+0x2654] ;  /* 0x00265400010b7983 */ /* 0x000ee80000300800 */
[----:B------:R-:W3:Y:S04]  /*50b20*/  LDL R7, [R1+0x6a8] ;  /* 0x0006a80001077983 */ /* 0x000ee80000100800 */
[----:B------:R-:W3:Y:S04]  /*50b30*/  LDL R61, [R1+0x6ac] ;  /* 0x0006ac00013d7983 */ /* 0x000ee80000100800 */
[----:B------:R-:W3:Y:S04]  /*50b40*/  LDL R60, [R1+0x6b8] ;  /* 0x0006b800013c7983 */ /* 0x000ee80000100800 */
[----:B------:R-:W3:Y:S04]  /*50b50*/  LDL R47, [R1+0x6bc] ;  /* 0x0006bc00012f7983 */ /* 0x000ee80000100800 */
[----:B------:R-:W3:Y:S04]  /*50b60*/  LDL R46, [R1+0x6d8] ;  /* 0x0006d800012e7983 */ /* 0x000ee80000100800 */
[----:B------:R-:W3:Y:S04]  /*50b70*/  LDL.LU R12, [R1] ;  /* 0x00000000010c7983 */ /* 0x000ee80000300800 */
[----:B------:R-:W3:Y:S04]  /*50b80*/  LDL.LU R13, [R1+0x4] ;  /* 0x00000400010d7983 */ /* 0x000ee80000300800 */
[----:B------:R-:W3:Y:S04]  /*50b90*/  LDL.LU R14, [R1+0x8] ;  /* 0x00000800010e7983 */ /* 0x000ee80000300800 */
[----:B------:R-:W3:Y:S01]  /*50ba0*/  LDL.LU R15, [R1+0xc] ;  /* 0x00000c00010f7983 */ /* 0x000ee20000300800 */
[----:B--2---:R-:W-:-:S15]  /*50bb0*/  HMMA.16816.F32 R36, R32, R16, R36 ;  /* 0x000000102024723c */ /* 0x004fde0000001824 */
[----:B------:R-:W-:-:S04]  /*50bc0*/  NOP ;  /* 0x0000000000007918 */ /* 0x000fc80000000000 */
[----:B------:R-:W-:Y:S01]  /*50bd0*/  IMAD.MOV.U32 R0, RZ, RZ, R39 ;  /* 0x000000ffff007224 */ /* 0x000fe200078e0027 */
[----:B------:R-:W-:Y:S01]  /*50be0*/  STL.64 [R1+0x400], R36 ;  /* 0x0004002401007387 */ /* 0x000fe20000100a00 */
[C---:B----4-:R-:W-:Y:S03]  /*50bf0*/  HMMA.16816.F32 R16, R32.reuse, R18, R20 ;  /* 0x000000122010723c */ /* 0x050fe60000001814 */
[----:B------:R0:W-:Y:S04]  /*50c00*/  STL [R1+0x408], R38 ;  /* 0x0004082601007387 */ /* 0x0001e80000100800 */
[----:B0-----:R-:W2:Y:S04]  /*50c10*/  LDL.LU.64 R38, [R1+0x2b60] ;  /* 0x002b600001267983 */ /* 0x001ea80000300a00 */
[----:B------:R-:W4:Y:S04]  /*50c20*/  LDL.LU.64 R36, [R1+0x2b58] ;  /* 0x002b580001247983 */ /* 0x000f280000300a00 */
[----:B------:R-:W-:Y:S04]  /*50c30*/  STL [R1+0x2a50], R0 ;  /* 0x002a500001007387 */ /* 0x000fe80000100800 */
        /* <DEDUP_REMOVED lines=11> */
[----:B------:R-:W-:Y:S03]  /*50cf0*/  HMMA.16816.F32 R36, R32, R38, R24 ;  /* 0x000000262024723c */ /* 0x000fe60000001818 */
        /* <DEDUP_REMOVED lines=16> */
[----:B------:R-:W2:Y:S04]  /*50e00*/  LDL.LU.64 R26, [R1+0x2b10] ;  /* 0x002b1000011a7983 */ /* 0x000ea80000300a00 */
[----:B------:R-:W2:Y:S04]  /*50e10*/  LDL.LU.64 R24, [R1+0x2b08] ;  /* 0x002b080001187983 */ /* 0x000ea80000300a00 */
[----:B------:R0:W-:Y:S04]  /*50e20*/  STL.64 [R1+0x3b0], R36 ;  /* 0x0003b02401007387 */ /* 0x0001e80000100a00 */
[----:B------:R1:W-:Y:S04]  /*50e30*/  STL.64 [R1+0x3b8], R38 ;  /* 0x0003b82601007387 */ /* 0x0003e80000100a00 */
[----:B0-----:R-:W2:Y:S04]  /*50e40*/  LDL.LU R36, [R1+0x30] ;  /* 0x0000300001247983 */ /* 0x001ea80000300800 */
[----:B------:R-:W2:Y:S04]  /*50e50*/  LDL.LU R37, [R1+0x34] ;  /* 0x0000340001257983 */ /* 0x000ea80000300800 */
[----:B-1----:R-:W2:Y:S04]  /*50e60*/  LDL.LU R38, [R1+0x38] ;  /* 0x0000380001267983 */ /* 0x002ea80000300800 */
[----:B------:R-:W2:Y:S01]  /*50e70*/  LDL.LU R39, [R1+0x3c] ;  /* 0x00003c0001277983 */ /* 0x000ea20000300800 */
[----:B------:R-:W-:-:S02]  /*50e80*/  IMAD R8, R8, 0x100, R3 ;  /* 0x0000010008087824 */ /* 0x000fc400078e0203 */
[----:B------:R-:W-:Y:S02]  /*50e90*/  IMAD R9, R9, 0x100, R4 ;  /* 0x0000010009097824 */ /* 0x000fe400078e0204 */
[----:B------:R-:W-:Y:S02]  /*50ea0*/  IMAD R10, R10, 0x100, R5 ;  /* 0x000001000a0a7824 */ /* 0x000fe400078e0205 */
[----:B---3--:R-:W-:Y:S01]  /*50eb0*/  IMAD R11, R11, 0x100, R6 ;  /* 0x000001000b0b7824 */ /* 0x008fe200078e0206 */
[----:B------:R-:W-:Y:S01]  /*50ec0*/  HMMA.16816.F32 R48, R32, R40, R48 ;  /* 0x000000282030723c */ /* 0x000fe20000001830 */
[----:B------:R-:W-:Y:S02]  /*50ed0*/  F2FP.F16.E4M3.UNPACK_B R6, R7 ;  /* 0x00000007ff06723e */ /* 0x000fe400020006ff */
[----:B------:R-:W-:Y:S02]  /*50ee0*/  F2FP.F16.E4M3.UNPACK_B R8, R8 ;  /* 0x00000008ff08723e */ /* 0x000fe400020006ff */
[----:B------:R-:W-:-:S02]  /*50ef0*/  F2FP.F16.E4M3.UNPACK_B R9, R9 ;  /* 0x00000009ff09723e */ /* 0x000fc400020006ff */
[----:B------:R-:W-:Y:S02]  /*50f00*/  F2FP.F16.E4M3.UNPACK_B R10, R10 ;  /* 0x0000000aff0a723e */ /* 0x000fe400020006ff */
[----:B------:R-:W-:Y:S02]  /*50f10*/  F2FP.F16.E4M3.UNPACK_B R11, R11 ;  /* 0x0000000bff0b723e */ /* 0x000fe400020006ff */
[----:B------:R-:W-:Y:S02]  /*50f20*/  F2FP.F16.E4M3.UNPACK_B R7, R61 ;  /* 0x0000003dff07723e */ /* 0x000fe400020006ff */
[----:B------:R-:W-:Y:S02]  /*50f30*/  F2FP.F16.E4M3.UNPACK_B R4, R60 ;  /* 0x0000003cff04723e */ /* 0x000fe400020006ff */
[----:B------:R-:W-:-:S07]  /*50f40*/  F2FP.F16.E4M3.UNPACK_B R5, R47 ;  /* 0x0000002fff05723e */ /* 0x000fce00020006ff */
[----:B------:R-:W-:Y:S01]  /*50f50*/  HMMA.16816.F32 R12, R8, R4, R12 ;  /* 0x00000004080c723c */ /* 0x000fe2000000180c */
[----:B------:R-:W-:Y:S04]  /*50f60*/  STL.64 [R1+0x390], R48 ;  /* 0x0003903001007387 */ /* 0x000fe80000100a00 */
[----:B------:R0:W-:Y:S04]  /*50f70*/  STL.64 [R1+0x398], R50 ;  /* 0x0003983201007387 */ /* 0x0001e80000100a00 */
[----:B0-----:R-:W3:Y:S04]  /*50f80*/  LDL.LU.64 R50, [R1+0x2b00] ;  /* 0x002b000001327983 */ /* 0x001ee80000300a00 */
[----:B------:R-:W3:Y:S01]  /*50f90*/  LDL.LU.64 R48, [R1+0x2af8] ;  /* 0x002af80001307983 */ /* 0x000ee20000300a00 */
[C---:B--2---:R-:W-:Y:S08]  /*50fa0*/  HMMA.16816.F32 R36, R32.reuse, R42, R36 ;  /* 0x0000002a2024723c */ /* 0x044ff00000001824 */
[----:B------:R-:W-:Y:S08]  /*50fb0*/  HMMA.16816.F32 R32, R32, R44, R20 ;  /* 0x0000002c2020723c */ /* 0x000ff00000001814 */
[----:B------:R-:W-:Y:S03]  /*50fc0*/  HMMA.16816.F32 R20, R8, R6, R16 ;  /* 0x000000060814723c */ /* 0x000fe60000001810 */
[----:B------:R-:W-:Y:S04]  /*50fd0*/  STL.64 [R1+0x1d0], R36 ;  /* 0x0001d02401007387 */ /* 0x000fe80000100a00 */
[----:B------:R-:W-:Y:S04]  /*50fe0*/  STL.64 [R1+0x1d8], R38 ;  /* 0x0001d82601007387 */ /* 0x000fe80000100a00 */
[----:B------:R-:W-:Y:S04]  /*50ff0*/  STL.64 [R1+0x2960], R34 ;  /* 0x0029602201007387 */ /* 0x000fe80000100a00 */
[----:B------:R0:W-:Y:S04]  /*51000*/  STL.64 [R1+0x2958], R32 ;  /* 0x0029582001007387 */ /* 0x0001e80000100a00 */
[----:B------:R1:W-:Y:S04]  /*51010*/  STL.64 [R1+0x380], R20 ;  /* 0x0003801401007387 */ /* 0x0003e80000100a00 */
[----:B------:R2:W-:Y:S04]  /*51020*/  STL.64 [R1+0x388], R22 ;  /* 0x0003881601007387 */ /* 0x0005e80000100a00 */
[----:B------:R-:W3:Y:S01]  /*51030*/  LDL R17, [R1+0x6dc] ;  /* 0x0006dc0001117983 */ /* 0x000ee20000100800 */
[----:B0-----:R-:W-:-:S03]  /*51040*/  IMAD.MOV.U32 R32, RZ, RZ, R52 ;  /* 0x000000ffff207224 */ /* 0x001fc600078e0034 */
[----:B-1----:R-:W3:Y:S01]  /*51050*/  LDL R20, [R1+0x6c8] ;  /* 0x0006c80001147983 */ /* 0x002ee20000100800 */
[----:B------:R-:W-:-:S03]  /*51060*/  IMAD.MOV.U32 R33, RZ, RZ, R53 ;  /* 0x000000ffff217224 */ /* 0x000fc600078e0035 */
[----:B------:R4:W-:Y:S01]  /*51070*/  STL.64 [R1+0x370], R12 ;  /* 0x0003700c01007387 */ /* 0x0009e20000100a00 */
[----:B------:R-:W-:-:S03]  /*51080*/  IMAD.MOV.U32 R34, RZ, RZ, R54 ;  /* 0x000000ffff227224 */ /* 0x000fc600078e0036 */
[----:B------:R0:W-:Y:S01]  /*51090*/  STL.64 [R1+0x378], R14 ;  /* 0x0003780e01007387 */ /* 0x0001e20000100a00 */
[----:B------:R-:W-:-:S03]  /*510a0*/  IMAD.MOV.U32 R35, RZ, RZ, R55 ;  /* 0x000000ffff237224 */ /* 0x000fc600078e0037 */
[----:B------:R-:W3:Y:S04]  /*510b0*/  LDL R21, [R1+0x6cc] ;  /* 0x0006cc0001157983 */ /* 0x000ee80000100800 */
[----:B--2---:R-:W2:Y:S04]  /*510c0*/  LDL R22, [R1+0x6e8] ;  /* 0x0006e80001167983 */ /* 0x004ea80000100800 */
[----:B------:R-:W2:Y:S04]  /*510d0*/  LDL R23, [R1+0x6ec] ;  /* 0x0006ec0001177983 */ /* 0x000ea80000100800 */
[----:B------:R-:W2:Y:S04]  /*510e0*/  LDL R36, [R1+0x6f8] ;  /* 0x0006f80001247983 */ /* 0x000ea80000100800 */
[----:B------:R-:W2:Y:S01]  /*510f0*/  LDL.LU R52, [R1+0x2af4] ;  /* 0x002af40001347983 */ /* 0x000ea20000300800 */
[----:B----4-:R-:W-:-:S03]  /*51100*/  IMAD.MOV.U32 R12, RZ, RZ, R56 ;  /* 0x000000ffff0c7224 */ /* 0x010fc600078e0038 */
[----:B------:R-:W4:Y:S01]  /*51110*/  LDL.LU R53, [R1+0x2af0] ;  /* 0x002af00001357983 */ /* 0x000f220000300800 */
[----:B------:R-:W-:-:S03]  /*51120*/  IMAD.MOV.U32 R13, RZ, RZ, R57 ;  /* 0x000000ffff0d7224 */ /* 0x000fc600078e0039 */
[----:B------:R-:W4:Y:S01]  /*51130*/  LDL.LU R54, [R1+0x2aec] ;  /* 0x002aec0001367983 */ /* 0x000f220000300800 */
[----:B0-----:R-:W-:-:S03]  /*51140*/  IMAD.MOV.U32 R14, RZ, RZ, R58 ;  /* 0x000000ffff0e7224 */ /* 0x001fc600078e003a */
[----:B------:R-:W4:Y:S01]  /*51150*/  LDL.LU R55, [R1+0x2ae8] ;  /* 0x002ae80001377983 */ /* 0x000f220000300800 */
[----:B------:R-:W-:-:S03]  /*51160*/  IMAD.MOV.U32 R15, RZ, RZ, R59 ;  /* 0x000000ffff0f7224 */ /* 0x000fc600078e003b */
[----:B------:R-:W4:Y:S04]  /*51170*/  LDL R37, [R1+0x6fc] ;  /* 0x0006fc0001257983 */ /* 0x000f280000100800 */
        /* <DEDUP_REMOVED lines=13> */
[----:B------:R-:W-:-:S03]  /*51250*/  F2FP.F16.E4M3.UNPACK_B R16, R46 ;  /* 0x0000002eff10723e */ /* 0x000fc600020006ff */
[----:B------:R-:W4:Y:S04]  /*51260*/  LDL R46, [R1+0x73c] ;  /* 0x00073c00012e7983 */ /* 0x000f280000100800 */
[----:B------:R-:W-:Y:S04]  /*51270*/  STL.64 [R1+0x2ad0], R6 ;  /* 0x002ad00601007387 */ /* 0x000fe80000100a00 */
[----:B------:R0:W-:Y:S04]  /*51280*/  STL.64 [R1+0x2ac8], R4 ;  /* 0x002ac80401007387 */ /* 0x0001e80000100a00 */
[----:B0-----:R-:W4:Y:S04]  /*51290*/  LDL.LU R4, [R1+0x40] ;  /* 0x0000400001047983 */ /* 0x001f280000300800 */
[----:B------:R-:W4:Y:S04]  /*512a0*/  LDL.LU R5, [R1+0x44] ;  /* 0x0000440001057983 */ /* 0x000f280000300800 */
[----:B------:R-:W4:Y:S04]  /*512b0*/  LDL.LU R6, [R1+0x48] ;  /* 0x0000480001067983 */ /* 0x000f280000300800 */
[----:B------:R-:W4:Y:S01]  /*512c0*/  LDL.LU R7, [R1+0x4c] ;  /* 0x00004c0001077983 */ /* 0x000f220000300800 */
[----:B---3--:R-:W-:-:S02]  /*512d0*/  F2FP.F16.E4M3.UNPACK_B R17, R17 ;  /* 0x00000011ff11723e */ /* 0x008fc400020006ff */
[----:B------:R-:W-:Y:S02]  /*512e0*/  F2FP.F16.E4M3.UNPACK_B R20, R20 ;  /* 0x00000014ff14723e */ /* 0x000fe400020006ff */
[----:B------:R-:W-:Y:S02]  /*512f0*/  F2FP.F16.E4M3.UNPACK_B R21, R21 ;  /* 0x00000015ff15723e */ /* 0x000fe400020006ff */
[----:B--2---:R-:W-:Y:S02]  /*51300*/  F2FP.F16.E4M3.UNPACK_B R22, R22 ;  /* 0x00000016ff16723e */ /* 0x004fe400020006ff */
[----:B------:R-:W-:Y:S02]  /*51310*/  F2FP.F16.E4M3.UNPACK_B R23, R23 ;  /* 0x00000017ff17723e */ /* 0x000fe400020006ff */
[----:B------:R-:W-:Y:S02]  /*51320*/  F2FP.F16.E4M3.UNPACK_B R36, R36 ;  /* 0x00000024ff24723e */ /* 0x000fe400020006ff */
[----:B----4-:R-:W-:Y:S01]  /*51330*/  F2FP.F16.E4M3.UNPACK_B R37, R37 ;  /* 0x00000025ff25723e */ /* 0x010fe200020006ff */
[----:B------:R-:W-:-:S15]  /*51340*/  HMMA.16816.F32 R40, R8, R16, R56 ;  /* 0x000000100828723c */ /* 0x000fde0000001838 */
[----:B------:R-:W-:-:S04]  /*51350*/  NOP ;  /* 0x0000000000007918 */ /* 0x000fc80000000000 */
[----:B------:R-:W-:Y:S04]  /*51360*/  STL.64 [R1+0x360], R40 ;  /* 0x0003602801007387 */ /* 0x000fe80000100a00 */
[----:B------:R0:W-:Y:S02]  /*51370*/  STL.64 [R1+0x368], R42 ;  /* 0x0003682a01007387 */ /* 0x0001e40000100a00 */
[----:B0-----:R-:W-:-:S15]  /*51380*/  HMMA.16816.F32 R40, R8, R20, R52 ;  /* 0x000000140828723c */ /* 0x001fde0000001834 */
[----:B------:R-:W-:-:S04]  /*51390*/  NOP ;  /* 0x0000000000007918 */ /* 0x000fc80000000000 */
[----:B------:R-:W-:Y:S04]  /*513a0*/  STL.64 [R1+0x350], R40 ;  /* 0x0003502801007387 */ /* 0x000fe80000100a00 */
[----:B------:R0:W-:Y:S04]  /*513b0*/  STL.64 [R1+0x358], R42 ;  /* 0x0003582a01007387 */ /* 0x0001e80000100a00 */
[----:B------:R-:W-:Y:S04]  /*513c0*/  STL.64 [R1+0x2ab0], R22 ;  /* 0x002ab01601007387 */ /* 0x000fe80000100a00 */
[----:B------:R1:W-:Y:S01]  /*513d0*/  STL.64 [R1+0x2aa8], R20 ;  /* 0x002aa81401007387 */ /* 0x0003e20000100a00 */
[C---:B0-----:R-:W-:Y:S08]  /*513e0*/  HMMA.16816.F32 R40, R8.reuse, R22, R48 ;  /* 0x000000160828723c */ /* 0x041ff00000001830 */
[----:B-1----:R-:W-:Y:S01]  /*513f0*/  HMMA.16816.F32 R20, R8, R36, R24 ;  /* 0x000000240814723c */ /* 0x002fe20000001818 */
[----:B------:R-:W-:-:S02]  /*51400*/  F2FP.F16.E4M3.UNPACK_B R38, R39 ;  /* 0x00000027ff26723e */ /* 0x000fc400020006ff */
[----:B------:R-:W-:-:S08]  /*51410*/  F2FP.F16.E4M3.UNPACK_B R39, R18 ;  /* 0x00000012ff27723e */ /* 0x000fd000020006ff */
[----:B------:R0:W-:Y:S04]  /*51420*/  STL.64 [R1+0x340], R40 ;  /* 0x0003402801007387 */ /* 0x0001e80000100a00 */
[----:B------:R-:W-:Y:S04]  /*51430*/  STL.64 [R1+0x348], R42 ;  /* 0x0003482a01007387 */ /* 0x000fe80000100a00 */
[----:B------:R-:W-:Y:S01]  /*51440*/  STL.64 [R1+0x330], R20 ;  /* 0x0003301401007387 */ /* 0x000fe20000100a00 */
[----:B0-----:R-:W-:Y:S02]  /*51450*/  F2FP.F16.E4M3.UNPACK_B R40, R19 ;  /* 0x00000013ff28723e */ /* 0x001fe400020006ff */
[----:B------:R-:W-:Y:S01]  /*51460*/  F2FP.F16.E4M3.UNPACK_B R41, R0 ;  /* 0x00000000ff29723e */ /* 0x000fe200020006ff */
[----:B------:R0:W-:Y:S06]  /*51470*/  STL.64 [R1+0x338], R22 ;  /* 0x0003381601007387 */ /* 0x0001ec0000100a00 */
[C---:B------:R-:W-:Y:S08]  /*51480*/  HMMA.16816.F32 R4, R8.reuse, R40, R4 ;  /* 0x000000280804723c */ /* 0x040ff00000001804 */
[----:B0-----:R-:W-:Y:S01]  /*51490*/  HMMA.16816.F32 R20, R8, R38, R28 ;  /* 0x000000260814723c */ /* 0x001fe2000000181c */
[----:B------:R-:W-:Y:S01]  /*514a0*/  F2FP.F16.E4M3.UNPACK_B R30, R2 ;  /* 0x00000002ff1e723e */ /* 0x000fe200020006ff */
[----:B------:R-:W-:Y:S01]  /*514b0*/  STL.64 [R1+0x2ac0], R38 ;  /* 0x002ac02601007387 */ /* 0x000fe20000100a00 */
[----:B------:R-:W-:-:S03]  /*514c0*/  F2FP.F16.E4M3.UNPACK_B R31, R3 ;  /* 0x00000003ff1f723e */ /* 0x000fc600020006ff */
[----:B------:R-:W-:-:S13]  /*514d0*/  STL.64 [R1+0x2ab8], R36 ;  /* 0x002ab82401007387 */ /* 0x000fda0000100a00 */
        /* <DEDUP_REMOVED lines=9> */
[----:B------:R0:W-:Y:S04]  /*51570*/  STL.64 [R1+0x308], R6 ;  /* 0x0003080601007387 */ /* 0x0001e80000100a00 */
[----:B------:R-:W2:Y:S01]  /*51580*/  LDL.LU R48, [R1+0xf0] ;  /* 0x0000f00001307983 */ /* 0x000ea20000300800 */
[----:B0-----:R-:W-:Y:S01]  /*51590*/  HMMA.16816.F32 R4, R8, R28, R12 ;  /* 0x0000001c0804723c */ /* 0x001fe2000000180c */
[----:B------:R-:W-:-:S02]  /*515a0*/  F2FP.F16.E4M3.UNPACK_B R27, R46 ;  /* 0x0000002eff1b723e */ /* 0x000fc400020006ff */
[----:B------:R-:W-:-:S15]  /*515b0*/  F2FP.F16.E4M3.UNPACK_B R26, R47 ;  /* 0x0000002fff1a723e */ /* 0x000fde00020006ff */
[----:B------:R-:W-:Y:S01]  /*515c0*/  NOP ;  /* 0x0000000000007918 */ /* 0x000fe20000000000 */
        /* <DEDUP_REMOVED lines=9> */
[----:B------:R-:W4:Y:S04]  /*51660*/  LDL R18, [R1+0x758] ;  /* 0x0007580001127983 */ /* 0x000f280000100800 */
[----:B0-----:R-:W2:Y:S04]  /*51670*/  LDL.LU R4, [R1+0x90] ;  /* 0x0000900001047983 */ /* 0x001ea80000300800 */
[----:B------:R-:W2:Y:S04]  /*51680*/  LDL.LU R5, [R1+0x94] ;  /* 0x0000940001057983 */ /* 0x000ea80000300800 */
[----:B-1----:R-:W2:Y:S04]  /*51690*/  LDL.LU R6, [R1+0x98] ;  /* 0x0000980001067983 */ /* 0x002ea80000300800 */
[----:B------:R-:W2:Y:S04]  /*516a0*/  LDL.LU R7, [R1+0x9c] ;  /* 0x00009c0001077983 */ /* 0x000ea80000300800 */
        /* <DEDUP_REMOVED lines=16> */
[----:B------:R-:W3:Y:S04]  /*517b0*/  LDL.LU R32, [R1+0xe0] ;  /* 0x0000e00001207983 */ /* 0x000ee80000300800 */
[----:B------:R-:W3:Y:S04]  /*517c0*/  LDL.LU R33, [R1+0xe4] ;  /* 0x0000e40001217983 */ /* 0x000ee80000300800 */
[----:B------:R-:W3:Y:S04]  /*517d0*/  LDL.LU R34, [R1+0xe8] ;  /* 0x0000e80001227983 */ /* 0x000ee80000300800 */
[----:B------:R-:W3:Y:S04]  /*517e0*/  LDL.LU R35, [R1+0xec] ;  /* 0x0000ec0001237983 */ /* 0x000ee80000300800 */
[----:B------:R-:W3:Y:S04]  /*517f0*/  LDL R3, [R1+0x79c] ;  /* 0x00079c0001037983 */ /* 0x000ee80000100800 */
        /* <DEDUP_REMOVED lines=8> */
[----:B----4-:R-:W-:Y:S01]  /*51880*/  F2FP.F16.E4M3.UNPACK_B R24, R18 ;  /* 0x00000012ff18723e */ /* 0x010fe200020006ff */
[----:B--2---:R-:W-:Y:S01]  /*51890*/  HMMA.16816.F32 R4, R8, R26, R4 ;  /* 0x0000001a0804723c */ /* 0x004fe20000001804 */
[----:B---3--:R-:W-:-:S02]  /*518a0*/  F2FP.F16.E4M3.UNPACK_B R25, R19 ;  /* 0x00000013ff19723e */ /* 0x008fc400020006ff */
[----:B------:R-:W-:-:S05]  /*518b0*/  F2FP.F16.E4M3.UNPACK_B R18, R14 ;  /* 0x0000000eff12723e */ /* 0x000fca00020006ff */
[C---:B------:R-:W-:Y:S01]  /*518c0*/  HMMA.16816.F32 R44, R8.reuse, R24, R44 ;  /* 0x00000018082c723c */ /* 0x040fe2000000182c */
[----:B------:R-:W-:Y:S02]  /*518d0*/  F2FP.F16.E4M3.UNPACK_B R19, R15 ;  /* 0x0000000fff13723e */ /* 0x000fe400020006ff */
[----:B------:R-:W-:Y:S02]  /*518e0*/  F2FP.F16.E4M3.UNPACK_B R14, R2 ;  /* 0x00000002ff0e723e */ /* 0x000fe400020006ff */
[----:B------:R-:W-:Y:S02]  /*518f0*/  F2FP.F16.E4M3.UNPACK_B R15, R12 ;  /* 0x0000000cff0f723e */ /* 0x000fe400020006ff */
[----:B------:R-:W-:Y:S01]  /*51900*/  F2FP.F16.E4M3.UNPACK_B R12, R13 ;  /* 0x0000000dff0c723e */ /* 0x000fe200020006ff */
[C---:B------:R-:W-:Y:S08]  /*51910*/  HMMA.16816.F32 R36, R8.reuse, R18, R36 ;  /* 0x000000120824723c */ /* 0x040ff00000001824 */
[----:B------:R-:W-:Y:S01]  /*51920*/  HMMA.16816.F32 R48, R8, R14, R48 ;  /* 0x0000000e0830723c */ /* 0x000fe20000001830 */
[----:B------:R-:W-:-:S07]  /*51930*/  F2FP.F16.E4M3.UNPACK_B R13, R61 ;  /* 0x0000003dff0d723e */ /* 0x000fce00020006ff */
[----:B------:R-:W-:Y:S01]  /*51940*/  HMMA.16816.F32 R20, R8, R12, R20 ;  /* 0x0000000c0814723c */ /* 0x000fe20000001814 */
[----:B------:R-:W-:Y:S04]  /*51950*/  STL.64 [R1+0x2e0], R4 ;  /* 0x0002e00401007387 */ /* 0x000fe80000100a00 */
[----:B------:R0:W-:Y:S01]  /*51960*/  STL.64 [R1+0x2e8], R6 ;  /* 0x0002e80601007387 */ /* 0x0001e20000100a00 */
[----:B------:R-:W-:-:S03]  /*51970*/  F2FP.F16.E4M3.UNPACK_B R2, R60 ;  /* 0x0000003cff02723e */ /* 0x000fc600020006ff */
[----:B0-----:R-:W2:Y:S04]  /*51980*/  LDL.LU.64 R6, [R1+0x2ad0] ;  /* 0x002ad00001067983 */ /* 0x001ea80000300a00 */
[----:B------:R-:W3:Y:S04]  /*51990*/  LDL.LU.64 R4, [R1+0x2ac8] ;  /* 0x002ac80001047983 */ /* 0x000ee80000300a00 */
[----:B------:R-:W-:Y:S04]  /*519a0*/  STL [R1+0x2904], R44 ;  /* 0x0029042c01007387 */ /* 0x000fe80000100800 */
[----:B------:R-:W-:Y:S04]  /*519b0*/  STL [R1+0x2900], R45 ;  /* 0x0029002d01007387 */ /* 0x000fe80000100800 */
[----:B------:R-:W-:Y:S01]  /*519c0*/  STL [R1+0x28fc], R46 ;  /* 0x0028fc2e01007387 */ /* 0x000fe20000100800 */
[----:B------:R-:W-:-:S03]  /*519d0*/  IMAD.MOV.U32 R60, RZ, RZ, R23 ;  /* 0x000000ffff3c7224 */ /* 0x000fc600078e0017 */
[----:B------:R-:W-:Y:S01]  /*519e0*/  STL [R1+0x28f8], R47 ;  /* 0x0028f82f01007387 */ /* 0x000fe20000100800 */
[----:B------:R-:W-:-:S03]  /*519f0*/  IMAD.MOV.U32 R61, RZ, RZ, R22 ;  /* 0x000000ffff3d7224 */ /* 0x000fc600078e0016 */
[----:B------:R0:W-:Y:S04]  /*51a00*/  STL.64 [R1+0x2d0], R36 ;  /* 0x0002d02401007387 */ /* 0x0001e80000100a00 */
[----:B------:R1:W-:Y:S04]  /*51a10*/  STL.64 [R1+0x2d8], R38 ;  /* 0x0002d82601007387 */ /* 0x0003e80000100a00 */
[----:B------:R-:W-:Y:S04]  /*51a20*/  STL.64 [R1+0x28f0], R50 ;  /* 0x0028f03201007387 */ /* 0x000fe80000100a00 */
[----:B------:R-:W-:Y:S04]  /*51a30*/  STL.64 [R1+0x28e8], R48 ;  /* 0x0028e83001007387 */ /* 0x000fe80000100a00 */
[----:B------:R4:W-:Y:S04]  /*51a40*/  STL.64 [R1+0x3a0], R20 ;  /* 0x0003a01401007387 */ /* 0x0009e80000100a00 */
[----:B------:R-:W-:Y:S04]  /*51a50*/  STL.64 [R1+0x2a80], R14 ;  /* 0x002a800e01007387 */ /* 0x000fe80000100a00 */
[----:B------:R0:W-:Y:S04]  /*51a60*/  STL.64 [R1+0x2a78], R12 ;  /* 0x002a780c01007387 */ /* 0x0001e80000100a00 */
[----:B------:R-:W-:Y:S04]  /*51a70*/  STL [R1+0x290c], R60 ;  /* 0x00290c3c01007387 */ /* 0x000fe80000100800 */
[----:B------:R-:W-:Y:S04]  /*51a80*/  STL [R1+0x2908], R61 ;  /* 0x0029083d01007387 */ /* 0x000fe80000100800 */
[----:B0-----:R-:W3:Y:S01]  /*51a90*/  LDL.LU R36, [R1+0x5f0] ;  /* 0x0005f00001247983 */ /* 0x001ee20000300800 */
[----:B------:R-:W-:-:S03]  /*51aa0*/  F2FP.F16.E4M3.UNPACK_B R3, R3 ;  /* 0x00000003ff03723e */ /* 0x000fc600020006ff */
[----:B------:R-:W3:Y:S04]  /*51ab0*/  LDL.LU R37, [R1+0x5f4] ;  /* 0x0005f40001257983 */ /* 0x000ee80000300800 */
[----:B-1----:R-:W3:Y:S04]  /*51ac0*/  LDL.LU R38, [R1+0x5f8] ;  /* 0x0005f80001267983 */ /* 0x002ee80000300800 */
[----:B------:R-:W3:Y:S04]  /*51ad0*/  LDL.LU R39, [R1+0x5fc] ;  /* 0x0005fc0001277983 */ /* 0x000ee80000300800 */
[----:B------:R-:W2:Y:S04]  /*51ae0*/  LDL.LU R44, [R1+0x600] ;  /* 0x00060000012c7983 */ /* 0x000ea80000300800 */
[----:B------:R-:W2:Y:S04]  /*51af0*/  LDL.LU R45, [R1+0x604] ;  /* 0x00060400012d7983 */ /* 0x000ea80000300800 */
[----:B------:R-:W2:Y:S04]  /*51b00*/  LDL.LU R46, [R1+0x608] ;  /* 0x00060800012e7983 */ /* 0x000ea80000300800 */
[----:B------:R-:W2:Y:S01]  /*51b10*/  LDL.LU R47, [R1+0x60c] ;  /* 0x00060c00012f7983 */ /* 0x000ea20000300800 */
[----:B------:R-:W-:Y:S03]  /*51b20*/  HMMA.16816.F32 R8, R8, R2, R32 ;  /* 0x000000020808723c */ /* 0x000fe60000001820 */
[----:B------:R-:W2:Y:S01]  /*51b30*/  LDL.LU R32, [R1+0x570] ;  /* 0x0005700001207983 */ /* 0x000ea20000300800 */
[----:B------:R-:W-:-:S03]  /*51b40*/  IMAD R43, R43, 0x100, R56 ;  /* 0x000001002b2b7824 */ /* 0x000fc600078e0238 */
[----:B------:R-:W2:Y:S01]  /*51b50*/  LDL.LU R33, [R1+0x574] ;  /* 0x0005740001217983 */ /* 0x000ea20000300800 */
[----:B------:R-:W-:-:S03]  /*51b60*/  IMAD R52, R58, 0x100, R57 ;  /* 0x000001003a347824 */ /* 0x000fc600078e0239 */
[----:B------:R-:W2:Y:S01]  /*51b70*/  LDL.LU R34, [R1+0x578] ;  /* 0x0005780001227983 */ /* 0x000ea20000300800 */
[----:B------:R-:W-:-:S03]  /*51b80*/  IMAD R53, R0, 0x100, R59 ;  /* 0x0000010000357824 */ /* 0x000fc600078e023b */
[----:B------:R-:W2:Y:S04]  /*51b90*/  LDL.LU R35, [R1+0x57c] ;  /* 0x00057c0001237983 */ /* 0x000ea80000300800 */
[----:B------:R-:W2:Y:S04]  /*51ba0*/  LDL.LU R56, [R1+0x580] ;  /* 0x0005800001387983 */ /* 0x000ea80000300800 */
[----:B------:R-:W2:Y:S04]  /*51bb0*/  LDL.LU R57, [R1+0x584] ;  /* 0x0005840001397983 */ /* 0x000ea80000300800 */
[----:B------:R-:W2:Y:S04]  /*51bc0*/  LDL.LU R58, [R1+0x588] ;  /* 0x00058800013a7983 */ /* 0x000ea80000300800 */
[----:B------:R-:W2:Y:S04]  /*51bd0*/  LDL.LU R59, [R1+0x58c] ;  /* 0x00058c00013b7983 */ /* 0x000ea80000300800 */
[----:B----4-:R-:W4:Y:S04]  /*51be0*/  LDL.LU R20, [R1+0x5e0] ;  /* 0x0005e00001147983 */ /* 0x010f280000300800 */
[----:B------:R-:W4:Y:S04]  /*51bf0*/  LDL.LU R21, [R1+0x5e4] ;  /* 0x0005e40001157983 */ /* 0x000f280000300800 */
[----:B------:R-:W4:Y:S04]  /*51c00*/  LDL.LU R22, [R1+0x5e8] ;  /* 0x0005e80001167983 */ /* 0x000f280000300800 */
[----:B------:R-:W4:Y:S01]  /*51c10*/  LDL.LU R23, [R1+0x5ec] ;  /* 0x0005ec0001177983 */ /* 0x000f220000300800 */
[----:B------:R-:W-:-:S02]  /*51c20*/  IMAD R42, R42, 0x100, R55 ;  /* 0x000001002a2a7824 */ /* 0x000fc400078e0237 */
[----:B------:R-:W-:Y:S01]  /*51c30*/  IMAD.MOV.U32 R51, RZ, RZ, R8 ;  /* 0x000000ffff337224 */ /* 0x000fe200078e0008 */
[----:B------:R-:W4:Y:S01]  /*51c40*/  LDL.LU R12, [R1+0x590] ;  /* 0x00059000010c7983 */ /* 0x000f220000300800 */
[----:B------:R-:W-:Y:S01]  /*51c50*/  IMAD.MOV.U32 R50, RZ, RZ, R9 ;  /* 0x000000ffff327224 */ /* 0x000fe200078e0009 */
[----:B------:R-:W-:Y:S01]  /*51c60*/  F2FP.F16.E4M3.UNPACK_B R8, R42 ;  /* 0x0000002aff08723e */ /* 0x000fe200020006ff */
[----:B------:R-:W-:Y:S01]  /*51c70*/  IMAD.MOV.U32 R49, RZ, RZ, R10 ;  /* 0x000000ffff317224 */ /* 0x000fe200078e000a */
[----:B------:R-:W-:Y:S01]  /*51c80*/  F2FP.F16.E4M3.UNPACK_B R9, R43 ;  /* 0x0000002bff09723e */ /* 0x000fe200020006ff */
[----:B------:R-:W-:Y:S01]  /*51c90*/  IMAD.MOV.U32 R48, RZ, RZ, R11 ;  /* 0x000000ffff307224 */ /* 0x000fe200078e000b */
[----:B------:R-:W-:Y:S01]  /*51ca0*/  F2FP.F16.E4M3.UNPACK_B R10, R52 ;  /* 0x00000034ff0a723e */ /* 0x000fe200020006ff */
[----:B------:R-:W4:Y:S01]  /*51cb0*/  LDL.LU R13, [R1+0x594] ;  /* 0x00059400010d7983 */ /* 0x000f220000300800 */
[----:B------:R-:W-:-:S03]  /*51cc0*/  F2FP.F16.E4M3.UNPACK_B R11, R53 ;  /* 0x00000035ff0b723e */ /* 0x000fc600020006ff */
[----:B------:R-:W4:Y:S04]  /*51cd0*/  LDL.LU R14, [R1+0x598] ;  /* 0x00059800010e7983 */ /* 0x000f280000300800 */
[----:B------:R-:W4:Y:S04]  /*51ce0*/  LDL.LU R15, [R1+0x59c] ;  /* 0x00059c00010f7983 */ /* 0x000f280000300800 */
[----:B------:R-:W-:Y:S04]  /*51cf0*/  STL.64 [R1+0x2920], R50 ;  /* 0x0029203201007387 */ /* 0x000fe80000100a00 */
[----:B------:R0:W-:Y:S04]  /*51d00*/  STL.64 [R1+0x2918], R48 ;  /* 0x0029183001007387 */ /* 0x0001e80000100a00 */
[----:B0-----:R-:W4:Y:S04]  /*51d10*/  LDL.LU R48, [R1+0x5a0] ;  /* 0x0005a00001307983 */ /* 0x001f280000300800 */
        /* <DEDUP_REMOVED lines=10> */
[----:B------:R0:W-:Y:S04]  /*51dc0*/  STL.64 [R1+0x2c0], R44 ;  /* 0x0002c02c01007387 */ /* 0x0001e80000100a00 */
[----:B------:R1:W-:Y:S01]  /*51dd0*/  STL [R1+0x2c8], R46 ;  /* 0x0002c82e01007387 */ /* 0x0003e20000100800 */
[----:B0-----:R-:W-:Y:S02]  /*51de0*/  IMAD.MOV.U32 R44, RZ, RZ, R47 ;  /* 0x000000ffff2c7224 */ /* 0x001fe400078e002f */
[----:B------:R-:W-:-:S03]  /*51df0*/  IMAD.MOV.U32 R47, RZ, RZ, R38 ;  /* 0x000000ffff2f7224 */ /* 0x000fc600078e0026 */
[----:B------:R-:W-:Y:S01]  /*51e00*/  STL [R1+0x2910], R44 ;  /* 0x0029102c01007387 */ /* 0x000fe20000100800 */
[----:B------:R-:W-:Y:S01]  /*51e10*/  IMAD.MOV.U32 R45, RZ, RZ, R36 ;  /* 0x000000ffff2d7224 */ /* 0x000fe200078e0024 */
[----:B----4-:R-:W-:Y:S02]  /*51e20*/  HMMA.16816.F32 R20, R8, R16, R20 ;  /* 0x000000100814723c */ /* 0x010fe40000001814 */
[----:B------:R0:W-:Y:S01]  /*51e30*/  STL [R1+0x2bc], R39 ;  /* 0x0002bc2701007387 */ /* 0x0001e20000100800 */
[----:B-1----:R-:W-:-:S03]  /*51e40*/  IMAD.MOV.U32 R46, RZ, RZ, R37 ;  /* 0x000000ffff2e7224 */ /* 0x002fc600078e0025 */
[----:B0-----:R-:W2:Y:S04]  /*51e50*/  LDL.LU.64 R38, [R1+0x2ac0] ;  /* 0x002ac00001267983 */ /* 0x001ea80000300a00 */
[----:B------:R-:W3:Y:S04]  /*51e60*/  LDL.LU.64 R36, [R1+0x2ab8] ;  /* 0x002ab80001247983 */ /* 0x000ee80000300a00 */
[----:B------:R-:W-:Y:S04]  /*51e70*/  STL.64 [R1+0x2a48], R6 ;  /* 0x002a480601007387 */ /* 0x000fe80000100a00 */
[----:B------:R0:W-:Y:S01]  /*51e80*/  STL.64 [R1+0x2a40], R4 ;  /* 0x002a400401007387 */ /* 0x0001e20000100a00 */
[----:B------:R-:W-:-:S02]  /*51e90*/  IMAD.MOV.U32 R60, RZ, RZ, R22 ;  /* 0x000000ffff3c7224 */ /* 0x000fc400078e0016 */
[----:B------:R-:W-:Y:S02]  /*51ea0*/  IMAD.MOV.U32 R61, RZ, RZ, R23 ;  /* 0x000000ffff3d7224 */ /* 0x000fe400078e0017 */
[----:B------:R-:W-:Y:S01]  /*51eb0*/  IMAD.MOV.U32 R44, RZ, RZ, R21 ;  /* 0x000000ffff2c7224 */ /* 0x000fe200078e0015 */
[----:B0-----:R-:W4:Y:S04]  /*51ec0*/  LDL.LU R4, [R1+0x5c0] ;  /* 0x0005c00001047983 */ /* 0x001f280000300800 */
[----:B------:R-:W4:Y:S04]  /*51ed0*/  LDL.LU R5, [R1+0x5c4] ;  /* 0x0005c40001057983 */ /* 0x000f280000300800 */
[----:B------:R-:W4:Y:S04]  /*51ee0*/  LDL.LU R6, [R1+0x5c8] ;  /* 0x0005c80001067983 */ /* 0x000f280000300800 */
[----:B------:R-:W4:Y:S04]  /*51ef0*/  LDL.LU R7, [R1+0x5cc] ;  /* 0x0005cc0001077983 */ /* 0x000f280000300800 */
[----:B------:R0:W-:Y:S04]  /*51f00*/  STL [R1+0x2a0], R20 ;  /* 0x0002a01401007387 */ /* 0x0001e80000100800 */
[----:B------:R-:W4:Y:S04]  /*51f10*/  LDL.LU.64 R22, [R1+0x2ab0] ;  /* 0x002ab00001167983 */ /* 0x000f280000300a00 */
[----:B0-----:R-:W2:Y:S04]  /*51f20*/  LDL.LU.64 R20, [R1+0x2aa8] ;  /* 0x002aa80001147983 */ /* 0x001ea80000300a00 */
[----:B------:R-:W-:Y:S04]  /*51f30*/  STL.64 [R1+0x2a90], R18 ;  /* 0x002a901201007387 */ /* 0x000fe80000100a00 */
[----:B------:R0:W-:Y:S04]  /*51f40*/  STL.64 [R1+0x2a88], R16 ;  /* 0x002a881001007387 */ /* 0x0001e80000100a00 */
[----:B0-----:R-:W2:Y:S04]  /*51f50*/  LDL.LU R16, [R1+0x5d0] ;  /* 0x0005d00001107983 */ /* 0x001ea80000300800 */
[----:B------:R-:W2:Y:S04]  /*51f60*/  LDL.LU R17, [R1+0x5d4] ;  /* 0x0005d40001117983 */ /* 0x000ea80000300800 */
[----:B------:R-:W2:Y:S04]  /*51f70*/  LDL.LU R18, [R1+0x5d8] ;  /* 0x0005d80001127983 */ /* 0x000ea80000300800 */
[----:B------:R-:W2:Y:S04]  /*51f80*/  LDL.LU R19, [R1+0x5dc] ;  /* 0x0005dc0001137983 */ /* 0x000ea80000300800 */
[----:B------:R-:W-:Y:S04]  /*51f90*/  STL [R1+0x29bc], R60 ;  /* 0x0029bc3c01007387 */ /* 0x000fe80000100800 */
[----:B------:R-:W-:Y:S04]  /*51fa0*/  STL.64 [R1+0x2930], R46 ;  /* 0x0029302e01007387 */ /* 0x000fe80000100a00 */
[----:B------:R-:W-:Y:S01]  /*51fb0*/  STL.64 [R1+0x2928], R44 ;  /* 0x0029282c01007387 */ /* 0x000fe20000100a00 */
[C---:B----4-:R-:W-:Y:S03]  /*51fc0*/  HMMA.16816.F32 R4, R8.reuse, R22, R4 ;  /* 0x000000160804723c */ /* 0x050fe60000001804 */
[----:B------:R-:W-:Y:S05]  /*51fd0*/  STL.64 [R1+0x2a60], R22 ;  /* 0x002a601601007387 */ /* 0x000fea0000100a00 */
[----:B--2---:R-:W-:-:S15]  /*51fe0*/  HMMA.16816.F32 R16, R8, R20, R16 ;  /* 0x000000140810723c */ /* 0x004fde0000001810 */
[----:B------:R-:W-:-:S04]  /*51ff0*/  NOP ;  /* 0x0000000000007918 */ /* 0x000fc80000000000 */
[----:B------:R-:W-:Y:S04]  /*52000*/  STL.64 [R1+0x290], R16 ;  /* 0x0002901001007387 */ /* 0x000fe80000100a00 */
[----:B------:R3:W-:Y:S04]  /*52010*/  STL.64 [R1+0x298], R18 ;  /* 0x0002981201007387 */ /* 0x0007e80000100a00 */
[----:B------:R-:W-:Y:S04]  /*52020*/  STL.64 [R1+0x2a58], R20 ;  /* 0x002a581401007387 */ /* 0x000fe80000100a00 */
[----:B------:R-:W-:Y:S01]  /*52030*/  STL.64 [R1+0x280], R4 ;  /* 0x0002800401007387 */ /* 0x000fe20000100a00 */
[C---:B---3--:R-:W-:Y:S03]  /*52040*/  HMMA.16816.F32 R16, R8.reuse, R36, R52 ;  /* 0x000000240810723c */ /* 0x048fe60000001834 */
[----:B------:R0:W-:Y:S05]  /*52050*/  STL.64 [R1+0x288], R6 ;  /* 0x0002880601007387 */ /* 0x0001ea0000100a00 */
[C---:B0-----:R-:W-:Y:S01]  /*52060*/  HMMA.16816.F32 R4, R8.reuse, R38, R48 ;  /* 0x000000260804723c */ /* 0x041fe20000001830 */
[----:B------:R-:W-:Y:S10]  /*52070*/  STL.64 [R1+0x2a70], R38 ;  /* 0x002a702601007387 */ /* 0x000ff40000100a00 */
[----:B------:R-:W-:Y:S04]  /*52080*/  STL.64 [R1+0x270], R16 ;  /* 0x0002701001007387 */ /* 0x000fe80000100a00 */
[----:B------:R0:W-:Y:S04]  /*52090*/  STL.64 [R1+0x278], R18 ;  /* 0x0002781201007387 */ /* 0x0001e80000100a00 */
[----:B------:R-:W-:Y:S04]  /*520a0*/  STL.64 [R1+0x2a68], R36 ;  /* 0x002a682401007387 */ /* 0x000fe80000100a00 */
[----:B------:R-:W-:Y:S01]  /*520b0*/  STL.64 [R1+0x260], R4 ;  /* 0x0002600401007387 */ /* 0x000fe20000100a00 */
[C---:B0-----:R-:W-:Y:S03]  /*520c0*/  HMMA.16816.F32 R16, R8.reuse, R40, R12 ;  /* 0x000000280810723c */ /* 0x041fe6000000180c */
[----:B------:R0:W-:Y:S05]  /*520d0*/  STL.64 [R1+0x268], R6 ;  /* 0x0002680601007387 */ /* 0x0001ea0000100a00 */
[C---:B------:R-:W-:Y:S08]  /*520e0*/  HMMA.16816.F32 R12, R8.reuse, R30, R56 ;  /* 0x0000001e080c723c */ /* 0x040ff00000001838 */
[C---:B0-----:R-:W-:Y:S03]  /*520f0*/  HMMA.16816.F32 R4, R8.reuse, R28, R32 ;  /* 0x0000001c0804723c */ /* 0x041fe60000001820 */
[----:B------:R0:W-:Y:S04]  /*52100*/  STL.64 [R1+0x250], R16 ;  /* 0x0002501001007387 */ /* 0x0001e80000100a00 */
[----:B------:R1:W-:Y:S04]  /*52110*/  STL.64 [R1+0x258], R18 ;  /* 0x0002581201007387 */ /* 0x0003e80000100a00 */
[----:B------:R-:W2:Y:S04]  /*52120*/  LDL.LU R32, [R1+0x500] ;  /* 0x0005000001207983 */ /* 0x000ea80000300800 */
[----:B------:R-:W-:Y:S04]  /*52130*/  STL.64 [R1+0x240], R12 ;  /* 0x0002400c01007387 */ /* 0x000fe80000100a00 */
[----:B------:R-:W-:Y:S04]  /*52140*/  STL.64 [R1+0x248], R14 ;  /* 0x0002480e01007387 */ /* 0x000fe80000100a00 */
[----:B------:R-:W-:Y:S04]  /*52150*/  STL.64 [R1+0x230], R4 ;  /* 0x0002300401007387 */ /* 0x000fe80000100a00 */
[----:B------:R-:W-:Y:S04]  /*52160*/  STL.64 [R1+0x238], R6 ;  /* 0x0002380601007387 */ /* 0x000fe80000100a00 */
        /* <DEDUP_REMOVED lines=21> */
[----:B--2---:R-:W2:Y:S04]  /*522c0*/  LDL.LU R32, [R1+0x560] ;  /* 0x0005600001207983 */ /* 0x004ea80000300800 */
        /* <DEDUP_REMOVED lines=43> */
[----:B------:R-:W3:Y:S04]  /*52580*/  LDL.LU.64 R16, [R1+0x2a88] ;  /* 0x002a880001107983 */ /* 0x000ee80000300a00 */
[----:B------:R-:W-:Y:S04]  /*52590*/  STL.64 [R1+0x2a18], R26 ;  /* 0x002a181a01007387 */ /* 0x000fe80000100a00 */
[----:B------:R0:W-:Y:S04]  /*525a0*/  STL.64 [R1+0x2a10], R24 ;  /* 0x002a101801007387 */ /* 0x0001e80000100a00 */
[----:B0-----:R-:W2:Y:S04]  /*525b0*/  LDL.LU R24, [R1+0x530] ;  /* 0x0005300001187983 */ /* 0x001ea80000300800 */
[----:B------:R-:W2:Y:S04]  /*525c0*/  LDL.LU R25, [R1+0x534] ;  /* 0x0005340001197983 */ /* 0x000ea80000300800 */
[----:B------:R-:W2:Y:S04]  /*525d0*/  LDL.LU R26, [R1+0x538] ;  /* 0x00053800011a7983 */ /* 0x000ea80000300800 */
[----:B------:R-:W2:Y:S01]  /*525e0*/  LDL.LU R27, [R1+0x53c] ;  /* 0x00053c00011b7983 */ /* 0x000ea20000300800 */
[----:B----4-:R-:W-:-:S15]  /*525f0*/  HMMA.16816.F32 R12, R8, R18, R12 ;  /* 0x00000012080c723c */ /* 0x010fde000000180c */
[----:B------:R-:W-:-:S04]  /*52600*/  NOP ;  /* 0x0000000000007918 */ /* 0x000fc80000000000 */
[----:B------:R-:W-:Y:S04]  /*52610*/  STL.64 [R1+0x200], R12 ;  /* 0x0002000c01007387 */ /* 0x000fe80000100a00 */
[----:B------:R0:W-:Y:S04]  /*52620*/  STL.64 [R1+0x208], R14 ;  /* 0x0002080e01007387 */ /* 0x0001e80000100a00 */
[----:B0-----:R-:W4:Y:S04]  /*52630*/  LDL.LU.64 R14, [R1+0x2a80] ;  /* 0x002a8000010e7983 */ /* 0x001f280000300a00 */
[----:B------:R-:W2:Y:S01]  /*52640*/  LDL.LU.64 R12, [R1+0x2a78] ;  /* 0x002a7800010c7983 */ /* 0x000ea20000300a00 */
[----:B------:R-:W-:Y:S01]  /*52650*/  IMAD R42, R42, 0x100, R0 ;  /* 0x000001002a2a7824 */ /* 0x000fe200078e0200 */
[C---:B----4-:R-:W-:Y:S08]  /*52660*/  HMMA.16816.F32 R36, R8.reuse, R14, R36 ;  /* 0x0000000e0824723c */ /* 0x050ff00000001824 */
[C---:B--2---:R-:W-:Y:S11]  /*52670*/  HMMA.16816.F32 R20, R8.reuse, R12, R20 ;  /* 0x0000000c0814723c */ /* 0x044ff60000001814 */
[----:B------:R-:W-:Y:S04]  /*52680*/  STL.64 [R1+0x1f0], R36 ;  /* 0x0001f02401007387 */ /* 0x000fe80000100a00 */
[----:B------:R0:W-:Y:S04]  /*52690*/  STL.64 [R1+0x1f8], R38 ;  /* 0x0001f82601007387 */ /* 0x0001e80000100a00 */
[----:B0-----:R-:W2:Y:S04]  /*526a0*/  LDL.LU.64 R38, [R1+0x2a70] ;  /* 0x002a700001267983 */ /* 0x001ea80000300a00 */
[----:B------:R-:W4:Y:S04]  /*526b0*/  LDL.LU.64 R36, [R1+0x2a68] ;  /* 0x002a680001247983 */ /* 0x000f280000300a00 */
[----:B------:R-:W-:Y:S04]  /*526c0*/  STL.64 [R1+0x1e0], R20 ;  /* 0x0001e01401007387 */ /* 0x000fe80000100a00 */
[----:B------:R0:W-:Y:S01]  /*526d0*/  STL.64 [R1+0x1e8], R22 ;  /* 0x0001e81601007387 */ /* 0x0001e20000100a00 */
[----:B------:R-:W-:Y:S03]  /*526e0*/  HMMA.16816.F32 R8, R8, R2, R4 ;  /* 0x000000020808723c */ /* 0x000fe60000001804 */
[----:B0-----:R-:W2:Y:S04]  /*526f0*/  LDL.LU.64 R22, [R1+0x2a60] ;  /* 0x002a600001167983 */ /* 0x001ea80000300a00 */
[----:B------:R-:W2:Y:S04]  /*52700*/  LDL.LU.64 R20, [R1+0x2a58] ;  /* 0x002a580001147983 */ /* 0x000ea80000300a00 */
[----:B------:R-:W-:Y:S04]  /*52710*/  STL.64 [R1+0x29e8], R14 ;  /* 0x0029e80e01007387 */ /* 0x000fe80000100a00 */
[----:B------:R0:W-:Y:S04]  /*52720*/  STL.64 [R1+0x29e0], R12 ;  /* 0x0029e00c01007387 */ /* 0x0001e80000100a00 */
[----:B0-----:R-:W2:Y:S04]  /*52730*/  LDL.LU R12, [R1+0x1b0] ;  /* 0x0001b000010c7983 */ /* 0x001ea80000300800 */
[----:B------:R-:W2:Y:S04]  /*52740*/  LDL.LU R13, [R1+0x1b4] ;  /* 0x0001b400010d7983 */ /* 0x000ea80000300800 */
[----:B------:R-:W2:Y:S04]  /*52750*/  LDL.LU R14, [R1+0x1b8] ;  /* 0x0001b800010e7983 */ /* 0x000ea80000300800 */
[----:B------:R-:W2:Y:S04]  /*52760*/  LDL.LU R15, [R1+0x1bc] ;  /* 0x0001bc00010f7983 */ /* 0x000ea80000300800 */
[----:B------:R-:W2:Y:S04]  /*52770*/  LDL.LU R0, [R1+0x2a50] ;  /* 0x002a500001007983 */ /* 0x000ea80000300800 */
[----:B------:R-:W2:Y:S04]  /*52780*/  LDL.LU.64 R6, [R1+0x2a48] ;  /* 0x002a480001067983 */ /* 0x000ea80000300a00 */
[----:B------:R-:W3:Y:S01]  /*52790*/  LDL.LU.64 R4, [R1+0x2a40] ;  /* 0x002a400001047983 */ /* 0x000ee20000300a00 */
[----:B------:R-:W-:-:S02]  /*527a0*/  IMAD R52, R52, 0x100, R53 ;  /* 0x0000010034347824 */ /* 0x000fc400078e0235 */
[----:B------:R-:W-:Y:S02]  /*527b0*/  IMAD R43, R43, 0x100, R60 ;  /* 0x000001002b2b7824 */ /* 0x000fe400078e023c */
[----:B------:R-:W-:Y:S01]  /*527c0*/  IMAD R53, R55, 0x100, R54 ;  /* 0x0000010037357824 */ /* 0x000fe200078e0236 */
[----:B------:R0:W-:Y:S04]  /*527d0*/  STL.64 [R1+0xc0], R8 ;  /* 0x0000c00801007387 */ /* 0x0001e80000100a00 */
[----:B------:R1:W-:Y:S01]  /*527e0*/  STL.64 [R1+0xc8], R10 ;  /* 0x0000c80a01007387 */ /* 0x0003e20000100a00 */
[----:B0-----:R-:W-:Y:S02]  /*527f0*/  F2FP.F16.E4M3.UNPACK_B R8, R42 ;  /* 0x0000002aff08723e */ /* 0x001fe400020006ff */
[----:B------:R-:W-:-:S02]  /*52800*/  F2FP.F16.E4M3.UNPACK_B R9, R43 ;  /* 0x0000002bff09723e */ /* 0x000fc400020006ff */
[----:B-1----:R-:W-:Y:S02]  /*52810*/  F2FP.F16.E4M3.UNPACK_B R10, R52 ;  /* 0x00000034ff0a723e */ /* 0x002fe400020006ff */
[----:B------:R-:W-:-:S07]  /*52820*/  F2FP.F16.E4M3.UNPACK_B R11, R53 ;  /* 0x00000035ff0b723e */ /* 0x000fce00020006ff */
[C---:B--2---:R-:W-:Y:S01]  /*52830*/  HMMA.16816.F32 R52, R8.reuse, R6, R12 ;  /* 0x000000060834723c */ /* 0x044fe2000000180c */
[----:B------:R-:W-:Y:S07]  /*52840*/  STL.64 [R1+0x29b0], R6 ;  /* 0x0029b00601007387 */ /* 0x000fee0000100a00 */
[C---:B---3--:R-:W-:Y:S11]  /*52850*/  HMMA.16816.F32 R12, R8.reuse, R4, R24 ;  /* 0x00000004080c723c */ /* 0x048ff60000001818 */
[----:B------:R-:W-:Y:S04]  /*52860*/  STL.64 [R1+0x1b0], R52 ;  /* 0x0001b03401007387 */ /* 0x000fe80000100a00 */
[----:B------:R-:W-:Y:S04]  /*52870*/  STL.64 [R1+0x1b8], R54 ;  /* 0x0001b83601007387 */ /* 0x000fe80000100a00 */
[----:B------:R0:W-:Y:S02]  /*52880*/  STL.64 [R1+0x29a8], R4 ;  /* 0x0029a80401007387 */ /* 0x0001e40000100a00 */
[C---:B0-----:R-:W-:Y:S02]  /*52890*/  HMMA.16816.F32 R4, R8.reuse, R16, R28 ;  /* 0x000000100804723c */ /* 0x041fe4000000181c */
[----:B------:R-:W-:Y:S04]  /*528a0*/  STL.64 [R1+0x1a0], R12 ;  /* 0x0001a00c01007387 */ /* 0x000fe80000100a00 */
[----:B------:R0:W-:Y:S04]  /*528b0*/  STL.64 [R1+0x1a8], R14 ;  /* 0x0001a80e01007387 */ /* 0x0001e80000100a00 */
[----:B------:R-:W-:Y:S04]  /*528c0*/  STL.64 [R1+0x29f8], R18 ;  /* 0x0029f81201007387 */ /* 0x000fe80000100a00 */
[----:B------:R-:W-:Y:S01]  /*528d0*/  STL.64 [R1+0x29f0], R16 ;  /* 0x0029f01001007387 */ /* 0x000fe20000100a00 */
[C---:B0-----:R-:W-:Y:S04]  /*528e0*/  HMMA.16816.F32 R12, R8.reuse, R20, R44 ;  /* 0x00000014080c723c */ /* 0x041fe8000000182c */
[----:B------:R-:W-:Y:S04]  /*528f0*/  STL.64 [R1+0x190], R4 ;  /* 0x0001900401007387 */ /* 0x000fe80000100a00 */
[----:B------:R0:W-:Y:S02]  /*52900*/  STL.64 [R1+0x198], R6 ;  /* 0x0001980601007387 */ /* 0x0001e40000100a00 */
[C---:B0-----:R-:W-:Y:S02]  /*52910*/  HMMA.16816.F32 R4, R8.reuse, R22, R48 ;  /* 0x000000160804723c */ /* 0x041fe40000001830 */
[----:B------:R-:W-:Y:S07]  /*52920*/  STL.64 [R1+0x2980], R22 ;  /* 0x0029801601007387 */ /* 0x000fee0000100a00 */
[----:B------:R-:W-:Y:S04]  /*52930*/  STL.64 [R1+0x180], R12 ;  /* 0x0001800c01007387 */ /* 0x000fe80000100a00 */
[----:B------:R4:W-:Y:S04]  /*52940*/  STL.64 [R1+0x188], R14 ;  /* 0x0001880e01007387 */ /* 0x0009e80000100a00 */
[----:B------:R-:W-:Y:S04]  /*52950*/  STL.64 [R1+0x2978], R20 ;  /* 0x0029781401007387 */ /* 0x000fe80000100a00 */
[----:B------:R-:W-:Y:S01]  /*52960*/  STL.64 [R1+0x170], R4 ;  /* 0x0001700401007387 */ /* 0x000fe20000100a00 */
[C---:B----4-:R-:W-:Y:S03]  /*52970*/  HMMA.16816.F32 R12, R8.reuse, R36, R56 ;  /* 0x00000024080c723c */ /* 0x050fe60000001838 */
[----:B------:R0:W-:Y:S05]  /*52980*/  STL.64 [R1+0x178], R6 ;  /* 0x0001780601007387 */ /* 0x0001ea0000100a00 */
[----:B0-----:R-:W-:Y:S01]  /*52990*/  HMMA.16816.F32 R4, R8, R38, R32 ;  /* 0x000000260804723c */ /* 0x001fe20000001820 */
[----:B------:R-:W-:Y:S10]  /*529a0*/  STL.64 [R1+0x2970], R38 ;  /* 0x0029702601007387 */ /* 0x000ff40000100a00 */
[----:B------:R-:W-:Y:S04]  /*529b0*/  STL.64 [R1+0x160], R12 ;  /* 0x0001600c01007387 */ /* 0x000fe80000100a00 */
[----:B------:R-:W-:Y:S04]  /*529c0*/  STL.64 [R1+0x168], R14 ;  /* 0x0001680e01007387 */ /* 0x000fe80000100a00 */
[----:B------:R-:W-:Y:S04]  /*529d0*/  STL.64 [R1+0x2968], R36 ;  /* 0x0029682401007387 */ /* 0x000fe80000100a00 */
[----:B------:R0:W-:Y:S04]  /*529e0*/  STL.64 [R1+0x150], R4 ;  /* 0x0001500401007387 */ /* 0x0001e80000100a00 */
[----:B------:R1:W-:Y:S04]  /*529f0*/  STL.64 [R1+0x158], R6 ;  /* 0x0001580601007387 */ /* 0x0003e80000100a00 */
        /* <DEDUP_REMOVED lines=9> */
[----:B------:R-:W3:Y:S01]  /*52a90*/  LDL.LU R47, [R1+0x41c] ;  /* 0x00041c00012f7983 */ /* 0x000ee20000300800 */
[----:B------:R-:W-:-:S03]  /*52aa0*/  IMAD.MOV.U32 R51, RZ, RZ, R0 ;  /* 0x000000ffff337224 */ /* 0x000fc600078e0000 */
[----:B---3--:R-:W-:Y:S04]  /*52ab0*/  STL.64 [R1+0x29a0], R46 ;  /* 0x0029a02e01007387 */ /* 0x008fe80000100a00 */
[----:B--2---:R-:W-:Y:S04]  /*52ac0*/  STL.64 [R1+0x2998], R44 ;  /* 0x0029982c01007387 */ /* 0x004fe80000100a00 */
[----:B------:R-:W2:Y:S04]  /*52ad0*/  LDL.LU R48, [R1+0x400] ;  /* 0x0004000001307983 */ /* 0x000ea80000300800 */
[----:B------:R-:W2:Y:S04]  /*52ae0*/  LDL.LU R49, [R1+0x404] ;  /* 0x0004040001317983 */ /* 0x000ea80000300800 */
[----:B------:R-:W3:Y:S04]  /*52af0*/  LDL.LU R50, [R1+0x408] ;  /* 0x0004080001327983 */ /* 0x000ee80000300800 */
[----:B---3--:R-:W-:Y:S04]  /*52b00*/  STL.64 [R1+0x29c8], R50 ;  /* 0x0029c83201007387 */ /* 0x008fe80000100a00 */
[----:B--2---:R2:W-:Y:S04]  /*52b10*/  STL.64 [R1+0x29c0], R48 ;  /* 0x0029c03001007387 */ /* 0x0045e80000100a00 */
[----:B0-----:R-:W3:Y:S04]  /*52b20*/  LDL.LU R4, [R1+0x480] ;  /* 0x0004800001047983 */ /* 0x001ee80000300800 */
[----:B------:R-:W3:Y:S04]  /*52b30*/  LDL.LU R5, [R1+0x484] ;  /* 0x0004840001057983 */ /* 0x000ee80000300800 */
[----:B-1----:R-:W4:Y:S04]  /*52b40*/  LDL.LU R6, [R1+0x488] ;  /* 0x0004880001067983 */ /* 0x002f280000300800 */
[----:B------:R-:W4:Y:S04]  /*52b50*/  LDL.LU R7, [R1+0x48c] ;  /* 0x00048c0001077983 */ /* 0x000f280000300800 */
[----:B----4-:R-:W-:Y:S04]  /*52b60*/  STL.64 [R1+0x29d8], R6 ;  /* 0x0029d80601007387 */ /* 0x010fe80000100a00 */
[----:B---3--:R0:W-:Y:S04]  /*52b70*/  STL.64 [R1+0x29d0], R4 ;  /* 0x0029d00401007387 */ /* 0x0081e80000100a00 */
[----:B--2---:R-:W2:Y:S04]  /*52b80*/  LDL.LU R48, [R1+0x490] ;  /* 0x0004900001307983 */ /* 0x004ea80000300800 */
[----:B------:R-:W2:Y:S04]  /*52b90*/  LDL.LU R49, [R1+0x494] ;  /* 0x0004940001317983 */ /* 0x000ea80000300800 */
[----:B------:R-:W3:Y:S04]  /*52ba0*/  LDL.LU R50, [R1+0x498] ;  /* 0x0004980001327983 */ /* 0x000ee80000300800 */
[----:B------:R-:W3:Y:S04]  /*52bb0*/  LDL.LU R51, [R1+0x49c] ;  /* 0x00049c0001337983 */ /* 0x000ee80000300800 */
[----:B---3--:R-:W-:Y:S04]  /*52bc0*/  STL.64 [R1+0x2a08], R50 ;  /* 0x002a083201007387 */ /* 0x008fe80000100a00 */
[----:B--2---:R1:W-:Y:S04]  /*52bd0*/  STL.64 [R1+0x2a00], R48 ;  /* 0x002a003001007387 */ /* 0x0043e80000100a00 */
[----:B0-----:R-:W2:Y:S04]  /*52be0*/  LDL.LU R4, [R1+0x4a0] ;  /* 0x0004a00001047983 */ /* 0x001ea80000300800 */
        /* <DEDUP_REMOVED lines=13> */
[----:B-1----:R-:W4:Y:S04]  /*52cc0*/  LDL.LU R48, [R1+0x4d0] ;  /* 0x0004d00001307983 */ /* 0x002f280000300800 */
[----:B------:R-:W4:Y:S04]  /*52cd0*/  LDL.LU R49, [R1+0x4d4] ;  /* 0x0004d40001317983 */ /* 0x000f280000300800 */
[----:B------:R-:W4:Y:S04]  /*52ce0*/  LDL.LU R50, [R1+0x4d8] ;  /* 0x0004d80001327983 */ /* 0x000f280000300800 */
[----:B------:R-:W4:Y:S04]  /*52cf0*/  LDL.LU R51, [R1+0x4dc] ;  /* 0x0004dc0001337983 */ /* 0x000f280000300800 */
        /* <DEDUP_REMOVED lines=57> */
[C---:B---3--:R-:W-:Y:S11]  /*53090*/  HMMA.16816.F32 R16, R8.reuse, R24, R16 ;  /* 0x000000180810723c */ /* 0x048ff60000001810 */
[----:B------:R-:W-:Y:S04]  /*530a0*/  STL.64 [R1+0x110], R48 ;  /* 0x0001103001007387 */ /* 0x000fe80000100a00 */
[----:B------:R0:W-:Y:S04]  /*530b0*/  STL.64 [R1+0x118], R50 ;  /* 0x0001183201007387 */ /* 0x0001e80000100a00 */
[----:B0-----:R-:W3:Y:S04]  /*530c0*/  LDL.LU.64 R50, [R1+0x2a08] ;  /* 0x002a080001327983 */ /* 0x001ee80000300a00 */
[----:B------:R-:W3:Y:S04]  /*530d0*/  LDL.LU.64 R48, [R1+0x2a00] ;  /* 0x002a000001307983 */ /* 0x000ee80000300a00 */
[----:B------:R-:W-:Y:S04]  /*530e0*/  STL.64 [R1+0x100], R16 ;  /* 0x0001001001007387 */ /* 0x000fe80000100a00 */
[----:B------:R0:W-:Y:S04]  /*530f0*/  STL.64 [R1+0x108], R18 ;  /* 0x0001081201007387 */ /* 0x0001e80000100a00 */
[----:B0-----:R-:W4:Y:S04]  /*53100*/  LDL.LU.64 R18, [R1+0x29f8] ;  /* 0x0029f80001127983 */ /* 0x001f280000300a00 */
[----:B------:R-:W2:Y:S01]  /*53110*/  LDL.LU.64 R16, [R1+0x29f0] ;  /* 0x0029f00001107983 */ /* 0x000ea20000300a00 */
[----:B----4-:R-:W-:-:S15]  /*53120*/  HMMA.16816.F32 R12, R8, R18, R12 ;  /* 0x00000012080c723c */ /* 0x010fde000000180c */
[----:B------:R-:W-:-:S04]  /*53130*/  NOP ;  /* 0x0000000000007918 */ /* 0x000fc80000000000 */
[----:B------:R-:W-:Y:S04]  /*53140*/  STL.64 [R1+0xf0], R12 ;  /* 0x0000f00c01007387 */ /* 0x000fe80000100a00 */
[----:B------:R0:W-:Y:S04]  /*53150*/  STL.64 [R1+0xf8], R14 ;  /* 0x0000f80e01007387 */ /* 0x0001e80000100a00 */
[----:B0-----:R-:W2:Y:S04]  /*53160*/  LDL.LU.64 R14, [R1+0x29e8] ;  /* 0x0029e800010e7983 */ /* 0x001ea80000300a00 */
[----:B------:R-:W3:Y:S01]  /*53170*/  LDL.LU.64 R12, [R1+0x29e0] ;  /* 0x0029e000010c7983 */ /* 0x000ee20000300a00 */
[----:B--2---:R-:W-:-:S15]  /*53180*/  HMMA.16816.F32 R4, R8, R14, R4 ;  /* 0x0000000e0804723c */ /* 0x004fde0000001804 */
[----:B------:R-:W-:-:S04]  /*53190*/  NOP ;  /* 0x0000000000007918 */ /* 0x000fc80000000000 */
[----:B------:R-:W-:Y:S04]  /*531a0*/  STL.64 [R1+0xe0], R4 ;  /* 0x0000e00401007387 */ /* 0x000fe80000100a00 */
[----:B------:R0:W-:Y:S04]  /*531b0*/  STL.64 [R1+0xe8], R6 ;  /* 0x0000e80601007387 */ /* 0x0001e80000100a00 */
[----:B0-----:R-:W2:Y:S04]  /*531c0*/  LDL.LU.64 R6, [R1+0x29d8] ;  /* 0x0029d80001067983 */ /* 0x001ea80000300a00 */
[----:B------:R-:W2:Y:S01]  /*531d0*/  LDL.LU.64 R4, [R1+0x29d0] ;  /* 0x0029d00001047983 */ /* 0x000ea20000300a00 */
[----:B---3--:R-:W-:Y:S01]  /*531e0*/  HMMA.16816.F32 R48, R8, R12, R48 ;  /* 0x0000000c0830723c */ /* 0x008fe20000001830 */
[----:B------:R-:W-:-:S02]  /*531f0*/  IMAD R42, R42, 0x100, R60 ;  /* 0x000001002a2a7824 */ /* 0x000fc400078e023c */
[----:B------:R-:W-:-:S15]  /*53200*/  IMAD R43, R43, 0x100, R0 ;  /* 0x000001002b2b7824 */ /* 0x000fde00078e0200 */
[----:B------:R-:W-:Y:S01]  /*53210*/  NOP ;  /* 0x0000000000007918 */ /* 0x000fe20000000000 */
[----:B------:R-:W-:Y:S04]  /*53220*/  STL.64 [R1+0xd0], R48 ;  /* 0x0000d03001007387 */ /* 0x000fe80000100a00 */
[----:B------:R0:W-:Y:S04]  /*53230*/  STL.64 [R1+0xd8], R50 ;  /* 0x0000d83201007387 */ /* 0x0001e80000100a00 */
[----:B0-----:R-:W3:Y:S04]  /*53240*/  LDL.LU.64 R50, [R1+0x29c8] ;  /* 0x0029c80001327983 */ /* 0x001ee80000300a00 */
[----:B------:R-:W3:Y:S04]  /*53250*/  LDL.LU.64 R48, [R1+0x29c0] ;  /* 0x0029c00001307983 */ /* 0x000ee80000300a00 */
[----:B------:R-:W4:Y:S04]  /*53260*/  LDL.LU R60, [R1+0x29bc] ;  /* 0x0029bc00013c7983 */ /* 0x000f280000300800 */
[----:B------:R-:W3:Y:S01]  /*53270*/  LDL.LU R0, [R1+0x29b8] ;  /* 0x0029b80001007983 */ /* 0x000ee20000300800 */
[----:B--2---:R-:W-:Y:S03]  /*53280*/  HMMA.16816.F32 R8, R8, R2, R4 ;  /* 0x000000020808723c */ /* 0x004fe60000001804 */
[----:B------:R-:W2:Y:S04]  /*53290*/  LDL.LU.64 R6, [R1+0x29b0] ;  /* 0x0029b00001067983 */ /* 0x000ea80000300a00 */
[----:B------:R-:W3:Y:S01]  /*532a0*/  LDL.LU.64 R4, [R1+0x29a8] ;  /* 0x0029a80001047983 */ /* 0x000ee20000300a00 */
[----:B------:R-:W-:-:S02]  /*532b0*/  IMAD R52, R52, 0x100, R53 ;  /* 0x0000010034347824 */ /* 0x000fc400078e0235 */
[----:B------:R-:W-:-:S09]  /*532c0*/  IMAD R53, R55, 0x100, R54 ;  /* 0x0000010037357824 */ /* 0x000fd200078e0236 */
[----:B------:R0:W-:Y:S04]  /*532d0*/  STL.64 [R1+0xb0], R8 ;  /* 0x0000b00801007387 */ /* 0x0001e80000100a00 */
[----:B------:R1:W-:Y:S01]  /*532e0*/  STL.64 [R1+0xb8], R10 ;  /* 0x0000b80a01007387 */ /* 0x0003e20000100a00 */
[----:B0-----:R-:W-:Y:S02]  /*532f0*/  F2FP.F16.E4M3.UNPACK_B R8, R42 ;  /* 0x0000002aff08723e */ /* 0x001fe400020006ff */
[----:B------:R-:W-:Y:S02]  /*53300*/  F2FP.F16.E4M3.UNPACK_B R9, R43 ;  /* 0x0000002bff09723e */ /* 0x000fe400020006ff */
[----:B-1----:R-:W-:Y:S02]  /*53310*/  F2FP.F16.E4M3.UNPACK_B R10, R52 ;  /* 0x00000034ff0a723e */ /* 0x002fe400020006ff */
[----:B------:R-:W-:Y:S01]  /*53320*/  F2FP.F16.E4M3.UNPACK_B R11, R53 ;  /* 0x00000035ff0b723e */ /* 0x000fe200020006ff */
[----:B------:R-:W4:Y:S04]  /*53330*/  LDL.LU R52, [R1+0x420] ;  /* 0x0004200001347983 */ /* 0x000f280000300800 */
[----:B------:R-:W4:Y:S02]  /*53340*/  LDL.LU R53, [R1+0x424] ;  /* 0x0004240001357983 */ /* 0x000f240000300800 */
[C---:B------:R-:W-:Y:S02]  /*53350*/  HMMA.16816.F32 R20, R8.reuse, R16, R20 ;  /* 0x000000100814723c */ /* 0x040fe40000001814 */
[----:B------:R-:W4:Y:S04]  /*53360*/  LDL.LU R54, [R1+0x428] ;  /* 0x0004280001367983 */ /* 0x000f280000300800 */
[----:B------:R-:W4:Y:S02]  /*53370*/  LDL.LU R55, [R1+0x42c] ;  /* 0x00042c0001377983 */ /* 0x000f240000300800 */
[C---:B--2---:R-:W-:Y:S08]  /*53380*/  HMMA.16816.F32 R44, R8.reuse, R6, R44 ;  /* 0x00000006082c723c */ /* 0x044ff0000000182c */
[C---:B---3--:R-:W-:Y:S11]  /*53390*/  HMMA.16816.F32 R4, R8.reuse, R4, R56 ;  /* 0x000000040804723c */ /* 0x048ff60000001838 */
        /* <DEDUP_REMOVED lines=8> */
[----:B0-----:R-:W2:Y:S04]  /*53420*/  LDL.LU R4, [R1+0x430] ;  /* 0x0004300001047983 */ /* 0x001ea80000300800 */
[----:B------:R-:W2:Y:S04]  /*53430*/  LDL.LU R5, [R1+0x434] ;  /* 0x0004340001057983 */ /* 0x000ea80000300800 */
[----:B-1----:R-:W2:Y:S04]  /*53440*/  LDL.LU R6, [R1+0x438] ;  /* 0x0004380001067983 */ /* 0x002ea80000300800 */
        /* <DEDUP_REMOVED lines=8> */
[----:B0-----:R-:W2:Y:S04]  /*534d0*/  LDL.LU.64 R38, [R1+0x2970] ;  /* 0x0029700001267983 */ /* 0x001ea80000300a00 */
[----:B------:R-:W4:Y:S01]  /*534e0*/  LDL.LU.64 R36, [R1+0x2968] ;  /* 0x0029680001247983 */ /* 0x000f220000300a00 */
[----:B------:R-:W-:-:S07]  /*534f0*/  IMAD.MOV.U32 R7, RZ, RZ, R0 ;  /* 0x000000ffff077224 */ /* 0x000fce00078e0000 */
[C---:B------:R-:W-:Y:S08]  /*53500*/  HMMA.16816.F32 R20, R8.reuse, R22, R4 ;  /* 0x000000160814723c */ /* 0x040ff00000001804 */
[C---:B----4-:R-:W-:Y:S08]  /*53510*/  HMMA.16816.F32 R4, R8.reuse, R36, R52 ;  /* 0x000000240804723c */ /* 0x050ff00000001834 */
[----:B--2---:R-:W-:Y:S11]  /*53520*/  HMMA.16816.F32 R36, R8, R38, R44 ;  /* 0x000000260824723c */ /* 0x004ff6000000182c */
[----:B------:R-:W-:Y:S01]  /*53530*/  STL.64 [R1+0x50], R4 ;  /* 0x0000500401007387 */ /* 0x000fe20000100a00 */
[----:B------:R-:W-:-:S03]  /*53540*/  IMAD.MOV.U32 R0, RZ, RZ, R7 ;  /* 0x000000ffff007224 */ /* 0x000fc600078e0007 */
[----:B------:R-:W-:Y:S04]  /*53550*/  STL.64 [R1+0x60], R20 ;  /* 0x0000601401007387 */ /* 0x000fe80000100a00 */
[----:B------:R0:W-:Y:S04]  /*53560*/  STL.64 [R1+0x68], R22 ;  /* 0x0000681601007387 */ /* 0x0001e80000100a00 */
[----:B------:R3:W-:Y:S01]  /*53570*/  STL [R1+0x58], R6 ;  /* 0x0000580601007387 */ /* 0x0007e20000100800 */
[C---:B0-----:R-:W-:Y:S08]  /*53580*/  HMMA.16816.F32 R20, R8.reuse, R40, R48 ;  /* 0x000000280814723c */ /* 0x041ff00000001830 */
[----:B---3--:R-:W-:Y:S01]  /*53590*/  HMMA.16816.F32 R4, R8, R30, R56 ;  /* 0x0000001e0804723c */ /* 0x008fe20000001838 */
[----:B------:R0:W-:Y:S04]  /*535a0*/  STL [R1+0x27f8], R0 ;  /* 0x0027f80001007387 */ /* 0x0001e80000100800 */
[----:B------:R-:W-:Y:S04]  /*535b0*/  STL.64 [R1+0x40], R36 ;  /* 0x0000402401007387 */ /* 0x000fe80000100a00 */
[----:B------:R-:W-:Y:S10]  /*535c0*/  STL.64 [R1+0x48], R38 ;  /* 0x0000482601007387 */ /* 0x000ff40000100a00 */
[----:B------:R-:W-:Y:S01]  /*535d0*/  STL.64 [R1+0x20], R4 ;  /* 0x0000200401007387 */ /* 0x000fe20000100a00 */
[----:B0-----:R-:W-:-:S03]  /*535e0*/  IMAD.MOV.U32 R0, RZ, RZ, R7 ;  /* 0x000000ffff007224 */ /* 0x001fc600078e0007 */
[----:B------:R-:W-:Y:S04]  /*535f0*/  STL.64 [R1+0x30], R20 ;  /* 0x0000301401007387 */ /* 0x000fe80000100a00 */
[----:B------:R-:W-:Y:S04]  /*53600*/  STL.64 [R1+0x38], R22 ;  /* 0x0000381601007387 */ /* 0x000fe80000100a00 */
[----:B------:R0:W-:Y:S02]  /*53610*/  STL [R1+0x28], R6 ;  /* 0x0000280601007387 */ /* 0x0001e40000100800 */
[----:B0-----:R-:W-:Y:S02]  /*53620*/  HMMA.16816.F32 R4, R8, R28, R32 ;  /* 0x0000001c0804723c */ /* 0x001fe40000001820 */
[----:B------:R-:W-:Y:S04]  /*53630*/  STL [R1+0x27fc], R0 ;  /* 0x0027fc0001007387 */ /* 0x000fe80000100800 */
[----:B------:R-:W2:-:S13]  /*53640*/  LDL.LU R32, [R1+0x3d0] ;  /* 0x0003d00001207983 */ /* 0x000e9a0000300800 */
        /* <DEDUP_REMOVED lines=38> */
[C---:B--2---:R-:W-:Y:S08]  /*538b0*/  HMMA.16816.F32 R32, R8.reuse, R26, R32 ;  /* 0x0000001a0820723c */ /* 0x044ff00000001820 */
[----:B---3--:R-:W-:Y:S11]  /*538c0*/  HMMA.16816.F32 R56, R8, R24, R56 ;  /* 0x000000180838723c */ /* 0x008ff60000001838 */
[----:B------:R-:W-:Y:S01]  /*538d0*/  STL.64 [R1], R32 ;  /* 0x0000002001007387 */ /* 0x000fe20000100a00 */
[----:B------:R-:W-:-:S03]  /*538e0*/  IMAD.MOV.U32 R0, RZ, RZ, R35 ;  /* 0x000000ffff007224 */ /* 0x000fc600078e0023 */
[----:B------:R0:W-:Y:S04]  /*538f0*/  STL [R1+0x8], R34 ;  /* 0x0000082201007387 */ /* 0x0001e80000100800 */
[----:B0-----:R-:W2:Y:S04]  /*53900*/  LDL.LU.64 R34, [R1+0x2960] ;  /* 0x0029600001227983 */ /* 0x001ea80000300a00 */
[----:B------:R-:W2:Y:S04]  /*53910*/  LDL.LU.64 R32, [R1+0x2958] ;  /* 0x0029580001207983 */ /* 0x000ea80000300a00 */
[----:B------:R-:W3:Y:S04]  /*53920*/  LDL.LU R24, [R1+0x390] ;  /* 0x0003900001187983 */ /* 0x000ee80000300800 */
[----:B------:R-:W3:Y:S04]  /*53930*/  LDL.LU R25, [R1+0x394] ;  /* 0x0003940001197983 */ /* 0x000ee80000300800 */
[----:B------:R-:W3:Y:S04]  /*53940*/  LDL.LU R26, [R1+0x398] ;  /* 0x00039800011a7983 */ /* 0x000ee80000300800 */
[----:B------:R-:W3:Y:S01]  /*53950*/  LDL.LU R27, [R1+0x39c] ;  /* 0x00039c00011b7983 */ /* 0x000ee20000300800 */
[----:B----4-:R-:W-:Y:S01]  /*53960*/  IMAD R36, R16, 0x100, R37 ;  /* 0x0000010010247824 */ /* 0x010fe200078e0225 */
[----:B------:R-:W-:Y:S01]  /*53970*/  HMMA.16816.F32 R52, R8, R18, R52 ;  /* 0x000000120834723c */ /* 0x000fe20000001834 */
[----:B------:R-:W-:-:S03]  /*53980*/  IMAD R37, R4, 0x100, R17 ;  /* 0x0000010004257824 */ /* 0x000fc600078e0211 */
[----:B------:R-:W-:Y:S01]  /*53990*/  F2FP.F16.E4M3.UNPACK_B R36, R36 ;  /* 0x00000024ff24723e */ /* 0x000fe200020006ff */
[----:B------:R-:W-:Y:S01]  /*539a0*/  IMAD R38, R6, 0x100, R5 ;  /* 0x0000010006267824 */ /* 0x000fe200078e0205 */
[----:B------:R-:W-:Y:S01]  /*539b0*/  F2FP.F16.E4M3.UNPACK_B R37, R37 ;  /* 0x00000025ff25723e */ /* 0x000fe200020006ff */
[----:B------:R-:W-:-:S03]  /*539c0*/  IMAD R39, R43, 0x100, R7 ;  /* 0x000001002b277824 */ /* 0x000fc600078e0207 */
[----:B------:R-:W-:Y:S01]  /*539d0*/  F2FP.F16.E4M3.UNPACK_B R38, R38 ;  /* 0x00000026ff26723e */ /* 0x000fe200020006ff */
[----:B------:R-:W-:Y:S01]  /*539e0*/  HMMA.16816.F32 R28, R8, R12, R28 ;  /* 0x0000000c081c723c */ /* 0x000fe2000000181c */
[----:B------:R-:W-:Y:S01]  /*539f0*/  F2FP.F16.E4M3.UNPACK_B R39, R39 ;  /* 0x00000027ff27723e */ /* 0x000fe200020006ff */
[----:B------:R-:W-:Y:S04]  /*53a00*/  STL.64 [R1+0x2758], R58 ;  /* 0x0027583a01007387 */ /* 0x000fe80000100a00 */
[----:B------:R-:W-:Y:S04]  /*53a10*/  STL.64 [R1+0x2750], R56 ;  /* 0x0027503801007387 */ /* 0x000fe80000100a00 */
[----:B------:R-:W-:Y:S04]  /*53a20*/  STL.64 [R1+0x2768], R54 ;  /* 0x0027683601007387 */ /* 0x000fe80000100a00 */
[----:B------:R0:W-:Y:S01]  /*53a30*/  STL.64 [R1+0x2760], R52 ;  /* 0x0027603401007387 */ /* 0x0001e20000100a00 */
[----:B------:R-:W-:-:S02]  /*53a40*/  F2FP.F16.E4M3.UNPACK_B R4, R45.H1 ;  /* 0x0000002dff04723e */ /* 0x000fc400030006ff */
[----:B------:R-:W-:Y:S01]  /*53a50*/  F2FP.F16.E4M3.UNPACK_B R5, R46.H1 ;  /* 0x0000002eff05723e */ /* 0x000fe200030006ff */
[----:B--2---:R-:W-:Y:S01]  /*53a60*/  HMMA.16816.F32 R32, R8, R2, R32 ;  /* 0x000000020820723c */ /* 0x004fe20000001820 */
[----:B------:R-:W-:Y:S02]  /*53a70*/  F2FP.F16.E4M3.UNPACK_B R2, R42.H1 ;  /* 0x0000002aff02723e */ /* 0x000fe400030006ff */
[----:B------:R-:W-:-:S05]  /*53a80*/  F2FP.F16.E4M3.UNPACK_B R3, R44.H1 ;  /* 0x0000002cff03723e */ /* 0x000fca00030006ff */
[----:B---3--:R-:W-:Y:S08]  /*53a90*/  HMMA.16816.F32 R24, R8, R14, R24 ;  /* 0x0000000e0818723c */ /* 0x008ff00000001818 */
[C---:B------:R-:W-:Y:S11]  /*53aa0*/  HMMA.16816.F32 R8, R36.reuse, R2, R20 ;  /* 0x000000022408723c */ /* 0x040ff60000001814 */
[----:B------:R-:W-:Y:S04]  /*53ab0*/  STL.64 [R1+0x2778], R26 ;  /* 0x0027781a01007387 */ /* 0x000fe80000100a00 */
[----:B------:R-:W-:Y:S04]  /*53ac0*/  STL.64 [R1+0x2770], R24 ;  /* 0x0027701801007387 */ /* 0x000fe80000100a00 */
[----:B------:R-:W-:Y:S04]  /*53ad0*/  STL.64 [R1+0x2788], R30 ;  /* 0x0027881e01007387 */ /* 0x000fe80000100a00 */
[----:B------:R-:W-:Y:S04]  /*53ae0*/  STL.64 [R1+0x2780], R28 ;  /* 0x0027801c01007387 */ /* 0x000fe80000100a00 */
[----:B------:R-:W-:Y:S04]  /*53af0*/  STL.64 [R1+0x2798], R34 ;  /* 0x0027982201007387 */ /* 0x000fe80000100a00 */
[----:B------:R-:W-:Y:S04]  /*53b00*/  STL.64 [R1+0x2790], R32 ;  /* 0x0027902001007387 */ /* 0x000fe80000100a00 */
[----:B------:R-:W-:Y:S04]  /*53b10*/  STL.64 [R1+0x380], R8 ;  /* 0x0003800801007387 */ /* 0x000fe80000100a00 */
[----:B------:R1:W-:Y:S04]  /*53b20*/  STL.64 [R1+0x388], R10 ;  /* 0x0003880a01007387 */ /* 0x0003e80000100a00 */
[----:B0-----:R-:W2:Y:S01]  /*53b30*/  LDL.LU R52, [R1+0x2f0] ;  /* 0x0002f00001347983 */ /* 0x001ea20000300800 */
[----:B-1----:R-:W-:-:S15]  /*53b40*/  HMMA.16816.F32 R8, R36, R4, R48 ;  /* 0x000000042408723c */ /* 0x002fde0000001830 */
        /* <DEDUP_REMOVED lines=11> */
[----:B------:R-:W3:Y:S01]  /*53c00*/  LDL.LU R31, [R1+0x31c] ;  /* 0x00031c00011f7983 */ /* 0x000ee20000300800 */
[----:B------:R-:W-:-:S03]  /*53c10*/  F2FP.F16.E4M3.UNPACK_B R6, R47.H1 ;  /* 0x0000002fff06723e */ /* 0x000fc600030006ff */
        /* <DEDUP_REMOVED lines=15> */
[----:B------:R-:W3:Y:S04]  /*53d10*/  LDL.LU R11, [R1+0x6c8] ;  /* 0x0006c800010b7983 */ /* 0x000ee80000300800 */
        /* <DEDUP_REMOVED lines=32> */
[----:B--2---:R-:W-:-:S07]  /*53f20*/  F2FP.F16.E4M3.UNPACK_B R7, R7.H1 ;  /* 0x00000007ff07723e */ /* 0x004fce00030006ff */
[----:B---3--:R-:W-:Y:S01]  /*53f30*/  HMMA.16816.F32 R28, R36, R6, R28 ;  /* 0x00000006241c723c */ /* 0x008fe2000000181c */
[----:B------:R-:W-:-:S15]  /*53f40*/  F2FP.F16.E4M3.UNPACK_B R8, R11.H1 ;  /* 0x0000000bff08723e */ /* 0x000fde00030006ff */
[----:B------:R-:W-:-:S03]  /*53f50*/  NOP ;  /* 0x0000000000007918 */ /* 0x000fc60000000000 */
[----:B------:R-:W-:Y:S04]  /*53f60*/  STL.64 [R1+0x3c0], R28 ;  /* 0x0003c01c01007387 */ /* 0x000fe80000100a00 */
[----:B------:R0:W-:Y:S04]  /*53f70*/  STL.64 [R1+0x3c8], R30 ;  /* 0x0003c81e01007387 */ /* 0x0001e80000100a00 */
[----:B0-----:R-:W2:Y:S04]  /*53f80*/  LDL.LU.64 R30, [R1+0x2950] ;  /* 0x00295000011e7983 */ /* 0x001ea80000300a00 */
[----:B------:R-:W2:Y:S01]  /*53f90*/  LDL.LU.64 R28, [R1+0x2948] ;  /* 0x00294800011c7983 */ /* 0x000ea20000300a00 */
[----:B----4-:R-:W-:-:S07]  /*53fa0*/  F2FP.F16.E4M3.UNPACK_B R9, R12.H1 ;  /* 0x0000000cff09723e */ /* 0x010fce00030006ff */
[----:B------:R-:W-:Y:S01]  /*53fb0*/  HMMA.16816.F32 R52, R36, R8, R52 ;  /* 0x000000082434723c */ /* 0x000fe20000001834 */
[----:B------:R-:W-:Y:S02]  /*53fc0*/  F2FP.F16.E4M3.UNPACK_B R10, R13.H1 ;  /* 0x0000000dff0a723e */ /* 0x000fe400030006ff */
[----:B------:R-:W-:-:S15]  /*53fd0*/  F2FP.F16.E4M3.UNPACK_B R11, R14.H1 ;  /* 0x0000000eff0b723e */ /* 0x000fde00030006ff */
[----:B------:R-:W-:Y:S01]  /*53fe0*/  NOP ;  /* 0x0000000000007918 */ /* 0x000fe20000000000 */
[----:B------:R-:W-:Y:S04]  /*53ff0*/  STL.64 [R1+0x3d0], R52 ;  /* 0x0003d03401007387 */ /* 0x000fe80000100a00 */
[----:B------:R0:W-:Y:S04]  /*54000*/  STL.64 [R1+0x3d8], R54 ;  /* 0x0003d83601007387 */ /* 0x0001e80000100a00 */
[----:B0-----:R-:W3:Y:S04]  /*54010*/  LDL.LU.64 R54, [R1+0x2940] ;  /* 0x0029400001367983 */ /* 0x001ee80000300a00 */
[----:B------:R-:W3:Y:S01]  /*54020*/  LDL.LU.64 R52, [R1+0x2938] ;  /* 0x0029380001347983 */ /* 0x000ee20000300a00 */
[----:B------:R-:W-:-:S15]  /*54030*/  HMMA.16816.F32 R44, R36, R10, R44 ;  /* 0x0000000a242c723c */ /* 0x000fde000000182c */
[----:B------:R-:W-:-:S04]  /*54040*/  NOP ;  /* 0x0000000000007918 */ /* 0x000fc80000000000 */
[----:B------:R-:W-:Y:S04]  /*54050*/  STL.64 [R1+0x3e0], R44 ;  /* 0x0003e02c01007387 */ /* 0x000fe80000100a00 */
[----:B------:R0:W-:Y:S04]  /*54060*/  STL.64 [R1+0x3e8], R46 ;  /* 0x0003e82e01007387 */ /* 0x0001e80000100a00 */
[----:B0-----:R-:W4:Y:S04]  /*54070*/  LDL.LU.64 R46, [R1+0x2930] ;  /* 0x00293000012e7983 */ /* 0x001f280000300a00 */
[----:B------:R-:W4:Y:S01]  /*54080*/  LDL.LU.64 R44, [R1+0x2928] ;  /* 0x00292800012c7983 */ /* 0x000f220000300a00 */
[----:B------:R-:W-:-:S02]  /*54090*/  F2FP.F16.E4M3.UNPACK_B R12, R15.H1 ;  /* 0x0000000fff0c723e */ /* 0x000fc400030006ff */
[----:B------:R-:W-:-:S07]  /*540a0*/  F2FP.F16.E4M3.UNPACK_B R13, R18.H1 ;  /* 0x00000012ff0d723e */ /* 0x000fce00030006ff */
[----:B------:R-:W-:Y:S01]  /*540b0*/  HMMA.16816.F32 R48, R36, R12, R48 ;  /* 0x0000000c2430723c */ /* 0x000fe20000001830 */
[----:B------:R-:W-:Y:S02]  /*540c0*/  F2FP.F16.E4M3.UNPACK_B R14, R19.H1 ;  /* 0x00000013ff0e723e */ /* 0x000fe400030006ff */
[----:B------:R-:W-:Y:S02]  /*540d0*/  F2FP.F16.E4M3.UNPACK_B R15, R40.H1 ;  /* 0x00000028ff0f723e */ /* 0x000fe400030006ff */
[----:B------:R-:W-:Y:S02]  /*540e0*/  F2FP.F16.E4M3.UNPACK_B R16, R16.H1 ;  /* 0x00000010ff10723e */ /* 0x000fe400030006ff */
[----:B------:R-:W-:-:S03]  /*540f0*/  F2FP.F16.E4M3.UNPACK_B R17, R17.H1 ;  /* 0x00000011ff11723e */ /* 0x000fc600030006ff */
[----:B------:R-:W-:Y:S09]  /*54100*/  HMMA.16816.F32 R32, R36, R14, R32 ;  /* 0x0000000e2420723c */ /* 0x000ff20000001820 */
[----:B------:R-:W-:Y:S04]  /*54110*/  STL.64 [R1+0x440], R48 ;  /* 0x0004403001007387 */ /* 0x000fe80000100a00 */
[----:B------:R0:W-:Y:S04]  /*54120*/  STL.64 [R1+0x448], R50 ;  /* 0x0004483201007387 */ /* 0x0001e80000100a00 */
[----:B0-----:R-:W4:Y:S04]  /*54130*/  LDL.LU.64 R50, [R1+0x2920] ;  /* 0x0029200001327983 */ /* 0x001f280000300a00 */
[----:B------:R-:W4:Y:S04]  /*54140*/  LDL.LU.64 R48, [R1+0x2918] ;  /* 0x0029180001307983 */ /* 0x000f280000300a00 */
[----:B------:R-:W-:Y:S04]  /*54150*/  STL.64 [R1+0x28d8], R14 ;  /* 0x0028d80e01007387 */ /* 0x000fe80000100a00 */
[----:B------:R2:W-:Y:S01]  /*54160*/  STL.64 [R1+0x28d0], R12 ;  /* 0x0028d00c01007387 */ /* 0x0005e20000100a00 */
[----:B------:R-:W-:-:S02]  /*54170*/  F2FP.F16.E4M3.UNPACK_B R18, R41.H1 ;  /* 0x00000029ff12723e */ /* 0x000fc400030006ff */
[----:B------:R-:W-:Y:S01]  /*54180*/  F2FP.F16.E4M3.UNPACK_B R19, R22.H1 ;  /* 0x00000016ff13723e */ /* 0x000fe200030006ff */
[----:B------:R-:W-:Y:S04]  /*54190*/  STL.64 [R1+0x460], R32 ;  /* 0x0004602001007387 */ /* 0x000fe80000100a00 */
[----:B------:R-:W-:Y:S01]  /*541a0*/  STL.64 [R1+0x468], R34 ;  /* 0x0004682201007387 */ /* 0x000fe20000100a00 */
[----:B------:R-:W-:Y:S02]  /*541b0*/  F2FP.F16.E4M3.UNPACK_B R20, R20.H1 ;  /* 0x00000014ff14723e */ /* 0x000fe400030006ff */
[----:B------:R-:W-:Y:S02]  /*541c0*/  F2FP.F16.E4M3.UNPACK_B R21, R21.H1 ;  /* 0x00000015ff15723e */ /* 0x000fe400030006ff */
[----:B------:R-:W-:-:S02]  /*541d0*/  F2FP.F16.E4M3.UNPACK_B R22, R23.H1 ;  /* 0x00000017ff16723e */ /* 0x000fc400030006ff */
[----:B------:R-:W-:Y:S01]  /*541e0*/  F2FP.F16.E4M3.UNPACK_B R23, R43.H1 ;  /* 0x0000002bff17723e */ /* 0x000fe200030006ff */
        /* <DEDUP_REMOVED lines=9> */
[----:B---3--:R-:W-:-:S15]  /*54280*/  HMMA.16816.F32 R12, R36, R20, R52 ;  /* 0x00000014240c723c */ /* 0x008fde0000001834 */
[----:B------:R-:W-:-:S04]  /*54290*/  NOP ;  /* 0x0000000000007918 */ /* 0x000fc80000000000 */
[----:B------:R-:W-:Y:S04]  /*542a0*/  STL.64 [R1+0x7f0], R12 ;  /* 0x0007f00c01007387 */ /* 0x000fe80000100a00 */
[----:B------:R0:W-:Y:S02]  /*542b0*/  STL.64 [R1+0x7f8], R14 ;  /* 0x0007f80e01007387 */ /* 0x0001e40000100a00 */
[----:B0-----:R-:W-:Y:S02]  /*542c0*/  HMMA.16816.F32 R12, R36, R22, R56 ;  /* 0x00000016240c723c */ /* 0x001fe40000001838 */
[----:B------:R-:W2:Y:S01]  /*542d0*/  LDL.LU R56, [R1+0x2a0] ;  /* 0x0002a00001387983 */ /* 0x000ea20000300800 */
[----:B----4-:R-:W-:Y:S02]  /*542e0*/  IMAD.MOV.U32 R57, RZ, RZ, R44 ;  /* 0x000000ffff397224 */ /* 0x010fe400078e002c */
[----:B------:R-:W-:-:S02]  /*542f0*/  IMAD.MOV.U32 R58, RZ, RZ, R60 ;  /* 0x000000ffff3a7224 */ /* 0x000fc400078e003c */
[----:B------:R-:W-:-:S12]  /*54300*/  IMAD.MOV.U32 R59, RZ, RZ, R61 ;  /* 0x000000ffff3b7224 */ /* 0x000fd800078e003d */
[----:B------:R0:W-:Y:S04]  /*54310*/  STL.64 [R1+0x7e0], R12 ;  /* 0x0007e00c01007387 */ /* 0x0001e80000100a00 */
[----:B------:R1:W-:Y:S04]  /*54320*/  STL.64 [R1+0x7e8], R14 ;  /* 0x0007e80e01007387 */ /* 0x0003e80000100a00 */
[----:B------:R-:W3:Y:S04]  /*54330*/  LDL.LU R44, [R1+0x2910] ;  /* 0x00291000012c7983 */ /* 0x000ee80000300800 */
[----:B------:R-:W4:Y:S04]  /*54340*/  LDL.LU R60, [R1+0x290c] ;  /* 0x00290c00013c7983 */ /* 0x000f280000300800 */
[----:B------:R-:W2:Y:S01]  /*54350*/  LDL.LU R61, [R1+0x2908] ;  /* 0x00290800013d7983 */ /* 0x000ea20000300800 */
[----:B------:R-:W-:-:S02]  /*54360*/  IMAD.MOV.U32 R31, RZ, RZ, R48 ;  /* 0x000000ffff1f7224 */ /* 0x000fc400078e0030 */
[----:B------:R-:W-:Y:S01]  /*54370*/  IMAD.MOV.U32 R30, RZ, RZ, R49 ;  /* 0x000000ffff1e7224 */ /* 0x000fe200078e0031 */
[----:B------:R-:W3:Y:S01]  /*54380*/  LDL.LU R48, [R1+0x2d0] ;  /* 0x0002d00001307983 */ /* 0x000ee20000300800 */
[----:B------:R-:W-:Y:S02]  /*54390*/  IMAD.MOV.U32 R29, RZ, RZ, R50 ;  /* 0x000000ffff1d7224 */ /* 0x000fe400078e0032 */
[----:B------:R-:W-:Y:S01]  /*543a0*/  IMAD.MOV.U32 R28, RZ, RZ, R51 ;  /* 0x000000ffff1c7224 */ /* 0x000fe200078e0033 */
[----:B------:R-:W3:Y:S01]  /*543b0*/  LDL.LU R49, [R1+0x2d4] ;  /* 0x0002d40001317983 */ /* 0x000ee20000300800 */
[----:B------:R-:W-:-:S03]  /*543c0*/  F2FP.F16.E4M3.UNPACK_B R40, R42.H1 ;  /* 0x0000002aff28723e */ /* 0x000fc600030006ff */
[----:B------:R-:W3:Y:S04]  /*543d0*/  LDL.LU R50, [R1+0x2d8] ;  /* 0x0002d80001327983 */ /* 0x000ee80000300800 */
[----:B------:R-:W3:Y:S04]  /*543e0*/  LDL.LU R51, [R1+0x2dc] ;  /* 0x0002dc0001337983 */ /* 0x000ee80000300800 */
[----:B------:R-:W3:Y:S04]  /*543f0*/  LDL.LU R41, [R1+0x75c] ;  /* 0x00075c0001297983 */ /* 0x000ee80000300800 */
        /* <DEDUP_REMOVED lines=8> */
[----:B------:R-:W3:Y:S04]  /*54480*/  LDL.LU R32, [R1+0x26e8] ;  /* 0x0026e80001207983 */ /* 0x000ee80000300800 */
[----:B------:R-:W3:Y:S04]  /*54490*/  LDL.LU R33, [R1+0x26e4] ;  /* 0x0026e40001217983 */ /* 0x000ee80000300800 */
[----:B------:R-:W3:Y:S01]  /*544a0*/  LDL.LU R34, [R1+0x26f0] ;  /* 0x0026f00001227983 */ /* 0x000ee20000300800 */
[----:B------:R-:W-:-:S02]  /*544b0*/  IMAD.MOV.U32 R52, RZ, RZ, R45 ;  /* 0x000000ffff347224 */ /* 0x000fc400078e002d */
[----:B------:R-:W-:Y:S02]  /*544c0*/  IMAD.MOV.U32 R53, RZ, RZ, R46 ;  /* 0x000000ffff357224 */ /* 0x000fe400078e002e */
[----:B------:R-:W-:Y:S02]  /*544d0*/  IMAD.MOV.U32 R54, RZ, RZ, R47 ;  /* 0x000000ffff367224 */ /* 0x000fe400078e002f */
[----:B----4-:R-:W-:Y:S02]  /*544e0*/  IMAD.MOV.U32 R19, RZ, RZ, R60 ;  /* 0x000000ffff137224 */ /* 0x010fe400078e003c */
[----:B------:R-:W4:Y:S01]  /*544f0*/  LDL.LU R60, [R1+0x26ec] ;  /* 0x0026ec00013c7983 */ /* 0x000f220000300800 */
[----:B--2---:R-:W-:-:S03]  /*54500*/  IMAD.MOV.U32 R18, RZ, RZ, R61 ;  /* 0x000000ffff127224 */ /* 0x004fc600078e003d */
[----:B------:R-:W2:Y:S01]  /*54510*/  LDL.LU R35, [R1+0x26f8] ;  /* 0x0026f80001237983 */ /* 0x000ea20000300800 */
[----:B---3--:R-:W-:-:S03]  /*54520*/  IMAD.MOV.U32 R27, RZ, RZ, R44 ;  /* 0x000000ffff1b7224 */ /* 0x008fc600078e002c */
[----:B------:R-:W2:Y:S04]  /*54530*/  LDL.LU R61, [R1+0x26f4] ;  /* 0x0026f400013d7983 */ /* 0x000ea80000300800 */
[----:B------:R-:W3:Y:S04]  /*54540*/  LDL.LU R24, [R1+0x2c0] ;  /* 0x0002c00001187983 */ /* 0x000ee80000300800 */
[----:B------:R-:W3:Y:S04]  /*54550*/  LDL.LU R25, [R1+0x2c4] ;  /* 0x0002c40001197983 */ /* 0x000ee80000300800 */
[----:B------:R-:W3:Y:S04]  /*54560*/  LDL.LU R26, [R1+0x2c8] ;  /* 0x0002c800011a7983 */ /* 0x000ee80000300800 */
[----:B------:R-:W2:Y:S04]  /*54570*/  LDL.LU R44, [R1+0x2904] ;  /* 0x00290400012c7983 */ /* 0x000ea80000300800 */
[----:B------:R-:W2:Y:S04]  /*54580*/  LDL.LU R45, [R1+0x2900] ;  /* 0x00290000012d7983 */ /* 0x000ea80000300800 */
[----:B------:R-:W2:Y:S04]  /*54590*/  LDL.LU R46, [R1+0x28fc] ;  /* 0x0028fc00012e7983 */ /* 0x000ea80000300800 */
[----:B------:R-:W2:Y:S01]  /*545a0*/  LDL.LU R47, [R1+0x28f8] ;  /* 0x0028f800012f7983 */ /* 0x000ea20000300800 */
[----:B------:R-:W-:-:S02]  /*545b0*/  F2FP.F16.E4M3.UNPACK_B R41, R41.H1 ;  /* 0x00000029ff29723e */ /* 0x000fc400030006ff */
[----:B------:R-:W-:Y:S01]  /*545c0*/  F2FP.F16.E4M3.UNPACK_B R42, R42.H1 ;  /* 0x0000002aff2a723e */ /* 0x000fe200030006ff */
[----:B------:R-:W3:Y:S01]  /*545d0*/  LDL.LU R55, [R1+0x2bc] ;  /* 0x0002bc0001377983 */ /* 0x000ee20000300800 */
[----:B------:R-:W-:-:S07]  /*545e0*/  F2FP.F16.E4M3.UNPACK_B R43, R43.H1 ;  /* 0x0000002bff2b723e */ /* 0x000fce00030006ff */
[C---:B------:R-:W-:Y:S01]  /*545f0*/  HMMA.16816.F32 R48, R36.reuse, R42, R48 ;  /* 0x0000002a2430723c */ /* 0x040fe20000001830 */
[----:B------:R0:W-:Y:S04]  /*54600*/  STL.64 [R1+0x2898], R22 ;  /* 0x0028981601007387 */ /* 0x0001e80000100a00 */
[----:B0-----:R-:W3:Y:S04]  /*54610*/  LDL.LU R22, [R1+0x788] ;  /* 0x0007880001167983 */ /* 0x001ee80000300800 */
[----:B------:R-:W3:Y:S04]  /*54620*/  LDL.LU R23, [R1+0x78c] ;  /* 0x00078c0001177983 */ /* 0x000ee80000300800 */
[----:B------:R0:W-:Y:S04]  /*54630*/  STL.64 [R1+0x2890], R20 ;  /* 0x0028901401007387 */ /* 0x0001e80000100a00 */
[----:B0-----:R-:W3:Y:S04]  /*54640*/  LDL.LU R20, [R1+0x778] ;  /* 0x0007780001147983 */ /* 0x001ee80000300800 */
[----:B------:R-:W4:Y:S01]  /*54650*/  LDL.LU R21, [R1+0x77c] ;  /* 0x00077c0001157983 */ /* 0x000f220000300800 */
[----:B--2---:R-:W-:-:S15]  /*54660*/  HMMA.16816.F32 R44, R36, R40, R44 ;  /* 0x00000028242c723c */ /* 0x004fde000000182c */
[----:B------:R-:W-:-:S04]  /*54670*/  NOP ;  /* 0x0000000000007918 */ /* 0x000fc80000000000 */
[----:B------:R-:W-:Y:S04]  /*54680*/  STL.64 [R1+0x7d0], R44 ;  /* 0x0007d02c01007387 */ /* 0x000fe80000100a00 */
[----:B------:R-:W-:Y:S04]  /*54690*/  STL.64 [R1+0x7d8], R46 ;  /* 0x0007d82e01007387 */ /* 0x000fe80000100a00 */
[----:B------:R-:W-:Y:S04]  /*546a0*/  STL.64 [R1+0x7c0], R48 ;  /* 0x0007c03001007387 */ /* 0x000fe80000100a00 */
[----:B------:R0:W-:Y:S04]  /*546b0*/  STL.64 [R1+0x7c8], R50 ;  /* 0x0007c83201007387 */ /* 0x0001e80000100a00 */
[----:B0-----:R-:W2:Y:S04]  /*546c0*/  LDL.LU.64 R50, [R1+0x28f0] ;  /* 0x0028f00001327983 */ /* 0x001ea80000300a00 */
[----:B------:R-:W2:Y:S01]  /*546d0*/  LDL.LU.64 R48, [R1+0x28e8] ;  /* 0x0028e80001307983 */ /* 0x000ea20000300a00 */
[----:B---3--:R-:W-:-:S02]  /*546e0*/  F2FP.F16.E4M3.UNPACK_B R44, R20.H1 ;  /* 0x00000014ff2c723e */ /* 0x008fc400030006ff */
[----:B----4-:R-:W-:Y:S01]  /*546f0*/  F2FP.F16.E4M3.UNPACK_B R45, R21.H1 ;  /* 0x00000015ff2d723e */ /* 0x010fe200030006ff */
[----:B------:R-:W-:Y:S01]  /*54700*/  STL.64 [R1+0x28a8], R42 ;  /* 0x0028a82a01007387 */ /* 0x000fe20000100a00 */
[----:B------:R-:W-:Y:S02]  /*54710*/  F2FP.F16.E4M3.UNPACK_B R46, R22.H1 ;  /* 0x00000016ff2e723e */ /* 0x000fe400030006ff */
[----:B------:R-:W-:Y:S01]  /*54720*/  F2FP.F16.E4M3.UNPACK_B R47, R23.H1 ;  /* 0x00000017ff2f723e */ /* 0x000fe200030006ff */
[----:B------:R2:W-:Y:S06]  /*54730*/  STL.64 [R1+0x28a0], R40 ;  /* 0x0028a02801007387 */ /* 0x0005ec0000100a00 */
[----:B------:R-:W-:Y:S01]  /*54740*/  HMMA.16816.F32 R16, R36, R46, R16 ;  /* 0x0000002e2410723c */ /* 0x000fe20000001810 */
[----:B------:R-:W-:-:S02]  /*54750*/  IMAD R60, R60, 0x100, R34 ;  /* 0x000001003c3c7824 */ /* 0x000fc400078e0222 */
[----:B------:R-:W-:-:S05]  /*54760*/  IMAD R61, R61, 0x100, R35 ;  /* 0x000001003d3d7824 */ /* 0x000fca00078e0223 */
[----:B--2---:R-:W-:Y:S01]  /*54770*/  HMMA.16816.F32 R40, R36, R44, R48 ;  /* 0x0000002c2428723c */ /* 0x004fe20000001830 */
[----:B------:R-:W-:Y:S02]  /*54780*/  F2FP.F16.E4M3.UNPACK_B R48, R12.H1 ;  /* 0x0000000cff30723e */ /* 0x000fe400030006ff */
[----:B------:R-:W-:Y:S01]  /*54790*/  F2FP.F16.E4M3.UNPACK_B R49, R13.H1 ;  /* 0x0000000dff31723e */ /* 0x000fe200030006ff */
[----:B------:R-:W-:Y:S02]  /*547a0*/  IMAD R50, R15, 0x100, R14 ;  /* 0x000001000f327824 */ /* 0x000fe400078e020e */
[----:B------:R-:W-:-:S04]  /*547b0*/  IMAD R51, R33, 0x100, R32 ;  /* 0x0000010021337824 */ /* 0x000fc800078e0220 */
[----:B------:R-:W-:Y:S01]  /*547c0*/  HMMA.16816.F32 R12, R36, R48, R28 ;  /* 0x00000030240c723c */ /* 0x000fe2000000181c */
[----:B------:R-:W-:Y:S02]  /*547d0*/  F2FP.F16.E4M3.UNPACK_B R36, R50 ;  /* 0x00000032ff24723e */ /* 0x000fe400020006ff */
[----:B------:R-:W-:Y:S02]  /*547e0*/  F2FP.F16.E4M3.UNPACK_B R37, R51 ;  /* 0x00000033ff25723e */ /* 0x000fe400020006ff */
[----:B------:R-:W-:Y:S02]  /*547f0*/  F2FP.F16.E4M3.UNPACK_B R38, R60 ;  /* 0x0000003cff26723e */ /* 0x000fe400020006ff */
[----:B------:R-:W-:Y:S02]  /*54800*/  F2FP.F16.E4M3.UNPACK_B R39, R61 ;  /* 0x0000003dff27723e */ /* 0x000fe400020006ff */
[----:B------:R-:W-:Y:S04]  /*54810*/  STL.64 [R1+0x7b0], R40 ;  /* 0x0007b02801007387 */ /* 0x000fe80000100a00 */
[----:B------:R-:W-:Y:S01]  /*54820*/  STL.64 [R1+0x7b8], R42 ;  /* 0x0007b82a01007387 */ /* 0x000fe20000100a00 */
[C---:B------:R-:W-:Y:S03]  /*54830*/  HMMA.16816.F32 R20, R36.reuse, R2, R24 ;  /* 0x000000022414723c */ /* 0x040fe60000001818 */
[----:B------:R-:W-:Y:S04]  /*54840*/  STL.64 [R1+0x28c8], R46 ;  /* 0x0028c82e01007387 */ /* 0x000fe80000100a00 */
[----:B------:R-:W-:Y:S04]  /*54850*/  STL.64 [R1+0x28c0], R44 ;  /* 0x0028c02c01007387 */ /* 0x000fe80000100a00 */
[----:B------:R-:W-:Y:S04]  /*54860*/  STL.64 [R1+0x780], R16 ;  /* 0x0007801001007387 */ /* 0x000fe80000100a00 */
[----:B------:R0:W-:Y:S04]  /*54870*/  STL.64 [R1+0x788], R18 ;  /* 0x0007881201007387 */ /* 0x0001e80000100a00 */
[----:B------:R-:W-:Y:S04]  /*54880*/  STL.64 [R1+0x810], R12 ;  /* 0x0008100c01007387 */ /* 0x000fe80000100a00 */
[----:B------:R1:W-:Y:S01]  /*54890*/  STL.64 [R1+0x818], R14 ;  /* 0x0008180e01007387 */ /* 0x0003e20000100a00 */
[C---:B0-----:R-:W-:Y:S08]  /*548a0*/  HMMA.16816.F32 R16, R36.reuse, R4, R52 ;  /* 0x000000042410723c */ /* 0x041ff00000001834 */
[C---:B-1----:R-:W-:Y:S01]  /*548b0*/  HMMA.16816.F32 R12, R36.reuse, R6, R56 ;  /* 0x00000006240c723c */ /* 0x042fe20000001838 */
[----:B------:R-:W-:Y:S04]  /*548c0*/  STL.64 [R1+0x28e0], R48 ;  /* 0x0028e03001007387 */ /* 0x000fe80000100a00 */
[----:B------:R0:W-:Y:S04]  /*548d0*/  STL.64 [R1+0x770], R20 ;  /* 0x0007701401007387 */ /* 0x0001e80000100a00 */
[----:B------:R1:W-:Y:S04]  /*548e0*/  STL.64 [R1+0x778], R22 ;  /* 0x0007781601007387 */ /* 0x0003e80000100a00 */
        /* <DEDUP_REMOVED lines=57> */
[----:B------:R0:W-:Y:S04]  /*54c80*/  STL.64 [R1+0x740], R48 ;  /* 0x0007403001007387 */ /* 0x0001e80000100a00 */
[----:B------:R-:W-:Y:S04]  /*54c90*/  STL.64 [R1+0x748], R50 ;  /* 0x0007483201007387 */ /* 0x000fe80000100a00 */
[----:B0-----:R-:W3:Y:S04]  /*54ca0*/  LDL.LU.64 R48, [R1+0x28e0] ;  /* 0x0028e00001307983 */ /* 0x001ee80000300a00 */
[----:B------:R-:W-:Y:S04]  /*54cb0*/  STL.64 [R1+0x730], R12 ;  /* 0x0007300c01007387 */ /* 0x000fe80000100a00 */
[----:B------:R0:W-:Y:S04]  /*54cc0*/  STL.64 [R1+0x738], R14 ;  /* 0x0007380e01007387 */ /* 0x0001e80000100a00 */
[----:B0-----:R-:W2:Y:S04]  /*54cd0*/  LDL.LU.64 R14, [R1+0x28d8] ;  /* 0x0028d800010e7983 */ /* 0x001ea80000300a00 */
        /* <DEDUP_REMOVED lines=8> */
[----:B----4-:R-:W-:-:S15]  /*54d60*/  HMMA.16816.F32 R44, R36, R12, R44 ;  /* 0x0000000c242c723c */ /* 0x010fde000000182c */
        /* <DEDUP_REMOVED lines=25> */
[----:B------:R-:W4:Y:S04]  /*54f00*/  LDL.LU.64 R20, [R1+0x2890] ;  /* 0x0028900001147983 */ /* 0x000f280000300a00 */
[----:B------:R-:W-:Y:S04]  /*54f10*/  STL.64 [R1+0x2828], R18 ;  /* 0x0028281201007387 */ /* 0x000fe80000100a00 */
[----:B------:R0:W-:Y:S04]  /*54f20*/  STL.64 [R1+0x2820], R16 ;  /* 0x0028201001007387 */ /* 0x0001e80000100a00 */
[----:B0-----:R-:W4:Y:S04]  /*54f30*/  LDL.LU R16, [R1+0x230] ;  /* 0x0002300001107983 */ /* 0x001f280000300800 */
[----:B------:R-:W4:Y:S04]  /*54f40*/  LDL.LU R17, [R1+0x234] ;  /* 0x0002340001117983 */ /* 0x000f280000300800 */
[----:B------:R-:W4:Y:S04]  /*54f50*/  LDL.LU R18, [R1+0x238] ;  /* 0x0002380001127983 */ /* 0x000f280000300800 */
[----:B------:R-:W4:Y:S01]  /*54f60*/  LDL.LU R19, [R1+0x23c] ;  /* 0x00023c0001137983 */ /* 0x000f220000300800 */
[C---:B--2---:R-:W-:Y:S08]  /*54f70*/  HMMA.16816.F32 R4, R36.reuse, R42, R4 ;  /* 0x0000002a2404723c */ /* 0x044ff00000001804 */
[C---:B---3--:R-:W-:Y:S08]  /*54f80*/  HMMA.16816.F32 R8, R36.reuse, R40, R8 ;  /* 0x000000282408723c */ /* 0x048ff00000001808 */
[C---:B----4-:R-:W-:Y:S01]  /*54f90*/  HMMA.16816.F32 R12, R36.reuse, R22, R12 ;  /* 0x00000016240c723c */ /* 0x050fe2000000180c */
[----:B------:R-:W-:Y:S07]  /*54fa0*/  STL.64 [R1+0x2808], R22 ;  /* 0x0028081601007387 */ /* 0x000fee0000100a00 */
[----:B------:R-:W-:-:S15]  /*54fb0*/  HMMA.16816.F32 R16, R36, R20, R16 ;  /* 0x000000142410723c */ /* 0x000fde0000001810 */
        /* <DEDUP_REMOVED lines=12> */
[----:B------:R0:W-:Y:S05]  /*55080*/  STL.64 [R1+0x6b8], R6 ;  /* 0x0006b80601007387 */ /* 0x0001ea0000100a00 */
[C---:B0-----:R-:W-:Y:S01]  /*55090*/  HMMA.16816.F32 R4, R36.reuse, R46, R28 ;  /* 0x0000002e2404723c */ /* 0x041fe2000000181c */
[----:B------:R-:W-:Y:S10]  /*550a0*/  STL.64 [R1+0x2838], R46 ;  /* 0x0028382e01007387 */ /* 0x000ff40000100a00 */
[----:B------:R-:W-:Y:S04]  /*550b0*/  STL.64 [R1+0x6a0], R8 ;  /* 0x0006a00801007387 */ /* 0x000fe80000100a00 */
[----:B------:R-:W-:Y:S04]  /*550c0*/  STL.64 [R1+0x6a8], R10 ;  /* 0x0006a80a01007387 */ /* 0x000fe80000100a00 */
[----:B------:R-:W-:Y:S04]  /*550d0*/  STL.64 [R1+0x2830], R44 ;  /* 0x0028302c01007387 */ /* 0x000fe80000100a00 */
[----:B------:R-:W-:Y:S04]  /*550e0*/  STL.64 [R1+0x580], R4 ;  /* 0x0005800401007387 */ /* 0x000fe80000100a00 */
[----:B------:R0:W-:Y:S02]  /*550f0*/  STL.64 [R1+0x588], R6 ;  /* 0x0005880601007387 */ /* 0x0001e40000100a00 */
[----:B0-----:R-:W-:Y:S02]  /*55100*/  HMMA.16816.F32 R4, R36, R48, R56 ;  /* 0x000000302404723c */ /* 0x001fe40000001838 */
[----:B------:R-:W2:-:S15]  /*55110*/  LDL.LU R56, [R1+0xb0] ;  /* 0x0000b00001387983 */ /* 0x000e9e0000300800 */
[----:B------:R-:W-:Y:S02]  /*55120*/  NOP ;  /* 0x0000000000007918 */ /* 0x000fe40000000000 */
        /* <DEDUP_REMOVED lines=34> */
[----:B------:R-:W-:Y:S01]  /*55350*/  IMAD R51, R27, 0x100, R26 ;  /* 0x000001001b337824 */ /* 0x000fe200078e021a */
[----:B------:R-:W3:Y:S01]  /*55360*/  LDL.LU R8, [R1+0x190] ;  /* 0x0001900001087983 */ /* 0x000ee20000300800 */
[----:B------:R-:W-:Y:S02]  /*55370*/  IMAD R60, R53, 0x100, R52 ;  /* 0x00000100353c7824 */ /* 0x000fe400078e0234 */
[----:B------:R-:W-:Y:S01]  /*55380*/  IMAD R61, R55, 0x100, R54 ;  /* 0x00000100373d7824 */ /* 0x000fe200078e0236 */
[----:B------:R-:W3:Y:S01]  /*55390*/  LDL.LU R9, [R1+0x194] ;  /* 0x0001940001097983 */ /* 0x000ee20000300800 */
[----:B------:R-:W-:Y:S02]  /*553a0*/  F2FP.F16.E4M3.UNPACK_B R36, R50 ;  /* 0x00000032ff24723e */ /* 0x000fe400020006ff */
[----:B------:R-:W-:Y:S01]  /*553b0*/  F2FP.F16.E4M3.UNPACK_B R37, R51 ;  /* 0x00000033ff25723e */ /* 0x000fe200020006ff */
[----:B------:R-:W3:Y:S01]  /*553c0*/  LDL.LU R10, [R1+0x198] ;  /* 0x00019800010a7983 */ /* 0x000ee20000300800 */
[----:B------:R-:W-:-:S02]  /*553d0*/  F2FP.F16.E4M3.UNPACK_B R38, R60 ;  /* 0x0000003cff26723e */ /* 0x000fc400020006ff */
[----:B------:R-:W-:Y:S01]  /*553e0*/  F2FP.F16.E4M3.UNPACK_B R39, R61 ;  /* 0x0000003dff27723e */ /* 0x000fe200020006ff */
        /* <DEDUP_REMOVED lines=41> */
[----:B------:R-:W2:Y:S04]  /*55680*/  LDL.LU.64 R8, [R1+0x2860] ;  /* 0x0028600001087983 */ /* 0x000ea80000300a00 */
        /* <DEDUP_REMOVED lines=52> */
[----:B------:R0:W-:Y:S04]  /*559d0*/  STL.64 [R1+0x27b0], R16 ;  /* 0x0027b01001007387 */ /* 0x0001e80000100a00 */
[----:B0-----:R-:W2:Y:S04]  /*559e0*/  LDL.LU R16, [R1+0x120] ;  /* 0x0001200001107983 */ /* 0x001ea80000300800 */
[----:B------:R-:W2:Y:S04]  /*559f0*/  LDL.LU R17, [R1+0x124] ;  /* 0x0001240001117983 */ /* 0x000ea80000300800 */
[----:B------:R-:W2:Y:S04]  /*55a00*/  LDL.LU R18, [R1+0x128] ;  /* 0x0001280001127983 */ /* 0x000ea80000300800 */
[----:B------:R-:W2:Y:S01]  /*55a10*/  LDL.LU R19, [R1+0x12c] ;  /* 0x00012c0001137983 */ /* 0x000ea20000300800 */
[C---:B---3--:R-:W-:Y:S03]  /*55a20*/  HMMA.16816.F32 R12, R36.reuse, R22, R12 ;  /* 0x00000016240c723c */ /* 0x048fe6000000180c */
[----:B------:R-:W-:Y:S05]  /*55a30*/  STL.64 [R1+0x27e0], R22 ;  /* 0x0027e01601007387 */ /* 0x000fea0000100a00 */
[----:B--2---:R-:W-:-:S15]  /*55a40*/  HMMA.16816.F32 R16, R36, R20, R16 ;  /* 0x000000142410723c */ /* 0x004fde0000001810 */
[----:B------:R-:W-:-:S04]  /*55a50*/  NOP ;  /* 0x0000000000007918 */ /* 0x000fc80000000000 */
[----:B------:R-:W-:Y:S04]  /*55a60*/  STL.64 [R1+0x4e0], R16 ;  /* 0x0004e01001007387 */ /* 0x000fe80000100a00 */
[----:B------:R4:W-:Y:S04]  /*55a70*/  STL.64 [R1+0x4e8], R18 ;  /* 0x0004e81201007387 */ /* 0x0009e80000100a00 */
[----:B------:R-:W-:Y:S04]  /*55a80*/  STL.64 [R1+0x27d8], R20 ;  /* 0x0027d81401007387 */ /* 0x000fe80000100a00 */
[----:B------:R-:W-:Y:S01]  /*55a90*/  STL.64 [R1+0x4d0], R12 ;  /* 0x0004d00c01007387 */ /* 0x000fe20000100a00 */
[C---:B----4-:R-:W-:Y:S03]  /*55aa0*/  HMMA.16816.F32 R16, R36.reuse, R40, R8 ;  /* 0x000000282410723c */ /* 0x050fe60000001808 */
[----:B------:R0:W-:Y:S05]  /*55ab0*/  STL.64 [R1+0x4d8], R14 ;  /* 0x0004d80e01007387 */ /* 0x0001ea0000100a00 */
[C---:B------:R-:W-:Y:S08]  /*55ac0*/  HMMA.16816.F32 R8, R36.reuse, R44, R32 ;  /* 0x0000002c2408723c */ /* 0x040ff00000001820 */
[C---:B0-----:R-:W-:Y:S08]  /*55ad0*/  HMMA.16816.F32 R12, R36.reuse, R42, R4 ;  /* 0x0000002a240c723c */ /* 0x041ff00000001804 */
[C---:B------:R-:W-:Y:S01]  /*55ae0*/  HMMA.16816.F32 R4, R36.reuse, R46, R28 ;  /* 0x0000002e2404723c */ /* 0x040fe2000000181c */
[----:B------:R-:W-:Y:S04]  /*55af0*/  STL.64 [R1+0x4c0], R16 ;  /* 0x0004c01001007387 */ /* 0x000fe80000100a00 */
[----:B------:R-:W-:Y:S06]  /*55b00*/  STL.64 [R1+0x4c8], R18 ;  /* 0x0004c81201007387 */ /* 0x000fec0000100a00 */
[----:B------:R0:W-:Y:S04]  /*55b10*/  STL.64 [R1+0x4b0], R12 ;  /* 0x0004b00c01007387 */ /* 0x0001e80000100a00 */
        /* <DEDUP_REMOVED lines=28> */
[----:B------:R-:W-:-:S03]  /*55ce0*/  IMAD.MOV.U32 R59, RZ, RZ, R0 ;  /* 0x000000ffff3b7224 */ /* 0x000fc600078e0000 */
[----:B------:R-:W2:Y:S04]  /*55cf0*/  LDL.LU R19, [R1+0x7c] ;  /* 0x00007c0001137983 */ /* 0x000ea80000300800 */
[----:B------:R-:W2:Y:S04]  /*55d00*/  LDL.LU R56, [R1] ;  /* 0x0000000001387983 */ /* 0x000ea80000300800 */
[----:B------:R-:W2:Y:S04]  /*55d10*/  LDL.LU R57, [R1+0x4] ;  /* 0x0000040001397983 */ /* 0x000ea80000300800 */
[----:B------:R-:W2:Y:S04]  /*55d20*/  LDL.LU R58, [R1+0x8] ;  /* 0x00000800013a7983 */ /* 0x000ea80000300800 */
[----:B------:R-:W2:Y:S01]  /*55d30*/  LDL.LU R0, [R1+0x27fc] ;  /* 0x0027fc0001007983 */ /* 0x000ea20000300800 */
[----:B------:R-:W-:-:S02]  /*55d40*/  IMAD R50, R25, 0x100, R24 ;  /* 0x0000010019327824 */ /* 0x000fc400078e0218 */
[----:B------:R-:W-:Y:S02]  /*55d50*/  IMAD R51, R27, 0x100, R26 ;  /* 0x000001001b337824 */ /* 0x000fe400078e021a */
[----:B------:R-:W-:Y:S02]  /*55d60*/  IMAD R60, R53, 0x100, R52 ;  /* 0x00000100353c7824 */ /* 0x000fe400078e0234 */
        /* <DEDUP_REMOVED lines=20> */
[----:B----4-:R-:W-:Y:S01]  /*55eb0*/  HMMA.16816.F32 R4, R36, R2, R4 ;  /* 0x000000022404723c */ /* 0x010fe20000001804 */
[----:B--2---:R-:W-:-:S02]  /*55ec0*/  IMAD.MOV.U32 R27, RZ, RZ, R0 ;  /* 0x000000ffff1b7224 */ /* 0x004fc400078e0000 */
[----:B------:R-:W2:-:S15]  /*55ed0*/  LDL.LU R0, [R1+0x27f8] ;  /* 0x0027f80001007983 */ /* 0x000e9e0000300800 */
[----:B------:R-:W-:Y:S01]  /*55ee0*/  NOP ;  /* 0x0000000000007918 */ /* 0x000fe20000000000 */
[----:B------:R-:W-:Y:S04]  /*55ef0*/  STL.64 [R1+0x470], R4 ;  /* 0x0004700401007387 */ /* 0x000fe80000100a00 */
[----:B------:R0:W-:Y:S04]  /*55f00*/  STL.64 [R1+0x478], R6 ;  /* 0x0004780601007387 */ /* 0x0001e80000100a00 */
[----:B0-----:R-:W4:Y:S04]  /*55f10*/  LDL.LU.64 R6, [R1+0x27f0] ;  /* 0x0027f00001067983 */ /* 0x001f280000300a00 */
[----:B------:R-:W3:Y:S02]  /*55f20*/  LDL.LU.64 R4, [R1+0x27e8] ;  /* 0x0027e80001047983 */ /* 0x000ee40000300a00 */
[C---:B---3--:R-:W-:Y:S08]  /*55f30*/  HMMA.16816.F32 R20, R36.reuse, R4, R20 ;  /* 0x000000042414723c */ /* 0x048ff00000001814 */
[----:B----4-:R-:W-:Y:S11]  /*55f40*/  HMMA.16816.F32 R4, R36, R6, R8 ;  /* 0x000000062404723c */ /* 0x010ff60000001808 */
[----:B------:R-:W-:Y:S04]  /*55f50*/  STL.64 [R1+0x450], R20 ;  /* 0x0004501401007387 */ /* 0x000fe80000100a00 */
[----:B------:R0:W-:Y:S04]  /*55f60*/  STL.64 [R1+0x458], R22 ;  /* 0x0004581601007387 */ /* 0x0001e80000100a00 */
[----:B0-----:R-:W3:Y:S04]  /*55f70*/  LDL.LU.64 R22, [R1+0x27e0] ;  /* 0x0027e00001167983 */ /* 0x001ee80000300a00 */
[----:B------:R-:W4:Y:S04]  /*55f80*/  LDL.LU.64 R20, [R1+0x27d8] ;  /* 0x0027d80001147983 */ /* 0x000f280000300a00 */
[----:B------:R-:W3:Y:S04]  /*55f90*/  LDL.LU.64 R10, [R1+0x27d0] ;  /* 0x0027d000010a7983 */ /* 0x000ee80000300a00 */
[----:B------:R-:W3:Y:S04]  /*55fa0*/  LDL.LU.64 R8, [R1+0x27c8] ;  /* 0x0027c80001087983 */ /* 0x000ee80000300a00 */
[----:B------:R0:W-:Y:S04]  /*55fb0*/  STL.64 [R1+0x430], R4 ;  /* 0x0004300401007387 */ /* 0x0001e80000100a00 */
[----:B------:R2:W-:Y:S04]  /*55fc0*/  STL.64 [R1+0x438], R6 ;  /* 0x0004380601007387 */ /* 0x0005e80000100a00 */
[----:B0-----:R-:W4:Y:S04]  /*55fd0*/  LDL.LU R4, [R1+0x50] ;  /* 0x0000500001047983 */ /* 0x001f280000300800 */
[----:B------:R-:W4:Y:S01]  /*55fe0*/  LDL.LU R5, [R1+0x54] ;  /* 0x0000540001057983 */ /* 0x000f220000300800 */
[----:B--2---:R-:W-:-:S03]  /*55ff0*/  IMAD.MOV.U32 R7, RZ, RZ, R0 ;  /* 0x000000ffff077224 */ /* 0x004fc600078e0000 */
[----:B------:R-:W2:Y:S04]  /*56000*/  LDL.LU R6, [R1+0x58] ;  /* 0x0000580001067983 */ /* 0x000ea80000300800 */
[----:B------:R0:W5:Y:S01]  /*56010*/  LDL.LU R0, [R1+0x27c0] ;  /* 0x0027c00001007983 */ /* 0x0001620000300800 */
[C---:B---3--:R-:W-:Y:S08]  /*56020*/  HMMA.16816.F32 R16, R36.reuse, R8, R16 ;  /* 0x000000082410723c */ /* 0x048ff00000001810 */
[C---:B------:R-:W-:Y:S11]  /*56030*/  HMMA.16816.F32 R8, R36.reuse, R10, R12 ;  /* 0x0000000a2408723c */ /* 0x040ff6000000180c */
[----:B------:R-:W-:Y:S04]  /*56040*/  STL.64 [R1+0x420], R16 ;  /* 0x0004201001007387 */ /* 0x000fe80000100a00 */
[----:B------:R1:W-:Y:S04]  /*56050*/  STL.64 [R1+0x428], R18 ;  /* 0x0004281201007387 */ /* 0x0003e80000100a00 */
[----:B-1----:R-:W3:Y:S04]  /*56060*/  LDL.LU.64 R18, [R1+0x27b8] ;  /* 0x0027b80001127983 */ /* 0x002ee80000300a00 */
[----:B------:R-:W2:Y:S04]  /*56070*/  LDL.LU.64 R16, [R1+0x27b0] ;  /* 0x0027b00001107983 */ /* 0x000ea80000300a00 */
[----:B------:R-:W2:Y:S04]  /*56080*/  LDL.LU.64 R14, [R1+0x27a8] ;  /* 0x0027a800010e7983 */ /* 0x000ea80000300a00 */
[----:B------:R-:W2:Y:S04]  /*56090*/  LDL.LU.64 R12, [R1+0x27a0] ;  /* 0x0027a000010c7983 */ /* 0x000ea80000300a00 */
[----:B------:R-:W3:Y:S04]  /*560a0*/  LDL.LU R51, [R1+0x15ec] ;  /* 0x0015ec0001337983 */ /* 0x000ee80000300800 */
[----:B------:R-:W-:Y:S04]  /*560b0*/  STL.64 [R1+0x410], R8 ;  /* 0x0004100801007387 */ /* 0x000fe80000100a00 */
[----:B------:R1:W-:Y:S01]  /*560c0*/  STL.64 [R1+0x418], R10 ;  /* 0x0004180a01007387 */ /* 0x0003e20000100a00 */
[C---:B----4-:R-:W-:Y:S08]  /*560d0*/  HMMA.16816.F32 R52, R36.reuse, R20, R52 ;  /* 0x000000142434723c */ /* 0x050ff00000001834 */
[C---:B------:R-:W-:Y:S08]  /*560e0*/  HMMA.16816.F32 R20, R36.reuse, R22, R56 ;  /* 0x000000162414723c */ /* 0x040ff00000001838 */
[C---:B--2---:R-:W-:Y:S01]  /*560f0*/  HMMA.16816.F32 R4, R36.reuse, R12, R4 ;  /* 0x0000000c2404723c */ /* 0x044fe20000001804 */
[----:B------:R-:W2:Y:S04]  /*56100*/  LDL.LU R12, [R1+0x15fc] ;  /* 0x0015fc00010c7983 */ /* 0x000ea80000300800 */
[----:B------:R-:W4:Y:S03]  /*56110*/  LDL.LU R13, [R1+0x15f4] ;  /* 0x0015f400010d7983 */ /* 0x000f260000300800 */
[C---:B------:R-:W-:Y:S08]  /*56120*/  HMMA.16816.F32 R32, R36.reuse, R14, R32 ;  /* 0x0000000e2420723c */ /* 0x040ff00000001820 */
[C---:B------:R-:W-:Y:S03]  /*56130*/  HMMA.16816.F32 R28, R36.reuse, R16, R28 ;  /* 0x00000010241c723c */ /* 0x040fe6000000181c */
[----:B------:R-:W-:Y:S04]  /*56140*/  STL.64 [R1+0x400], R4 ;  /* 0x0004000401007387 */ /* 0x000fe80000100a00 */
[----:B------:R0:W-:Y:S04]  /*56150*/  STL.64 [R1+0x408], R6 ;  /* 0x0004080601007387 */ /* 0x0001e80000100a00 */
[----:B-1----:R-:W4:Y:S04]  /*56160*/  LDL.LU R10, [R1+0x15e4] ;  /* 0x0015e400010a7983 */ /* 0x002f280000300800 */
[----:B------:R-:W4:Y:S01]  /*56170*/  LDL.LU R11, [R1+0x8fc] ;  /* 0x0008fc00010b7983 */ /* 0x000f220000300800 */
[----:B---3--:R-:W-:Y:S03]  /*56180*/  HMMA.16816.F32 R24, R36, R18, R24 ;  /* 0x000000122418723c */ /* 0x008fe60000001818 */
[----:B------:R-:W3:Y:S04]  /*56190*/  LDL.LU R8, [R1+0x15dc] ;  /* 0x0015dc0001087983 */ /* 0x000ee80000300800 */
        /* <DEDUP_REMOVED lines=11> */
[----:B0-----:R-:W3:Y:S04]  /*56250*/  LDL.LU.64 R34, [R1+0x2798] ;  /* 0x0027980001227983 */ /* 0x001ee80000300a00 */
[----:B------:R-:W3:Y:S04]  /*56260*/  LDL.LU.64 R32, [R1+0x2790] ;  /* 0x0027900001207983 */ /* 0x000ee80000300a00 */
        /* <DEDUP_REMOVED lines=8> */
[----:B------:R-:W-:Y:S04]  /*562f0*/  STL.64 [R1+0x350], R24 ;  /* 0x0003501801007387 */ /* 0x000fe80000100a00 */
[----:B------:R0:W-:Y:S04]  /*56300*/  STL.64 [R1+0x358], R26 ;  /* 0x0003581a01007387 */ /* 0x0001e80000100a00 */
[----:B0-----:R-:W3:Y:S04]  /*56310*/  LDL.LU.64 R26, [R1+0x2778] ;  /* 0x00277800011a7983 */ /* 0x001ee80000300a00 */
[----:B------:R-:W3:Y:S04]  /*56320*/  LDL.LU.64 R24, [R1+0x2770] ;  /* 0x0027700001187983 */ /* 0x000ee80000300a00 */
[----:B------:R-:W-:Y:S04]  /*56330*/  STL.64 [R1+0x340], R52 ;  /* 0x0003403401007387 */ /* 0x000fe80000100a00 */
[----:B------:R0:W-:Y:S04]  /*56340*/  STL.64 [R1+0x348], R54 ;  /* 0x0003483601007387 */ /* 0x0001e80000100a00 */
[----:B0-----:R-:W3:Y:S04]  /*56350*/  LDL.LU.64 R54, [R1+0x2768] ;  /* 0x0027680001367983 */ /* 0x001ee80000300a00 */
[----:B------:R-:W3:Y:S04]  /*56360*/  LDL.LU.64 R52, [R1+0x2760] ;  /* 0x0027600001347983 */ /* 0x000ee80000300a00 */
[----:B------:R-:W3:Y:S04]  /*56370*/  LDL.LU.64 R58, [R1+0x2758] ;  /* 0x00275800013a7983 */ /* 0x000ee80000300a00 */
[----:B------:R-:W3:Y:S04]  /*56380*/  LDL.LU.64 R56, [R1+0x2750] ;  /* 0x0027500001387983 */ /* 0x000ee80000300a00 */
[----:B------:R-:W-:Y:S04]  /*56390*/  STL.64 [R1+0x330], R20 ;  /* 0x0003301401007387 */ /* 0x000fe80000100a00 */
[----:B------:R0:W-:Y:S01]  /*563a0*/  STL.64 [R1+0x338], R22 ;  /* 0x0003381601007387 */ /* 0x0001e20000100a00 */
[----:B------:R-:W-:-:S02]  /*563b0*/  IADD3 R51, P2, PT, R51, UR40, RZ ;  /* 0x0000002833337c10 */ /* 0x000fc4000ff5e0ff */
[----:B--2---:R-:W-:Y:S02]  /*563c0*/  IADD3 R12, P6, PT, R12, UR40, RZ ;  /* 0x000000280c0c7c10 */ /* 0x004fe4000ffde0ff */
[----:B----4-:R-:W-:Y:S02]  /*563d0*/  IADD3 R13, P1, PT, R13, UR40, RZ ;  /* 0x000000280d0d7c10 */ /* 0x010fe4000ff3e0ff */
[----:B------:R-:W-:Y:S02]  /*563e0*/  IADD3 R10, P3, PT, R10, UR40, RZ ;  /* 0x000000280a0a7c10 */ /* 0x000fe4000ff7e0ff */
[----:B---3--:R-:W-:Y:S02]  /*563f0*/  IADD3.X R7, PT, PT, R7, UR63, RZ, P6, !PT ;  /* 0x0000003f07077c10 */ /* 0x008fe4000b7fe4ff */
[----:B------:R-:W-:Y:S02]  /*56400*/  IADD3 R4, P6, PT, R4, UR40, RZ ;  /* 0x0000002804047c10 */ /* 0x000fe4000ffde0ff */
[----:B------:R-:W-:-:S02]  /*56410*/  IADD3.X R5, PT, PT, R5, UR63, RZ, P1, !PT ;  /* 0x0000003f05057c10 */ /* 0x000fc40008ffe4ff */
[----:B------:R-:W-:Y:S02]  /*56420*/  IADD3 R2, P1, PT, R2, UR40, RZ ;  /* 0x0000002802027c10 */ /* 0x000fe4000ff3e0ff */
[----:B------:R-:W-:Y:S02]  /*56430*/  IADD3.X R3, PT, PT, R3, UR63, RZ, P2, !PT ;  /* 0x0000003f03037c10 */ /* 0x000fe400097fe4ff */
[----:B------:R-:W-:Y:S02]  /*56440*/  IADD3.X R50, PT, PT, R50, UR63, RZ, P3, !PT ;  /* 0x0000003f32327c10 */ /* 0x000fe40009ffe4ff */
[----:B------:R-:W-:Y:S02]  /*56450*/  IADD3 R14, P4, PT, R14, UR40, RZ ;  /* 0x000000280e0e7c10 */ /* 0x000fe4000ff9e0ff */
[----:B------:R-:W-:Y:S02]  /*56460*/  IADD3 R15, P5, PT, R15, UR40, RZ ;  /* 0x000000280f0f7c10 */ /* 0x000fe4000ffbe0ff */
[----:B------:R-:W-:-:S02]  /*56470*/  IADD3.X R11, PT, PT, R11, UR63, RZ, P4, !PT ;  /* 0x0000003f0b0b7c10 */ /* 0x000fc4000a7fe4ff */
[----:B------:R-:W-:Y:S02]  /*56480*/  IADD3 R8, P4, PT, R8, UR40, RZ ;  /* 0x0000002808087c10 */ /* 0x000fe4000ff9e0ff */
[----:B------:R-:W-:Y:S01]  /*56490*/  IADD3.X R9, PT, PT, R9, UR63, RZ, P5, !PT ;  /* 0x0000003f09097c10 */ /* 0x000fe2000affe4ff */
[C---:B0-----:R-:W-:Y:S08]  /*564a0*/  HMMA.16816.F32 R20, R36.reuse, R44, R24 ;  /* 0x0000002c2414723c */ /* 0x041ff00000001818 */
[C---:B------:R-:W-:Y:S08]  /*564b0*/  HMMA.16816.F32 R24, R36.reuse, R46, R28 ;  /* 0x0000002e2418723c */ /* 0x040ff0000000181c */
[C---:B------:R-:W-:Y:S08]  /*564c0*/  HMMA.16816.F32 R56, R36.reuse, R40, R56 ;  /* 0x000000282438723c */ /* 0x040ff00000001838 */
[C---:B------:R-:W-:Y:S11]  /*564d0*/  HMMA.16816.F32 R40, R36.reuse, R42, R52 ;  /* 0x0000002a2428723c */ /* 0x040ff60000001834 */
[----:B------:R-:W-:Y:S04]  /*564e0*/  STL.64 [R1+0x320], R56 ;  /* 0x0003203801007387 */ /* 0x000fe80000100a00 */
[----:B------:R-:W-:Y:S04]  /*564f0*/  STL.64 [R1+0x328], R58 ;  /* 0x0003283a01007387 */ /* 0x000fe80000100a00 */
[----:B------:R-:W-:Y:S04]  /*56500*/  STL.64 [R1+0x310], R40 ;  /* 0x0003102801007387 */ /* 0x000fe80000100a00 */
[----:B------:R-:W-:Y:S04]  /*56510*/  STL.64 [R1+0x318], R42 ;  /* 0x0003182a01007387 */ /* 0x000fe80000100a00 */
[----:B------:R-:W-:Y:S04]  /*56520*/  STL.64 [R1+0x2a0], R20 ;  /* 0x0002a01401007387 */ /* 0x000fe80000100a00 */
[----:B------:R0:W-:Y:S02]  /*56530*/  STL.64 [R1+0x2a8], R22 ;  /* 0x0002a81601007387 */ /* 0x0001e40000100a00 */
[----:B0-----:R-:W-:Y:S01]  /*56540*/  HMMA.16816.F32 R20, R36, R48, R32 ;  /* 0x000000302414723c */ /* 0x001fe20000001820 */
[----:B------:R-:W-:Y:S01]  /*56550*/  VIADD R17, R17, 0x1 ;  /* 0x0000000111117836 */ /* 0x000fe20000000000 */
[----:B------:R-:W-:Y:S04]  /*56560*/  STL.64 [R1+0x270], R24 ;  /* 0x0002701801007387 */ /* 0x000fe80000100a00 */
[----:B------:R-:W-:Y:S04]  /*56570*/  STL.64 [R1+0x278], R26 ;  /* 0x0002781a01007387 */ /* 0x000fe80000100a00 */
[----:B------:R-:W-:Y:S09]  /*56580*/  STL [R1+0xd88], R17 ;  /* 0x000d881101007387 */ /* 0x000ff20000100800 */
[----:B------:R-:W-:Y:S04]  /*56590*/  STL.64 [R1+0x3f0], R20 ;  /* 0x0003f01401007387 */ /* 0x000fe80000100a00 */
[----:B------:R-:W-:Y:S04]  /*565a0*/  STL.64 [R1+0x3f8], R22 ;  /* 0x0003f81601007387 */ /* 0x000fe80000100a00 */
[----:B------:R-:W-:Y:S04]  /*565b0*/  STL [R1+0x900], R14 ;  /* 0x0009000e01007387 */ /* 0x000fe80000100800 */
[----:B------:R-:W-:Y:S04]  /*565c0*/  STL [R1+0x908], R15 ;  /* 0x0009080f01007387 */ /* 0x000fe80000100800 */
[----:B------:R0:W-:Y:S04]  /*565d0*/  STL [R1+0x15ec], R51 ;  /* 0x0015ec3301007387 */ /* 0x0001e80000100800 */
[----:B------:R-:W-:Y:S01]  /*565e0*/  STL [R1+0x15fc], R12 ;  /* 0x0015fc0c01007387 */ /* 0x000fe20000100800 */
[----:B------:R-:W-:-:S03]  /*565f0*/  IADD3 R6, P5, PT, R6, UR40, RZ ;  /* 0x0000002806067c10 */ /* 0x000fc6000ffbe0ff */
[----:B0-----:R-:W2:Y:S04]  /*56600*/  LDL.LU R51, [R1+0x15d8] ;  /* 0x0015d80001337983 */ /* 0x001ea80000300800 */
        /* <DEDUP_REMOVED lines=12> */
[----:B0-----:R-:W3:Y:S01]  /*566d0*/  LDL.LU R50, [R1+0x15ac] ;  /* 0x0015ac0001327983 */ /* 0x001ee20000300800 */
[----:B------:R-:W-:-:S02]  /*566e0*/  IADD3 R61, P2, PT, R61, UR40, RZ ;  /* 0x000000283d3d7c10 */ /* 0x000fc4000ff5e0ff */
[----:B------:R-:W-:-:S03]  /*566f0*/  IADD3 R60, P3, PT, R60, UR40, RZ ;  /* 0x000000283c3c7c10 */ /* 0x000fc6000ff7e0ff */
[----:B------:R-:W-:Y:S04]  /*56700*/  STL [R1+0x15bc], R61 ;  /* 0x0015bc3d01007387 */ /* 0x000fe80000100800 */
[----:B------:R-:W4:Y:S04]  /*56710*/  LDL.LU R57, [R1+0x15d0] ;  /* 0x0015d00001397983 */ /* 0x000f280000300800 */
[----:B------:R-:W4:Y:S04]  /*56720*/  LDL.LU R58, [R1+0x15a4] ;  /* 0x0015a400013a7983 */ /* 0x000f280000300800 */
[----:B------:R-:W4:Y:S04]  /*56730*/  LDL.LU R59, [R1+0x15c8] ;  /* 0x0015c800013b7983 */ /* 0x000f280000300800 */
[----:B------:R0:W-:Y:S04]  /*56740*/  STL [R1+0x15b4], R60 ;  /* 0x0015b43c01007387 */ /* 0x0001e80000100800 */
[----:B------:R-:W4:Y:S04]  /*56750*/  LDL.LU R22, [R1+0x159c] ;  /* 0x00159c0001167983 */ /* 0x000f280000300800 */
[----:B------:R-:W4:Y:S04]  /*56760*/  LDL.LU R23, [R1+0x15c0] ;  /* 0x0015c00001177983 */ /* 0x000f280000300800 */
[----:B------:R-:W4:Y:S01]  /*56770*/  LDL.LU R20, [R1+0x1594] ;  /* 0x0015940001147983 */ /* 0x000f220000300800 */
[----:B------:R-:W-:-:S03]  /*56780*/  ISETP.NE.U32.AND P0, PT, R17, UR74, PT ;  /* 0x0000004a11007c0c */ /* 0x000fc6000bf05070 */
        /* <DEDUP_REMOVED lines=11> */
[----:B------:R-:W4:Y:S04]  /*56840*/  LDL.LU R11, [R1+0x1564] ;  /* 0x00156400010b7983 */ /* 0x000f280000300800 */
[----:B------:R-:W4:Y:S01]  /*56850*/  LDL.LU R8, [R1+0x1588] ;  /* 0x0015880001087983 */ /* 0x000f220000300800 */
[----:B--2---:R-:W-:-:S05]  /*56860*/  IADD3.X R51, PT, PT, R51, UR63, RZ, P4, !PT ;  /* 0x0000003f33337c10 */ /* 0x004fca000a7fe4ff */
[----:B------:R0:W-:Y:S04]  /*56870*/  STL [R1+0x15d8], R51 ;  /* 0x0015d83301007387 */ /* 0x0001e80000100800 */
        /* <DEDUP_REMOVED lines=8> */
[----:B0-----:R-:W2:Y:S01]  /*56900*/  LDL.LU R51, [R1+0x153c] ;  /* 0x00153c0001337983 */ /* 0x001ea20000300800 */
[----:B---3--:R-:W-:-:S05]  /*56910*/  IADD3 R50, P4, PT, R50, UR40, RZ ;  /* 0x0000002832327c10 */ /* 0x008fca000ff9e0ff */
[----:B------:R0:W-:Y:S04]  /*56920*/  STL [R1+0x15ac], R50 ;  /* 0x0015ac3201007387 */ /* 0x0001e80000100800 */
[----:B0-----:R-:W3:Y:S01]  /*56930*/  LDL.LU R50, [R1+0x1560] ;  /* 0x0015600001327983 */ /* 0x001ee20000300800 */
[----:B----4-:R-:W-:Y:S02]  /*56940*/  IADD3.X R57, PT, PT, R57, UR63, RZ, P5, !PT ;  /* 0x0000003f39397c10 */ /* 0x010fe4000affe4ff */
[----:B------:R-:W-:Y:S02]  /*56950*/  IADD3 R58, P5, PT, R58, UR40, RZ ;  /* 0x000000283a3a7c10 */ /* 0x000fe4000ffbe0ff */
[----:B------:R-:W-:Y:S01]  /*56960*/  IADD3.X R59, PT, PT, R59, UR63, RZ, P6, !PT ;  /* 0x0000003f3b3b7c10 */ /* 0x000fe2000b7fe4ff */
[----:B------:R-:W-:Y:S01]  /*56970*/  STL [R1+0x15d0], R57 ;  /* 0x0015d03901007387 */ /* 0x000fe20000100800 */
[----:B------:R-:W-:-:S03]  /*56980*/  IADD3 R22, P6, PT, R22, UR40, RZ ;  /* 0x0000002816167c10 */ /* 0x000fc6000ffde0ff */
[----:B------:R-:W-:Y:S01]  /*56990*/  STL [R1+0x15a4], R58 ;  /* 0x0015a43a01007387 */ /* 0x000fe20000100800 */
[----:B------:R-:W-:-:S03]  /*569a0*/  IADD3.X R23, PT, PT, R23, UR63, RZ, P1, !PT ;  /* 0x0000003f17177c10 */ /* 0x000fc60008ffe4ff */
        /* <DEDUP_REMOVED lines=17> */
[----:B------:R-:W-:Y:S02]  /*56ac0*/  IADD3 R12, P5, PT, R12, UR40, RZ ;  /* 0x000000280c0c7c10 */ /* 0x000fe4000ffbe0ff */
[----:B------:R-:W-:Y:S01]  /*56ad0*/  IADD3.X R13, PT, PT, R13, UR63, RZ, P6, !PT ;  /* 0x0000003f0d0d7c10 */ /* 0x000fe2000b7fe4ff */
[----:B------:R-:W-:Y:S01]  /*56ae0*/  STL [R1+0x157c], R14 ;  /* 0x00157c0e01007387 */ /* 0x000fe20000100800 */
[----:B------:R-:W-:-:S03]  /*56af0*/  IADD3 R60, P6, PT, R60, UR40, RZ ;  /* 0x000000283c3c7c10 */ /* 0x000fc6000ffde0ff */
[----:B------:R-:W-:Y:S04]  /*56b00*/  STL [R1+0x15a0], R15 ;  /* 0x0015a00f01007387 */ /* 0x000fe80000100800 */
[----:B------:R0:W-:Y:S04]  /*56b10*/  STL [R1+0x156c], R60 ;  /* 0x00156c3c01007387 */ /* 0x0001e80000100800 */
[----:B------:R-:W-:Y:S04]  /*56b20*/  STL [R1+0x1574], R12 ;  /* 0x0015740c01007387 */ /* 0x000fe80000100800 */
[----:B0-----:R-:W4:Y:S01]  /*56b30*/  LDL.LU R60, [R1+0x1534] ;  /* 0x00153400013c7983 */ /* 0x001f220000300800 */
[----:B------:R-:W-:-:S02]  /*56b40*/  IADD3.X R10, PT, PT, R10, UR63, RZ, P1, !PT ;  /* 0x0000003f0a0a7c10 */ /* 0x000fc40008ffe4ff */
[----:B------:R-:W-:Y:S02]  /*56b50*/  IADD3 R11, P1, PT, R11, UR40, RZ ;  /* 0x000000280b0b7c10 */ /* 0x000fe4000ff3e0ff */
[----:B------:R-:W-:Y:S01]  /*56b60*/  IADD3.X R8, PT, PT, R8, UR63, RZ, P2, !PT ;  /* 0x0000003f08087c10 */ /* 0x000fe200097fe4ff */
[----:B------:R-:W-:Y:S04]  /*56b70*/  STL [R1+0x1598], R13 ;  /* 0x0015980d01007387 */ /* 0x000fe80000100800 */
[----:B------:R-:W-:Y:S04]  /*56b80*/  STL [R1+0x1590], R10 ;  /* 0x0015900a01007387 */ /* 0x000fe80000100800 */
[----:B------:R-:W-:Y:S04]  /*56b90*/  STL [R1+0x1564], R11 ;  /* 0x0015640b01007387 */ /* 0x000fe80000100800 */
[----:B------:R-:W-:Y:S01]  /*56ba0*/  STL [R1+0x1588], R8 ;  /* 0x0015880801007387 */ /* 0x000fe20000100800 */
[----:B--2---:R-:W-:-:S02]  /*56bb0*/  IADD3 R9, P2, PT, R9, UR40, RZ ;  /* 0x0000002809097c10 */ /* 0x004fc4000ff5e0ff */
        /* <DEDUP_REMOVED lines=11> */
[----:B------:R-:W-:Y:S02]  /*56c70*/  IADD3.X R61, PT, PT, R61, UR63, RZ, P6, !PT ;  /* 0x0000003f3d3d7c10 */ /* 0x000fe4000b7fe4ff */
[----:B------:R-:W-:Y:S01]  /*56c80*/  IADD3 R51, P6, PT, R51, UR40, RZ ;  /* 0x0000002833337c10 */ /* 0x000fe2000ffde0ff */
[----:B------:R-:W-:Y:S04]  /*56c90*/  STL [R1+0x1570], R2 ;  /* 0x0015700201007387 */ /* 0x000fe80000100800 */
[----:B------:R0:W-:Y:S04]  /*56ca0*/  STL [R1+0x153c], R51 ;  /* 0x00153c3301007387 */ /* 0x0001e80000100800 */
[----:B------:R-:W-:Y:S04]  /*56cb0*/  STL [R1+0x1544], R3 ;  /* 0x0015440301007387 */ /* 0x000fe80000100800 */
[----:B0-----:R-:W2:Y:S04]  /*56cc0*/  LDL.LU R51, [R1+0x1558] ;  /* 0x0015580001337983 */ /* 0x001ea80000300800 */
[----:B------:R-:W-:Y:S04]  /*56cd0*/  STL [R1+0x1568], R61 ;  /* 0x0015683d01007387 */ /* 0x000fe80000100800 */
[----:B------:R-:W2:Y:S04]  /*56ce0*/  LDL.LU R57, [R1+0x152c] ;  /* 0x00152c0001397983 */ /* 0x000ea80000300800 */
[----:B------:R-:W2:Y:S01]  /*56cf0*/  LDL.LU R58, [R1+0x1550] ;  /* 0x00155000013a7983 */ /* 0x000ea20000300800 */
[----:B---3--:R-:W-:-:S03]  /*56d00*/  IADD3.X R50, PT, PT, R50, UR63, RZ, P1, !PT ;  /* 0x0000003f32327c10 */ /* 0x008fc60008ffe4ff */
[----:B------:R-:W3:Y:S04]  /*56d10*/  LDL.LU R59, [R1+0x1524] ;  /* 0x00152400013b7983 */ /* 0x000ee80000300800 */
[----:B------:R0:W-:Y:S04]  /*56d20*/  STL [R1+0x1560], R50 ;  /* 0x0015603201007387 */ /* 0x0001e80000100800 */
        /* <DEDUP_REMOVED lines=14> */
[----:B------:R-:W3:Y:S04]  /*56e10*/  LDL.LU R11, [R1+0x1510] ;  /* 0x00151000010b7983 */ /* 0x000ee80000300800 */
[----:B------:R-:W3:Y:S01]  /*56e20*/  LDL.LU R8, [R1+0x14e4] ;  /* 0x0014e40001087983 */ /* 0x000ee20000300800 */
[----:B----4-:R-:W-:-:S05]  /*56e30*/  IADD3 R60, P1, PT, R60, UR40, RZ ;  /* 0x000000283c3c7c10 */ /* 0x010fca000ff3e0ff */
[----:B------:R0:W-:Y:S04]  /*56e40*/  STL [R1+0x1534], R60 ;  /* 0x0015343c01007387 */ /* 0x0001e80000100800 */
        /* <DEDUP_REMOVED lines=8> */
[----:B0-----:R-:W4:Y:S01]  /*56ed0*/  LDL.LU R60, [R1+0x14e8] ;  /* 0x0014e800013c7983 */ /* 0x001f220000300800 */
[----:B--2---:R-:W-:-:S05]  /*56ee0*/  IADD3.X R51, PT, PT, R51, UR63, RZ, P2, !PT ;  /* 0x0000003f33337c10 */ /* 0x004fca00097fe4ff */
[----:B------:R0:W-:Y:S01]  /*56ef0*/  STL [R1+0x1558], R51 ;  /* 0x0015583301007387 */ /* 0x0001e20000100800 */
[----:B------:R-:W-:Y:S02]  /*56f00*/  IADD3 R57, P2, PT, R57, UR40, RZ ;  /* 0x0000002839397c10 */ /* 0x000fe4000ff5e0ff */
[----:B------:R-:W-:Y:S01]  /*56f10*/  IADD3.X R58, PT, PT, R58, UR63, RZ, P3, !PT ;  /* 0x0000003f3a3a7c10 */ /* 0x000fe20009ffe4ff */
[----:B0-----:R-:W2:Y:S01]  /*56f20*/  LDL.LU R51, [R1+0x14bc] ;  /* 0x0014bc0001337983 */ /* 0x001ea20000300800 */
[----:B---3--:R-:W-:-:S03]  /*56f30*/  IADD3 R59, P3, PT, R59, UR40, RZ ;  /* 0x000000283b3b7c10 */ /* 0x008fc6000ff7e0ff */
        /* <DEDUP_REMOVED lines=23> */
[----:B------:R-:W-:-:S03]  /*570b0*/  IADD3.X R50, PT, PT, R50, UR63, RZ, P4, !PT ;  /* 0x0000003f32327c10 */ /* 0x000fc6000a7fe4ff */
[----:B------:R-:W-:Y:S04]  /*570c0*/  STL [R1+0x14fc], R15 ;  /* 0x0014fc0f01007387 */ /* 0x000fe80000100800 */
[----:B------:R0:W-:Y:S04]  /*570d0*/  STL [R1+0x1518], R50 ;  /* 0x0015183201007387 */ /* 0x0001e80000100800 */
[----:B------:R-:W-:Y:S04]  /*570e0*/  STL [R1+0x1520], R12 ;  /* 0x0015200c01007387 */ /* 0x000fe80000100800 */
[----:B0-----:R-:W3:Y:S01]  /*570f0*/  LDL.LU R50, [R1+0x14e0] ;  /* 0x0014e00001327983 */ /* 0x001ee20000300800 */
[----:B------:R-:W-:-:S02]  /*57100*/  IADD3 R13, P3, PT, R13, UR40, RZ ;  /* 0x000000280d0d7c10 */ /* 0x000fc4000ff7e0ff */
[----:B------:R-:W-:Y:S02]  /*57110*/  IADD3 R10, P4, PT, R10, UR40, RZ ;  /* 0x000000280a0a7c10 */ /* 0x000fe4000ff9e0ff */
[----:B------:R-:W-:Y:S02]  /*57120*/  IADD3.X R11, PT, PT, R11, UR63, RZ, P5, !PT ;  /* 0x0000003f0b0b7c10 */ /* 0x000fe4000affe4ff */
[----:B------:R-:W-:Y:S01]  /*57130*/  IADD3 R8, P5, PT, R8, UR40, RZ ;  /* 0x0000002808087c10 */ /* 0x000fe2000ffbe0ff */
[----:B------:R-:W-:Y:S01]  /*57140*/  STL [R1+0x14f4], R13 ;  /* 0x0014f40d01007387 */ /* 0x000fe20000100800 */
[----:B----4-:R-:W-:-:S03]  /*57150*/  IADD3.X R9, PT, PT, R9, UR63, RZ, P6, !PT ;  /* 0x0000003f09097c10 */ /* 0x010fc6000b7fe4ff */
        /* <DEDUP_REMOVED lines=15> */
[----:B------:R-:W-:Y:S04]  /*57250*/  STL [R1+0x14cc], R2 ;  /* 0x0014cc0201007387 */ /* 0x000fe80000100800 */
[----:B------:R0:W-:Y:S04]  /*57260*/  STL [R1+0x14e8], R60 ;  /* 0x0014e83c01007387 */ /* 0x0001e80000100800 */
[----:B------:R-:W-:Y:S04]  /*57270*/  STL [R1+0x14f0], R3 ;  /* 0x0014f00301007387 */ /* 0x000fe80000100800 */
[----:B0-----:R-:W4:Y:S01]  /*57280*/  LDL.LU R60, [R1+0x14b4] ;  /* 0x0014b400013c7983 */ /* 0x001f220000300800 */
[----:B------:R-:W-:-:S05]  /*57290*/  IADD3 R61, P3, PT, R61, UR40, RZ ;  /* 0x000000283d3d7c10 */ /* 0x000fca000ff7e0ff */
[----:B------:R-:W-:Y:S04]  /*572a0*/  STL [R1+0x14c4], R61 ;  /* 0x0014c43d01007387 */ /* 0x000fe80000100800 */
[----:B------:R-:W4:Y:S04]  /*572b0*/  LDL.LU R57, [R1+0x14d8] ;  /* 0x0014d80001397983 */ /* 0x000f280000300800 */
[----:B------:R-:W4:Y:S04]  /*572c0*/  LDL.LU R58, [R1+0x14ac] ;  /* 0x0014ac00013a7983 */ /* 0x000f280000300800 */
[----:B------:R-:W4:Y:S01]  /*572d0*/  LDL.LU R59, [R1+0x14d0] ;  /* 0x0014d000013b7983 */ /* 0x000f220000300800 */
[----:B--2---:R-:W-:-:S05]  /*572e0*/  IADD3 R51, P4, PT, R51, UR40, RZ ;  /* 0x0000002833337c10 */ /* 0x004fca000ff9e0ff */
        /* <DEDUP_REMOVED lines=15> */
[----:B------:R-:W2:Y:S04]  /*573e0*/  LDL.LU R11, [R1+0x146c] ;  /* 0x00146c00010b7983 */ /* 0x000ea80000300800 */
[----:B------:R-:W2:Y:S01]  /*573f0*/  LDL.LU R8, [R1+0x1490] ;  /* 0x0014900001087983 */ /* 0x000ea20000300800 */
[----:B---3--:R-:W-:-:S05]  /*57400*/  IADD3.X R50, PT, PT, R50, UR63, RZ, P5, !PT ;  /* 0x0000003f32327c10 */ /* 0x008fca000affe4ff */
        /* <DEDUP_REMOVED lines=9> */
[----:B0-----:R-:W3:Y:S01]  /*574a0*/  LDL.LU R50, [R1+0x1444] ;  /* 0x0014440001327983 */ /* 0x001ee20000300800 */
[----:B----4-:R-:W-:-:S05]  /*574b0*/  IADD3 R60, P5, PT, R60, UR40, RZ ;  /* 0x000000283c3c7c10 */ /* 0x010fca000ffbe0ff */
[----:B------:R0:W-:Y:S04]  /*574c0*/  STL [R1+0x14b4], R60 ;  /* 0x0014b43c01007387 */ /* 0x0001e80000100800 */
[----:B0-----:R-:W4:Y:S01]  /*574d0*/  LDL.LU R60, [R1+0x1468] ;  /* 0x00146800013c7983 */ /* 0x001f220000300800 */
[----:B------:R-:W-:Y:S02]  /*574e0*/  IADD3.X R57, PT, PT, R57, UR63, RZ, P6, !PT ;  /* 0x0000003f39397c10 */ /* 0x000fe4000b7fe4ff */
[----:B------:R-:W-:Y:S02]  /*574f0*/  IADD3 R58, P6, PT, R58, UR40, RZ ;  /* 0x000000283a3a7c10 */ /* 0x000fe4000ffde0ff */
[----:B------:R-:W-:Y:S01]  /*57500*/  IADD3.X R59, PT, PT, R59, UR63, RZ, P1, !PT ;  /* 0x0000003f3b3b7c10 */ /* 0x000fe20008ffe4ff */
        /* <DEDUP_REMOVED lines=26> */
[----:B------:R0:W-:Y:S01]  /*576b0*/  STL [R1+0x1474], R51 ;  /* 0x0014743301007387 */ /* 0x0001e20000100800 */
[----:B------:R-:W-:-:S03]  /*576c0*/  IADD3.X R10, PT, PT, R10, UR63, RZ, P2, !PT ;  /* 0x0000003f0a0a7c10 */ /* 0x000fc600097fe4ff */
[----:B------:R-:W-:Y:S01]  /*576d0*/  STL [R1+0x147c], R12 ;  /* 0x00147c0c01007387 */ /* 0x000fe20000100800 */
[----:B------:R-:W-:Y:S02]  /*576e0*/  IADD3 R11, P2, PT, R11, UR40, RZ ;  /* 0x000000280b0b7c10 */ /* 0x000fe4000ff5e0ff */
[----:B------:R-:W-:Y:S01]  /*576f0*/  IADD3.X R8, PT, PT, R8, UR63, RZ, P3, !PT ;  /* 0x0000003f08087c10 */ /* 0x000fe20009ffe4ff */
[----:B0-----:R-:W2:Y:S04]  /*57700*/  LDL.LU R51, [R1+0x143c] ;  /* 0x00143c0001337983 */ /* 0x001ea80000300800 */
[----:B------:R-:W-:Y:S01]  /*57710*/  STL [R1+0x14a0], R13 ;  /* 0x0014a00d01007387 */ /* 0x000fe20000100800 */
        /* <DEDUP_REMOVED lines=17> */
[----:B------:R-:W-:Y:S04]  /*57830*/  STL [R1+0x1478], R2 ;  /* 0x0014780201007387 */ /* 0x000fe80000100800 */
[----:B------:R0:W-:Y:S04]  /*57840*/  STL [R1+0x1444], R50 ;  /* 0x0014443201007387 */ /* 0x0001e80000100800 */
[----:B------:R-:W-:Y:S04]  /*57850*/  STL [R1+0x144c], R3 ;  /* 0x00144c0301007387 */ /* 0x000fe80000100800 */
[----:B0-----:R-:W3:Y:S04]  /*57860*/  LDL.LU R50, [R1+0x1460] ;  /* 0x0014600001327983 */ /* 0x001ee80000300800 */
[----:B------:R-:W-:Y:S04]  /*57870*/  STL [R1+0x1470], R61 ;  /* 0x0014703d01007387 */ /* 0x000fe80000100800 */
[----:B------:R-:W3:Y:S04]  /*57880*/  LDL.LU R57, [R1+0x1434] ;  /* 0x0014340001397983 */ /* 0x000ee80000300800 */
[----:B------:R-:W3:Y:S04]  /*57890*/  LDL.LU R58, [R1+0x1458] ;  /* 0x00145800013a7983 */ /* 0x000ee80000300800 */
[----:B------:R-:W3:Y:S01]  /*578a0*/  LDL.LU R59, [R1+0x142c] ;  /* 0x00142c00013b7983 */ /* 0x000ee20000300800 */
[----:B----4-:R-:W-:-:S05]  /*578b0*/  IADD3.X R60, PT, PT, R60, UR63, RZ, P2, !PT ;  /* 0x0000003f3c3c7c10 */ /* 0x010fca00097fe4ff */
        /* <DEDUP_REMOVED lines=28> */
[----:B---3--:R-:W-:-:S05]  /*57a80*/  IADD3.X R50, PT, PT, R50, UR63, RZ, P3, !PT ;  /* 0x0000003f32327c10 */ /* 0x008fca0009ffe4ff */
[----:B------:R0:W-:Y:S04]  /*57a90*/  STL [R1+0x1460], R50 ;  /* 0x0014603201007387 */ /* 0x0001e80000100800 */
[----:B0-----:R-:W3:Y:S01]  /*57aa0*/  LDL.LU R50, [R1+0x13c4] ;  /* 0x0013c40001327983 */ /* 0x001ee20000300800 */
[----:B------:R-:W-:Y:S02]  /*57ab0*/  IADD3 R57, P3, PT, R57, UR40, RZ ;  /* 0x0000002839397c10 */ /* 0x000fe4000ff7e0ff */
[----:B------:R-:W-:Y:S02]  /*57ac0*/  IADD3.X R58, PT, PT, R58, UR63, RZ, P4, !PT ;  /* 0x0000003f3a3a7c10 */ /* 0x000fe4000a7fe4ff */
[----:B------:R-:W-:Y:S01]  /*57ad0*/  IADD3 R59, P4, PT, R59, UR40, RZ ;  /* 0x000000283b3b7c10 */ /* 0x000fe2000ff9e0ff */
[----:B------:R-:W-:Y:S04]  /*57ae0*/  STL [R1+0x1434], R57 ;  /* 0x0014343901007387 */ /* 0x000fe80000100800 */
        /* <DEDUP_REMOVED lines=23> */
[----:B------:R-:W-:-:S05]  /*57c60*/  IADD3.X R60, PT, PT, R60, UR63, RZ, P5, !PT ;  /* 0x0000003f3c3c7c10 */ /* 0x000fca000affe4ff */
[----:B------:R0:W-:Y:S04]  /*57c70*/  STL [R1+0x1420], R60 ;  /* 0x0014203c01007387 */ /* 0x0001e80000100800 */
[----:B------:R-:W-:Y:S04]  /*57c80*/  STL [R1+0x1428], R12 ;  /* 0x0014280c01007387 */ /* 0x000fe80000100800 */
[----:B0-----:R-:W4:Y:S01]  /*57c90*/  LDL.LU R60, [R1+0x13e8] ;  /* 0x0013e800013c7983 */ /* 0x001f220000300800 */
[----:B------:R-:W-:Y:S02]  /*57ca0*/  IADD3 R13, P4, PT, R13, UR40, RZ ;  /* 0x000000280d0d7c10 */ /* 0x000fe4000ff9e0ff */
[----:B------:R-:W-:-:S02]  /*57cb0*/  IADD3 R10, P5, PT, R10, UR40, RZ ;  /* 0x000000280a0a7c10 */ /* 0x000fc4000ffbe0ff */
[----:B------:R-:W-:Y:S02]  /*57cc0*/  IADD3.X R11, PT, PT, R11, UR63, RZ, P6, !PT ;  /* 0x0000003f0b0b7c10 */ /* 0x000fe4000b7fe4ff */
[----:B------:R-:W-:Y:S01]  /*57cd0*/  IADD3 R8, P6, PT, R8, UR40, RZ ;  /* 0x0000002808087c10 */ /* 0x000fe2000ffde0ff */
[----:B------:R-:W-:Y:S04]  /*57ce0*/  STL [R1+0x13fc], R13 ;  /* 0x0013fc0d01007387 */ /* 0x000fe80000100800 */
[----:B------:R-:W-:Y:S04]  /*57cf0*/  STL [R1+0x13f4], R10 ;  /* 0x0013f40a01007387 */ /* 0x000fe80000100800 */
[----:B------:R-:W-:Y:S04]  /*57d00*/  STL [R1+0x1418], R11 ;  /* 0x0014180b01007387 */ /* 0x000fe80000100800 */
[----:B------:R-:W-:Y:S01]  /*57d10*/  STL [R1+0x13ec], R8 ;  /* 0x0013ec0801007387 */ /* 0x000fe20000100800 */
[----:B--2---:R-:W-:-:S02]  /*57d20*/  IADD3.X R9, PT, PT, R9, UR63, RZ, P1, !PT ;  /* 0x0000003f09097c10 */ /* 0x004fc40008ffe4ff */
        /* <DEDUP_REMOVED lines=13> */
[----:B------:R-:W-:-:S05]  /*57e00*/  IADD3.X R51, PT, PT, R51, UR63, RZ, P5, !PT ;  /* 0x0000003f33337c10 */ /* 0x000fca000affe4ff */
[----:B------:R0:W-:Y:S04]  /*57e10*/  STL [R1+0x13f0], R51 ;  /* 0x0013f03301007387 */ /* 0x0001e80000100800 */
[----:B------:R-:W-:Y:S04]  /*57e20*/  STL [R1+0x13f8], R3 ;  /* 0x0013f80301007387 */ /* 0x000fe80000100800 */
[----:B0-----:R-:W2:Y:S04]  /*57e30*/  LDL.LU R51, [R1+0x13bc] ;  /* 0x0013bc0001337983 */ /* 0x001ea80000300800 */
[----:B------:R-:W-:Y:S04]  /*57e40*/  STL [R1+0x13cc], R61 ;  /* 0x0013cc3d01007387 */ /* 0x000fe80000100800 */
[----:B------:R-:W2:Y:S04]  /*57e50*/  LDL.LU R57, [R1+0x13e0] ;  /* 0x0013e00001397983 */ /* 0x000ea80000300800 */
[----:B------:R-:W2:Y:S01]  /*57e60*/  LDL.LU R58, [R1+0x13b4] ;  /* 0x0013b400013a7983 */ /* 0x000ea20000300800 */
[----:B---3--:R-:W-:-:S03]  /*57e70*/  IADD3 R50, P5, PT, R50, UR40, RZ ;  /* 0x0000002832327c10 */ /* 0x008fc6000ffbe0ff */
        /* <DEDUP_REMOVED lines=29> */
[----:B--2---:R-:W-:-:S05]  /*58050*/  IADD3 R51, P6, PT, R51, UR40, RZ ;  /* 0x0000002833337c10 */ /* 0x004fca000ffde0ff */
[----:B------:R0:W-:Y:S01]  /*58060*/  STL [R1+0x13bc], R51 ;  /* 0x0013bc3301007387 */ /* 0x0001e20000100800 */
[----:B------:R-:W-:Y:S02]  /*58070*/  IADD3.X R57, PT, PT, R57, UR63, RZ, P1, !PT ;  /* 0x0000003f39397c10 */ /* 0x000fe40008ffe4ff */
[----:B------:R-:W-:Y:S01]  /*58080*/  IADD3 R58, P1, PT, R58, UR40, RZ ;  /* 0x000000283a3a7c10 */ /* 0x000fe2000ff3e0ff */
[----:B0-----:R-:W2:Y:S01]  /*58090*/  LDL.LU R51, [R1+0x1370] ;  /* 0x0013700001337983 */ /* 0x001ea20000300800 */
[----:B---3--:R-:W-:-:S03]  /*580a0*/  IADD3.X R59, PT, PT, R59, UR63, RZ, P2, !PT ;  /* 0x0000003f3b3b7c10 */ /* 0x008fc600097fe4ff */
        /* <DEDUP_REMOVED lines=28> */
[----:B0-----:R-:W3:Y:S01]  /*58270*/  LDL.LU R50, [R1+0x1344] ;  /* 0x0013440001327983 */ /* 0x001ee20000300800 */
[----:B------:R-:W-:-:S02]  /*58280*/  IADD3.X R10, PT, PT, R10, UR63, RZ, P3, !PT ;  /* 0x0000003f0a0a7c10 */ /* 0x000fc40009ffe4ff */
[----:B------:R-:W-:Y:S02]  /*58290*/  IADD3 R11, P3, PT, R11, UR40, RZ ;  /* 0x000000280b0b7c10 */ /* 0x000fe4000ff7e0ff */
[----:B------:R-:W-:Y:S01]  /*582a0*/  IADD3.X R8, PT, PT, R8, UR63, RZ, P4, !PT ;  /* 0x0000003f08087c10 */ /* 0x000fe2000a7fe4ff */
[----:B------:R-:W-:Y:S04]  /*582b0*/  STL [R1+0x13a8], R13 ;  /* 0x0013a80d01007387 */ /* 0x000fe80000100800 */
[----:B------:R-:W-:Y:S01]  /*582c0*/  STL [R1+0x13a0], R10 ;  /* 0x0013a00a01007387 */ /* 0x000fe20000100800 */
[----:B----4-:R-:W-:-:S03]  /*582d0*/  IADD3 R9, P4, PT, R9, UR40, RZ ;  /* 0x0000002809097c10 */ /* 0x010fc6000ff9e0ff */
        /* <DEDUP_REMOVED lines=18> */
[----:B0-----:R-:W4:Y:S04]  /*58400*/  LDL.LU R60, [R1+0x1368] ;  /* 0x00136800013c7983 */ /* 0x001f280000300800 */
[----:B------:R-:W-:Y:S04]  /*58410*/  STL [R1+0x1378], R61 ;  /* 0x0013783d01007387 */ /* 0x000fe80000100800 */
        /* <DEDUP_REMOVED lines=21> */
[----:B---3--:R-:W-:-:S05]  /*58570*/  IADD3 R50, P3, PT, R50, UR40, RZ ;  /* 0x0000002832327c10 */ /* 0x008fca000ff7e0ff */
        /* <DEDUP_REMOVED lines=10> */
[----:B----4-:R-:W-:-:S05]  /*58620*/  IADD3.X R60, PT, PT, R60, UR63, RZ, P4, !PT ;  /* 0x0000003f3c3c7c10 */ /* 0x010fca000a7fe4ff */
[----:B------:R0:W-:Y:S04]  /*58630*/  STL [R1+0x1368], R60 ;  /* 0x0013683c01007387 */ /* 0x0001e80000100800 */
[----:B0-----:R-:W4:Y:S01]  /*58640*/  LDL.LU R60, [R1+0x12cc] ;  /* 0x0012cc00013c7983 */ /* 0x001f220000300800 */
[----:B------:R-:W-:Y:S02]  /*58650*/  IADD3 R57, P4, PT, R57, UR40, RZ ;  /* 0x0000002839397c10 */ /* 0x000fe4000ff9e0ff */
[----:B------:R-:W-:Y:S02]  /*58660*/  IADD3.X R58, PT, PT, R58, UR63, RZ, P5, !PT ;  /* 0x0000003f3a3a7c10 */ /* 0x000fe4000affe4ff */
[----:B------:R-:W-:Y:S01]  /*58670*/  IADD3 R59, P5, PT, R59, UR40, RZ ;  /* 0x000000283b3b7c10 */ /* 0x000fe2000ffbe0ff */
        /* <DEDUP_REMOVED lines=24> */
[----:B------:R-:W-:Y:S02]  /*58800*/  IADD3.X R51, PT, PT, R51, UR63, RZ, P6, !PT ;  /* 0x0000003f33337c10 */ /* 0x000fe4000b7fe4ff */
[----:B------:R-:W-:-:S03]  /*58810*/  IADD3 R13, P5, PT, R13, UR40, RZ ;  /* 0x000000280d0d7c10 */ /* 0x000fc6000ffbe0ff */
[----:B------:R0:W-:Y:S01]  /*58820*/  STL [R1+0x1328], R51 ;  /* 0x0013283301007387 */ /* 0x0001e20000100800 */
[----:B------:R-:W-:-:S03]  /*58830*/  IADD3 R10, P6, PT, R10, UR40, RZ ;  /* 0x000000280a0a7c10 */ /* 0x000fc6000ffde0ff */
[----:B------:R-:W-:Y:S01]  /*58840*/  STL [R1+0x1330], R12 ;  /* 0x0013300c01007387 */ /* 0x000fe20000100800 */
[----:B------:R-:W-:Y:S02]  /*58850*/  IADD3.X R11, PT, PT, R11, UR63, RZ, P1, !PT ;  /* 0x0000003f0b0b7c10 */ /* 0x000fe40008ffe4ff */
[----:B------:R-:W-:Y:S01]  /*58860*/  IADD3 R8, P1, PT, R8, UR40, RZ ;  /* 0x0000002808087c10 */ /* 0x000fe2000ff3e0ff */
[----:B0-----:R-:W2:Y:S04]  /*58870*/  LDL.LU R51, [R1+0x12f0] ;  /* 0x0012f00001337983 */ /* 0x001ea80000300800 */
[----:B------:R-:W-:Y:S01]  /*58880*/  STL [R1+0x1304], R13 ;  /* 0x0013040d01007387 */ /* 0x000fe20000100800 */
        /* <DEDUP_REMOVED lines=13> */
[----:B------:R-:W-:Y:S04]  /*58960*/  STL [R1+0x12e4], R4 ;  /* 0x0012e40401007387 */ /* 0x000fe80000100800 */
[----:B------:R-:W-:Y:S01]  /*58970*/  STL [R1+0x1308], R5 ;  /* 0x0013080501007387 */ /* 0x000fe20000100800 */
[----:B------:R-:W-:-:S03]  /*58980*/  IADD3.X R50, PT, PT, R50, UR63, RZ, P6, !PT ;  /* 0x0000003f32327c10 */ /* 0x000fc6000b7fe4ff */
[----:B------:R-:W-:Y:S04]  /*58990*/  STL [R1+0x12dc], R2 ;  /* 0x0012dc0201007387 */ /* 0x000fe80000100800 */
[----:B------:R0:W-:Y:S04]  /*589a0*/  STL [R1+0x12f8], R50 ;  /* 0x0012f83201007387 */ /* 0x0001e80000100800 */
[----:B------:R-:W-:Y:S04]  /*589b0*/  STL [R1+0x1300], R3 ;  /* 0x0013000301007387 */ /* 0x000fe80000100800 */
[----:B0-----:R-:W3:Y:S01]  /*589c0*/  LDL.LU R50, [R1+0x12c4] ;  /* 0x0012c40001327983 */ /* 0x001ee20000300800 */
[----:B------:R-:W-:-:S05]  /*589d0*/  IADD3 R61, P5, PT, R61, UR40, RZ ;  /* 0x000000283d3d7c10 */ /* 0x000fca000ffbe0ff */
[----:B------:R-:W-:Y:S04]  /*589e0*/  STL [R1+0x12d4], R61 ;  /* 0x0012d43d01007387 */ /* 0x000fe80000100800 */
        /* <DEDUP_REMOVED lines=35> */
[----:B------:R-:W-:Y:S02]  /*58c20*/  IADD3.X R57, PT, PT, R57, UR63, RZ, P2, !PT ;  /* 0x0000003f39397c10 */ /* 0x000fe400097fe4ff */
        /* <DEDUP_REMOVED lines=798> */
[----:B------:R1:W-:Y:S04]  /*5be10*/  STL [R1+0xe7c], R3 ;  /* 0x000e7c0301007387 */ /* 0x0003e80000100800 */
[----:B0-----:R-:W3:Y:S04]  /*5be20*/  LDL.LU R50, [R1+0xe90] ;  /* 0x000e900001327983 */ /* 0x001ee80000300800 */
[----:B------:R0:W-:Y:S04]  /*5be30*/  STL [R1+0xea0], R61 ;  /* 0x000ea03d01007387 */ /* 0x0001e80000100800 */
[----:B------:R-:W3:Y:S04]  /*5be40*/  LDL.LU R57, [R1+0xe64] ;  /* 0x000e640001397983 */ /* 0x000ee80000300800 */
[----:B------:R-:W3:Y:S04]  /*5be50*/  LDL.LU R58, [R1+0xe88] ;  /* 0x000e8800013a7983 */ /* 0x000ee80000300800 */
[----:B------:R-:W3:Y:S01]  /*5be60*/  LDL.LU R59, [R1+0xe5c] ;  /* 0x000e5c00013b7983 */ /* 0x000ee20000300800 */
[----:B----4-:R-:W-:-:S05]  /*5be70*/  IADD3.X R60, PT, PT, R60, UR63, RZ, P2, !PT ;  /* 0x0000003f3c3c7c10 */ /* 0x010fca00097fe4ff */
        /* <DEDUP_REMOVED lines=17> */
[----:B--2---:R-:W-:-:S05]  /*5bf90*/  IADD3 R51, P2, PT, R51, UR40, RZ ;  /* 0x0000002833337c10 */ /* 0x004fca000ff5e0ff */
[----:B------:R2:W-:Y:S04]  /*5bfa0*/  STL [R1+0xe6c], R51 ;  /* 0x000e6c3301007387 */ /* 0x0005e80000100800 */
[----:B------:R-:W3:Y:S04]  /*5bfb0*/  LDL.LU R9, [R1+0xe40] ;  /* 0x000e400001097983 */ /* 0x000ee80000300800 */
[----:B------:R-:W3:Y:S04]  /*5bfc0*/  LDL.LU R7, [R1+0xe14] ;  /* 0x000e140001077983 */ /* 0x000ee80000300800 */
[----:B------:R-:W3:Y:S04]  /*5bfd0*/  LDL.LU R4, [R1+0xe38] ;  /* 0x000e380001047983 */ /* 0x000ee80000300800 */
[----:B------:R-:W3:Y:S04]  /*5bfe0*/  LDL.LU R5, [R1+0x25ec] ;  /* 0x0025ec0001057983 */ /* 0x000ee80000300800 */
[----:B------:R-:W3:Y:S04]  /*5bff0*/  LDL.LU R2, [R1+0xe30] ;  /* 0x000e300001027983 */ /* 0x000ee80000300800 */
[----:B-1----:R-:W3:Y:S04]  /*5c000*/  LDL.LU R3, [R1+0x25f8] ;  /* 0x0025f80001037983 */ /* 0x002ee80000300800 */
[----:B0-----:R-:W3:Y:S04]  /*5c010*/  LDL.LU R61, [R1+0xe28] ;  /* 0x000e2800013d7983 */ /* 0x001ee80000300800 */
[----:B----4-:R-:W4:Y:S04]  /*5c020*/  LDL.LU R60, [R1+0x25f4] ;  /* 0x0025f400013c7983 */ /* 0x010f280000300800 */
[----:B--2---:R-:W2:Y:S01]  /*5c030*/  LDL.LU R51, [R1+0xe20] ;  /* 0x000e200001337983 */ /* 0x004ea20000300800 */
        /* <DEDUP_REMOVED lines=28> */
[----:B------:R-:W-:Y:S01]  /*5c200*/  STL [R1+0xe34], R15 ;  /* 0x000e340f01007387 */ /* 0x000fe20000100800 */
[----:B------:R-:W-:-:S05]  /*5c210*/  IADD3.X R6, PT, PT, R6, UR63, RZ, P5, !PT ;  /* 0x0000003f06067c10 */ /* 0x000fca000affe4ff */
[----:B------:R0:W-:Y:S02]  /*5c220*/  STL [R1+0xe50], R6 ;  /* 0x000e500601007387 */ /* 0x0001e40000100800 */
[----:B0-----:R-:W0:Y:S01]  /*5c230*/  LDC R6, c[0x0][0x3ac] ;  /* 0x0000eb00ff067b82 */ /* 0x001e220000000800 */
[----:B------:R-:W-:Y:S02]  /*5c240*/  IADD3.X R12, PT, PT, R12, UR63, RZ, P4, !PT ;  /* 0x0000003f0c0c7c10 */ /* 0x000fe4000a7fe4ff */
[----:B------:R-:W-:Y:S02]  /*5c250*/  IADD3 R13, P4, PT, R13, UR40, RZ ;  /* 0x000000280d0d7c10 */ /* 0x000fe4000ff9e0ff */
[----:B------:R-:W-:Y:S02]  /*5c260*/  IADD3 R10, P5, PT, R10, UR40, RZ ;  /* 0x000000280a0a7c10 */ /* 0x000fe4000ffbe0ff */
[----:B------:R-:W-:Y:S01]  /*5c270*/  IADD3.X R11, PT, PT, R11, UR63, RZ, P6, !PT ;  /* 0x0000003f0b0b7c10 */ /* 0x000fe2000b7fe4ff */
[----:B------:R-:W-:Y:S01]  /*5c280*/  STL [R1+0xe58], R12 ;  /* 0x000e580c01007387 */ /* 0x000fe20000100800 */
[----:B------:R-:W-:-:S03]  /*5c290*/  IADD3 R8, P6, PT, R8, UR40, RZ ;  /* 0x0000002808087c10 */ /* 0x000fc6000ffde0ff */
[----:B------:R-:W-:Y:S04]  /*5c2a0*/  STL [R1+0xe2c], R13 ;  /* 0x000e2c0d01007387 */ /* 0x000fe80000100800 */
[----:B------:R-:W-:Y:S01]  /*5c2b0*/  STL [R1+0xe24], R10 ;  /* 0x000e240a01007387 */ /* 0x000fe20000100800 */
[----:B0-----:R-:W-:-:S03]  /*5c2c0*/  IMAD.SHL.U32 R6, R6, 0x80, RZ ;  /* 0x0000008006067824 */ /* 0x001fc600078e00ff */
[----:B------:R-:W-:Y:S04]  /*5c2d0*/  STL [R1+0xe48], R11 ;  /* 0x000e480b01007387 */ /* 0x000fe80000100800 */
[----:B------:R-:W-:Y:S01]  /*5c2e0*/  STL [R1+0xe1c], R8 ;  /* 0x000e1c0801007387 */ /* 0x000fe20000100800 */
[----:B------:R-:W-:Y:S02]  /*5c2f0*/  IADD3.X R9, PT, PT, R9, UR63, RZ, P1, !PT ;  /* 0x0000003f09097c10 */ /* 0x000fe40008ffe4ff */
[----:B------:R-:W-:-:S03]  /*5c300*/  IADD3 R7, P1, PT, R7, UR40, RZ ;  /* 0x0000002807077c10 */ /* 0x000fc6000ff3e0ff */
[----:B------:R-:W-:Y:S01]  /*5c310*/  STL [R1+0xe40], R9 ;  /* 0x000e400901007387 */ /* 0x000fe20000100800 */
[----:B------:R-:W-:-:S03]  /*5c320*/  IADD3.X R4, PT, PT, R4, UR63, RZ, P2, !PT ;  /* 0x0000003f04047c10 */ /* 0x000fc600097fe4ff */
[----:B------:R-:W-:Y:S01]  /*5c330*/  STL [R1+0xe14], R7 ;  /* 0x000e140701007387 */ /* 0x000fe20000100800 */
[----:B------:R-:W-:-:S03]  /*5c340*/  IADD3 R5, P2, PT, R6, R5, RZ ;  /* 0x0000000506057210 */ /* 0x000fc60007f5e0ff */
[----:B------:R-:W-:Y:S01]  /*5c350*/  STL [R1+0xe38], R4 ;  /* 0x000e380401007387 */ /* 0x000fe20000100800 */
[----:B------:R-:W-:-:S03]  /*5c360*/  IADD3.X R2, PT, PT, R2, UR63, RZ, P3, !PT ;  /* 0x0000003f02027c10 */ /* 0x000fc60009ffe4ff */
[----:B------:R-:W-:Y:S01]  /*5c370*/  STL [R1+0x25ec], R5 ;  /* 0x0025ec0501007387 */ /* 0x000fe20000100800 */
[----:B------:R-:W-:-:S03]  /*5c380*/  IADD3 R3, P3, PT, R6, R3, RZ ;  /* 0x0000000306037210 */ /* 0x000fc60007f7e0ff */
[----:B------:R0:W-:Y:S01]  /*5c390*/  STL [R1+0xe30], R2 ;  /* 0x000e300201007387 */ /* 0x0001e20000100800 */
[----:B------:R-:W-:-:S03]  /*5c3a0*/  IADD3.X R61, PT, PT, R61, UR63, RZ, P4, !PT ;  /* 0x0000003f3d3d7c10 */ /* 0x000fc6000a7fe4ff */
[----:B------:R1:W-:Y:S01]  /*5c3b0*/  STL [R1+0x25f8], R3 ;  /* 0x0025f80301007387 */ /* 0x0003e20000100800 */
[----:B----4-:R-:W-:-:S03]  /*5c3c0*/  IADD3 R60, P4, PT, R6, R60, RZ ;  /* 0x0000003c063c7210 */ /* 0x010fc60007f9e0ff */
[----:B0-----:R-:W4:Y:S01]  /*5c3d0*/  LDL.LU R2, [R1+0xe18] ;  /* 0x000e180001027983 */ /* 0x001f220000300800 */
[----:B--2---:R-:W-:-:S03]  /*5c3e0*/  IADD3.X R51, PT, PT, R51, UR63, RZ, P5, !PT ;  /* 0x0000003f33337c10 */ /* 0x004fc6000affe4ff */
[----:B------:R0:W-:Y:S04]  /*5c3f0*/  STL [R1+0xe28], R61 ;  /* 0x000e283d01007387 */ /* 0x0001e80000100800 */
[----:B------:R2:W-:Y:S04]  /*5c400*/  STL [R1+0x25f4], R60 ;  /* 0x0025f43c01007387 */ /* 0x0005e80000100800 */
[----:B------:R-:W4:Y:S04]  /*5c410*/  LDL.LU R41, [R1+0x1618] ;  /* 0x0016180001297983 */ /* 0x000f280000300800 */
[----:B------:R0:W-:Y:S04]  /*5c420*/  STL [R1+0xe20], R51 ;  /* 0x000e203301007387 */ /* 0x0001e80000100800 */
[----:B------:R-:W4:Y:S04]  /*5c430*/  LDL.LU R56, [R1+0xe10] ;  /* 0x000e100001387983 */ /* 0x000f280000300800 */
[----:B------:R-:W4:Y:S01]  /*5c440*/  LDL.LU R57, [R1+0x1620] ;  /* 0x0016200001397983 */ /* 0x000f220000300800 */
[----:B---3--:R-:W-:-:S05]  /*5c450*/  IADD3 R50, P5, PT, R6, R50, RZ ;  /* 0x0000003206327210 */ /* 0x008fca0007fbe0ff */
        /* <DEDUP_REMOVED lines=22> */
[----:B-1----:R-:W4:Y:S04]  /*5c5c0*/  LDL.LU R3, [R1+0x20bc] ;  /* 0x0020bc0001037983 */ /* 0x002f280000300800 */
[----:B0-----:R-:W4:Y:S04]  /*5c5d0*/  LDL.LU R61, [R1+0x161c] ;  /* 0x00161c00013d7983 */ /* 0x001f280000300800 */
[----:B--2---:R-:W2:Y:S04]  /*5c5e0*/  LDL.LU R60, [R1+0x20b4] ;  /* 0x0020b400013c7983 */ /* 0x004ea80000300800 */
[----:B------:R-:W2:Y:S04]  /*5c5f0*/  LDL.LU R51, [R1+0x1624] ;  /* 0x0016240001337983 */ /* 0x000ea80000300800 */
[----:B---3--:R-:W3:Y:S01]  /*5c600*/  LDL.LU R50, [R1+0x20ac] ;  /* 0x0020ac0001327983 */ /* 0x008ee20000300800 */
[----:B----4-:R-:W-:-:S05]  /*5c610*/  IADD3.X R2, PT, PT, R2, UR63, RZ, P6, !PT ;  /* 0x0000003f02027c10 */ /* 0x010fca000b7fe4ff */
[----:B------:R0:W-:Y:S01]  /*5c620*/  STL [R1+0xe18], R2 ;  /* 0x000e180201007387 */ /* 0x0001e20000100800 */
[----:B------:R-:W-:Y:S02]  /*5c630*/  IADD3 R41, P6, PT, R6, R41, RZ ;  /* 0x0000002906297210 */ /* 0x000fe40007fde0ff */
[----:B0-----:R-:W-:Y:S02]  /*5c640*/  SHF.R.S32.HI R2, RZ, 0x1f, R6 ;  /* 0x0000001fff027819 */ /* 0x001fe40000011406 */
[----:B------:R-:W-:Y:S01]  /*5c650*/  IADD3.X R56, PT, PT, R56, UR63, RZ, P1, !PT ;  /* 0x0000003f38387c10 */ /* 0x000fe20008ffe4ff */
[----:B------:R0:W-:Y:S01]  /*5c660*/  STL [R1+0x1618], R41 ;  /* 0x0016182901007387 */ /* 0x0001e20000100800 */
[----:B------:R-:W-:-:S03]  /*5c670*/  IADD3 R57, P1, PT, R6, R57, RZ ;  /* 0x0000003906397210 */ /* 0x000fc60007f3e0ff */
[----:B------:R1:W-:Y:S04]  /*5c680*/  STL [R1+0xe10], R56 ;  /* 0x000e103801007387 */ /* 0x0003e80000100800 */
[----:B------:R4:W-:Y:S01]  /*5c690*/  STL [R1+0x1620], R57 ;  /* 0x0016203901007387 */ /* 0x0009e20000100800 */
[----:B------:R-:W-:Y:S01]  /*5c6a0*/  IMAD.X R58, R2, 0x1, R58, P2 ;  /* 0x00000001023a7824 */ /* 0x000fe200010e063a */
[----:B------:R-:W-:-:S04]  /*5c6b0*/  IADD3 R59, P2, PT, R6, R59, RZ ;  /* 0x0000003b063b7210 */ /* 0x000fc80007f5e0ff */
[----:B------:R0:W-:Y:S01]  /*5c6c0*/  STL [R1+0x25c8], R58 ;  /* 0x0025c83a01007387 */ /* 0x0001e20000100800 */
[----:B------:R-:W-:-:S03]  /*5c6d0*/  IMAD.X R22, R2, 0x1, R22, P3 ;  /* 0x0000000102167824 */ /* 0x000fc600018e0616 */
[----:B------:R0:W-:Y:S01]  /*5c6e0*/  STL [R1+0x1628], R59 ;  /* 0x0016283b01007387 */ /* 0x0001e20000100800 */
[----:B------:R-:W-:-:S03]  /*5c6f0*/  IADD3 R23, P3, PT, R6, R23, RZ ;  /* 0x0000001706177210 */ /* 0x000fc60007f7e0ff */
        /* <DEDUP_REMOVED lines=39> */
[----:B--2---:R-:W-:-:S03]  /*5c970*/  IADD3 R60, P1, PT, R6, R60, RZ ;  /* 0x0000003c063c7210 */ /* 0x004fc60007f3e0ff */
[----:B------:R2:W-:Y:S01]  /*5c980*/  STL [R1+0x161c], R61 ;  /* 0x00161c3d01007387 */ /* 0x0005e20000100800 */
[----:B------:R-:W-:-:S03]  /*5c990*/  IMAD.X R51, R2, 0x1, R51, P2 ;  /* 0x0000000102337824 */ /* 0x000fc600010e0633 */
[----:B------:R-:W2:Y:S01]  /*5c9a0*/  LDL.LU R55, [R1+0x162c] ;  /* 0x00162c0001377983 */ /* 0x000ea20000300800 */
[----:B---3--:R-:W-:-:S03]  /*5c9b0*/  IADD3 R50, P2, PT, R6, R50, RZ ;  /* 0x0000003206327210 */ /* 0x008fc60007f5e0ff */
[----:B------:R3:W-:Y:S04]  /*5c9c0*/  STL [R1+0x20b4], R60 ;  /* 0x0020b43c01007387 */ /* 0x0007e80000100800 */
[----:B------:R-:W2:Y:S04]  /*5c9d0*/  LDL.LU R40, [R1+0x20a4] ;  /* 0x0020a40001287983 */ /* 0x000ea80000300800 */
[----:B------:R1:W-:Y:S04]  /*5c9e0*/  STL [R1+0x1624], R51 ;  /* 0x0016243301007387 */ /* 0x0003e80000100800 */
[----:B0-----:R-:W2:Y:S04]  /*5c9f0*/  LDL.LU R41, [R1+0x20c8] ;  /* 0x0020c80001297983 */ /* 0x001ea80000300800 */
[----:B------:R0:W-:Y:S04]  /*5ca00*/  STL [R1+0x20ac], R50 ;  /* 0x0020ac3201007387 */ /* 0x0001e80000100800 */
[----:B-1----:R-:W2:Y:S04]  /*5ca10*/  LDL.LU R56, [R1+0x209c] ;  /* 0x00209c0001387983 */ /* 0x002ea80000300800 */
[----:B----4-:R-:W4:Y:S04]  /*5ca20*/  LDL.LU R57, [R1+0x20c0] ;  /* 0x0020c00001397983 */ /* 0x010f280000300800 */
        /* <DEDUP_REMOVED lines=22> */
[----:B--2---:R-:W2:Y:S04]  /*5cb90*/  LDL.LU R61, [R1+0x203c] ;  /* 0x00203c00013d7983 */ /* 0x004ea80000300800 */
[----:B---3--:R-:W3:Y:S04]  /*5cba0*/  LDL.LU R60, [R1+0x2060] ;  /* 0x00206000013c7983 */ /* 0x008ee80000300800 */
[----:B------:R-:W3:Y:S04]  /*5cbb0*/  LDL.LU R51, [R1+0x2034] ;  /* 0x0020340001337983 */ /* 0x000ee80000300800 */
[----:B0-----:R-:W3:Y:S01]  /*5cbc0*/  LDL.LU R50, [R1+0x2058] ;  /* 0x0020580001327983 */ /* 0x001ee20000300800 */
[----:B------:R-:W-:Y:S01]  /*5cbd0*/  IMAD.X R55, R2, 0x1, R55, P3 ;  /* 0x0000000102377824 */ /* 0x000fe200018e0637 */
[----:B------:R-:W-:-:S04]  /*5cbe0*/  IADD3 R40, P3, PT, R6, R40, RZ ;  /* 0x0000002806287210 */ /* 0x000fc80007f7e0ff */
[----:B------:R0:W-:Y:S01]  /*5cbf0*/  STL [R1+0x162c], R55 ;  /* 0x00162c3701007387 */ /* 0x0001e20000100800 */
[----:B------:R-:W-:-:S03]  /*5cc00*/  IMAD.X R41, R2, 0x1, R41, P4 ;  /* 0x0000000102297824 */ /* 0x000fc600020e0629 */
[----:B------:R1:W-:Y:S01]  /*5cc10*/  STL [R1+0x20a4], R40 ;  /* 0x0020a42801007387 */ /* 0x0003e20000100800 */
[----:B------:R-:W-:-:S03]  /*5cc20*/  IADD3 R56, P4, PT, R6, R56, RZ ;  /* 0x0000003806387210 */ /* 0x000fc60007f9e0ff */
[----:B------:R0:W-:Y:S01]  /*5cc30*/  STL [R1+0x20c8], R41 ;  /* 0x0020c82901007387 */ /* 0x0001e20000100800 */
[----:B----4-:R-:W-:-:S03]  /*5cc40*/  IMAD.X R57, R2, 0x1, R57, P5 ;  /* 0x0000000102397824 */ /* 0x010fc600028e0639 */
        /* <DEDUP_REMOVED lines=47> */
[----:B---3--:R-:W-:-:S03]  /*5cf40*/  IMAD.X R60, R2, 0x1, R60, P5 ;  /* 0x00000001023c7824 */ /* 0x008fc600028e063c */
[----:B------:R3:W-:Y:S01]  /*5cf50*/  STL [R1+0x203c], R61 ;  /* 0x00203c3d01007387 */ /* 0x0007e20000100800 */
[----:B------:R-:W-:-:S03]  /*5cf60*/  IADD3 R51, P5, PT, R6, R51, RZ ;  /* 0x0000003306337210 */ /* 0x000fc60007fbe0ff */
[----:B0-----:R-:W3:Y:S01]  /*5cf70*/  LDL.LU R55, [R1+0x202c] ;  /* 0x00202c0001377983 */ /* 0x001ee20000300800 */
[----:B------:R-:W-:-:S03]  /*5cf80*/  IMAD.X R50, R2, 0x1, R50, P6 ;  /* 0x0000000102327824 */ /* 0x000fc600030e0632 */
[----:B------:R0:W-:Y:S04]  /*5cf90*/  STL [R1+0x2060], R60 ;  /* 0x0020603c01007387 */ /* 0x0001e80000100800 */
[----:B-1----:R-:W3:Y:S04]  /*5cfa0*/  LDL.LU R40, [R1+0x2050] ;  /* 0x0020500001287983 */ /* 0x002ee80000300800 */
[----:B------:R1:W-:Y:S04]  /*5cfb0*/  STL [R1+0x2034], R51 ;  /* 0x0020343301007387 */ /* 0x0003e80000100800 */
[----:B------:R-:W3:Y:S04]  /*5cfc0*/  LDL.LU R41, [R1+0x2024] ;  /* 0x0020240001297983 */ /* 0x000ee80000300800 */
[----:B------:R0:W-:Y:S04]  /*5cfd0*/  STL [R1+0x2058], R50 ;  /* 0x0020583201007387 */ /* 0x0001e80000100800 */
        /* <DEDUP_REMOVED lines=25> */
[----:B0-----:R-:W3:Y:S04]  /*5d170*/  LDL.LU R60, [R1+0x1fbc] ;  /* 0x001fbc00013c7983 */ /* 0x001ee80000300800 */
[----:B-1----:R-:W3:Y:S04]  /*5d180*/  LDL.LU R51, [R1+0x1fe0] ;  /* 0x001fe00001337983 */ /* 0x002ee80000300800 */
[----:B------:R-:W3:Y:S01]  /*5d190*/  LDL.LU R50, [R1+0x1fb4] ;  /* 0x001fb40001327983 */ /* 0x000ee20000300800 */
[----:B------:R-:W-:Y:S01]  /*5d1a0*/  IADD3 R55, P6, PT, R6, R55, RZ ;  /* 0x0000003706377210 */ /* 0x000fe20007fde0ff */
[----:B------:R-:W-:-:S04]  /*5d1b0*/  IMAD.X R40, R2, 0x1, R40, P1 ;  /* 0x0000000102287824 */ /* 0x000fc800008e0628 */
        /* <DEDUP_REMOVED lines=54> */
[----:B------:R1:W-:Y:S01]  /*5d520*/  STL [R1+0x1fe8], R61 ;  /* 0x001fe83d01007387 */ /* 0x0003e20000100800 */
[----:B------:R-:W-:-:S03]  /*5d530*/  IMAD.X R51, R2, 0x1, R51, P3 ;  /* 0x0000000102337824 */ /* 0x000fc600018e0633 */
[----:B0-----:R-:W3:Y:S01]  /*5d540*/  LDL.LU R55, [R1+0x1fd8] ;  /* 0x001fd80001377983 */ /* 0x001ee20000300800 */
[----:B------:R-:W-:-:S03]  /*5d550*/  IADD3 R50, P3, PT, R6, R50, RZ ;  /* 0x0000003206327210 */ /* 0x000fc60007f7e0ff */
[----:B------:R0:W-:Y:S04]  /*5d560*/  STL [R1+0x1fbc], R60 ;  /* 0x001fbc3c01007387 */ /* 0x0001e80000100800 */
[----:B-1----:R-:W3:Y:S04]  /*5d570*/  LDL.LU R40, [R1+0x1fac] ;  /* 0x001fac0001287983 */ /* 0x002ee80000300800 */
[----:B------:R1:W-:Y:S04]  /*5d580*/  STL [R1+0x1fe0], R51 ;  /* 0x001fe03301007387 */ /* 0x0003e80000100800 */
[----:B----4-:R-:W4:Y:S04]  /*5d590*/  LDL.LU R41, [R1+0x1fd0] ;  /* 0x001fd00001297983 */ /* 0x010f280000300800 */
        /* <DEDUP_REMOVED lines=26> */
[----:B0-----:R-:W3:Y:S04]  /*5d740*/  LDL.LU R60, [R1+0x1f68] ;  /* 0x001f6800013c7983 */ /* 0x001ee80000300800 */
[----:B-1----:R-:W3:Y:S04]  /*5d750*/  LDL.LU R51, [R1+0x1f3c] ;  /* 0x001f3c0001337983 */ /* 0x002ee80000300800 */
[----:B------:R-:W3:Y:S01]  /*5d760*/  LDL.LU R50, [R1+0x1f60] ;  /* 0x001f600001327983 */ /* 0x000ee20000300800 */
[----:B------:R-:W-:Y:S01]  /*5d770*/  IMAD.X R55, R2, 0x1, R55, P4 ;  /* 0x0000000102377824 */ /* 0x000fe200020e0637 */
[----:B------:R-:W-:-:S04]  /*5d780*/  IADD3 R40, P4, PT, R6, R40, RZ ;  /* 0x0000002806287210 */ /* 0x000fc80007f9e0ff */
        /* <DEDUP_REMOVED lines=54> */
[----:B------:R1:W-:Y:S01]  /*5daf0*/  STL [R1+0x1f44], R61 ;  /* 0x001f443d01007387 */ /* 0x0003e20000100800 */
[----:B------:R-:W-:-:S03]  /*5db00*/  IADD3 R51, P6, PT, R6, R51, RZ ;  /* 0x0000003306337210 */ /* 0x000fc60007fde0ff */
[----:B0-----:R-:W3:Y:S01]  /*5db10*/  LDL.LU R55, [R1+0x1f34] ;  /* 0x001f340001377983 */ /* 0x001ee20000300800 */
[----:B------:R-:W-:-:S03]  /*5db20*/  IMAD.X R50, R2, 0x1, R50, P1 ;  /* 0x0000000102327824 */ /* 0x000fc600008e0632 */
        /* <DEDUP_REMOVED lines=29> */
[----:B------:R-:W3:Y:S04]  /*5dd00*/  LDL.LU R61, [R1+0x1ef0] ;  /* 0x001ef000013d7983 */ /* 0x000ee80000300800 */
[----:B0-----:R-:W3:Y:S04]  /*5dd10*/  LDL.LU R60, [R1+0x1ec4] ;  /* 0x001ec400013c7983 */ /* 0x001ee80000300800 */
[----:B-1----:R-:W3:Y:S04]  /*5dd20*/  LDL.LU R51, [R1+0x1ee8] ;  /* 0x001ee80001337983 */ /* 0x002ee80000300800 */
[----:B------:R-:W3:Y:S01]  /*5dd30*/  LDL.LU R50, [R1+0x1ebc] ;  /* 0x001ebc0001327983 */ /* 0x000ee20000300800 */
[----:B------:R-:W-:Y:S01]  /*5dd40*/  IADD3 R55, P1, PT, R6, R55, RZ ;  /* 0x0000003706377210 */ /* 0x000fe20007f3e0ff */
[----:B------:R-:W-:-:S04]  /*5dd50*/  IMAD.X R40, R2, 0x1, R40, P2 ;  /* 0x0000000102287824 */ /* 0x000fc800010e0628 */
[----:B------:R0:W-:Y:S01]  /*5dd60*/  STL [R1+0x1f34], R55 ;  /* 0x001f343701007387 */ /* 0x0001e20000100800 */
[----:B----4-:R-:W-:-:S03]  /*5dd70*/  IADD3 R41, P2, PT, R6, R41, RZ ;  /* 0x0000002906297210 */ /* 0x010fc60007f5e0ff */
        /* <DEDUP_REMOVED lines=2007> */
[----:B0-----:R-:W4:Y:S01]  /*65af0*/  LDL.LU R55, [R1+0x22b8] ;  /* 0x0022b80001377983 */ /* 0x001f220000300800 */
[----:B------:R-:W-:-:S03]  /*65b00*/  IMAD.X R50, R2, 0x1, R50, P6 ;  /* 0x0000000102327824 */ /* 0x000fc600030e0632 */
[----:B------:R0:W-:Y:S04]  /*65b10*/  STL [R1+0x2240], R60 ;  /* 0x0022403c01007387 */ /* 0x0001e80000100800 */
[----:B-1----:R-:W4:Y:S04]  /*65b20*/  LDL.LU R40, [R1+0x224c] ;  /* 0x00224c0001287983 */ /* 0x002f280000300800 */
[----:B------:R1:W-:Y:S04]  /*65b30*/  STL [R1+0x22a4], R51 ;  /* 0x0022a43301007387 */ /* 0x0003e80000100800 */
[----:B--2---:R-:W2:Y:S04]  /*65b40*/  LDL.LU R41, [R1+0x22b4] ;  /* 0x0022b40001297983 */ /* 0x004ea80000300800 */
[----:B------:R0:W-:Y:S04]  /*65b50*/  STL [R1+0x223c], R50 ;  /* 0x00223c3201007387 */ /* 0x0001e80000100800 */
[----:B---3--:R-:W3:Y:S04]  /*65b60*/  LDL.LU R56, [R1+0x2248] ;  /* 0x0022480001387983 */ /* 0x008ee80000300800 */
        /* <DEDUP_REMOVED lines=26> */
[----:B------:R-:W4:Y:S01]  /*65d10*/  LDL.LU R50, [R1+0x2324] ;  /* 0x0023240001327983 */ /* 0x000f220000300800 */
[----:B------:R-:W-:Y:S01]  /*65d20*/  IADD3 R55, P6, PT, R6, R55, RZ ;  /* 0x0000003706377210 */ /* 0x000fe20007fde0ff */
[----:B------:R-:W-:-:S04]  /*65d30*/  IMAD.X R40, R2, 0x1, R40, P1 ;  /* 0x0000000102287824 */ /* 0x000fc800008e0628 */
[----:B------:R0:W-:Y:S01]  /*65d40*/  STL [R1+0x22b8], R55 ;  /* 0x0022b83701007387 */ /* 0x0001e20000100800 */
[----:B--2---:R-:W-:-:S03]  /*65d50*/  IADD3 R41, P1, PT, R6, R41, RZ ;  /* 0x0000002906297210 */ /* 0x004fc60007f3e0ff */
[----:B------:R1:W-:Y:S01]  /*65d60*/  STL [R1+0x224c], R40 ;  /* 0x00224c2801007387 */ /* 0x0003e20000100800 */
[----:B---3--:R-:W-:-:S03]  /*65d70*/  IMAD.X R56, R2, 0x1, R56, P2 ;  /* 0x0000000102387824 */ /* 0x008fc600010e0638 */
        /* <DEDUP_REMOVED lines=52> */
[----:B0-----:R-:W4:Y:S01]  /*660c0*/  LDL.LU R55, [R1+0x22bc] ;  /* 0x0022bc0001377983 */ /* 0x001f220000300800 */
[----:B------:R-:W-:-:S03]  /*660d0*/  IADD3 R50, P3, PT, R6, R50, RZ ;  /* 0x0000003206327210 */ /* 0x000fc60007f7e0ff */
        /* <DEDUP_REMOVED lines=33> */
[----:B------:R-:W-:Y:S01]  /*662f0*/  IMAD.X R55, R2, 0x1, R55, P4 ;  /* 0x0000000102377824 */ /* 0x000fe200020e0637 */
[----:B------:R-:W-:-:S04]  /*66300*/  IADD3 R40, P4, PT, R6, R40, RZ ;  /* 0x0000002806287210 */ /* 0x000fc80007f9e0ff */
[----:B------:R0:W-:Y:S01]  /*66310*/  STL [R1+0x22bc], R55 ;  /* 0x0022bc3701007387 */ /* 0x0001e20000100800 */
[----:B--2---:R-:W-:-:S03]  /*66320*/  IMAD.X R41, R2, 0x1, R41, P5 ;  /* 0x0000000102297824 */ /* 0x004fc600028e0629 */
[----:B------:R1:W-:Y:S01]  /*66330*/  STL [R1+0x2338], R40 ;  /* 0x0023382801007387 */ /* 0x0003e20000100800 */
[----:B---3--:R-:W-:-:S03]  /*66340*/  IADD3 R56, P5, PT, R6, R56, RZ ;  /* 0x0000003806387210 */ /* 0x008fc60007fbe0ff */
        /* <DEDUP_REMOVED lines=502> */
[----:B------:R-:W-:Y:S01]  /*682b0*/  IADD3 R9, P2, PT, R6, R9, RZ ;  /* 0x0000000906097210 */ /* 0x000fe20007f5e0ff */
[----:B------:R-:W-:Y:S02]  /*682c0*/  IMAD.X R7, R2, 0x1, R7, P3 ;  /* 0x0000000102077824 */ /* 0x000fe400018e0607 */
[----:B------:R0:W-:Y:S01]  /*682d0*/  STL [R1+0x257c], R8 ;  /* 0x00257c0801007387 */ /* 0x0001e20000100800 */
[----:B------:R-:W-:-:S03]  /*682e0*/  IADD3 R4, P3, PT, R6, R4, RZ ;  /* 0x0000000406047210 */ /* 0x000fc60007f7e0ff */
[----:B------:R0:W-:Y:S01]  /*682f0*/  STL [R1+0x25dc], R9 ;  /* 0x0025dc0901007387 */ /* 0x0001e20000100800 */
[----:B------:R-:W-:-:S03]  /*68300*/  IMAD.X R5, R2, 0x1, R5, P4 ;  /* 0x0000000102057824 */ /* 0x000fc600020e0605 */
[----:B------:R0:W-:Y:S01]  /*68310*/  STL [R1+0x258c], R7 ;  /* 0x00258c0701007387 */ /* 0x0001e20000100800 */
[----:B------:R-:W-:-:S03]  /*68320*/  IMAD.X R3, R2, 0x1, R3, P5 ;  /* 0x0000000102037824 */ /* 0x000fc600028e0603 */
[----:B------:R0:W-:Y:S01]  /*68330*/  STL [R1+0x25d8], R4 ;  /* 0x0025d80401007387 */ /* 0x0001e20000100800 */
[----:B------:R-:W-:-:S03]  /*68340*/  IMAD.X R61, R2, 0x1, R61, P6 ;  /* 0x00000001023d7824 */ /* 0x000fc600030e063d */
[----:B------:R0:W-:Y:S01]  /*68350*/  STL [R1+0x2588], R5 ;  /* 0x0025880501007387 */ /* 0x0001e20000100800 */
[----:B------:R-:W-:-:S03]  /*68360*/  IMAD.X R60, R2, 0x1, R60, P1 ;  /* 0x00000001023c7824 */ /* 0x000fc600008e063c */
[----:B------:R0:W-:Y:S01]  /*68370*/  STL [R1+0x25a0], R3 ;  /* 0x0025a00301007387 */ /* 0x0001e20000100800 */
[C---:B------:R-:W-:Y:S02]  /*68380*/  IMAD.X R51, R2.reuse, 0x1, R51, P2 ;  /* 0x0000000102337824 */ /* 0x040fe400010e0633 */
[----:B------:R-:W-:Y:S01]  /*68390*/  IMAD.X R50, R2, 0x1, R50, P3 ;  /* 0x0000000102327824 */ /* 0x000fe200018e0632 */
[----:B------:R0:W-:Y:S04]  /*683a0*/  STL [R1+0x259c], R61 ;  /* 0x00259c3d01007387 */ /* 0x0001e80000100800 */
[----:B------:R0:W-:Y:S04]  /*683b0*/  STL [R1+0x25bc], R50 ;  /* 0x0025bc3201007387 */ /* 0x0001e80000100800 */
[----:B------:R0:W-:Y:S04]  /*683c0*/  STL [R1+0x25ac], R60 ;  /* 0x0025ac3c01007387 */ /* 0x0001e80000100800 */
[----:B------:R0:W-:Y:S01]  /*683d0*/  STL [R1+0x25a8], R51 ;  /* 0x0025a83301007387 */ /* 0x0001e20000100800 */
[----:B------:R-:W-:Y:S05]  /*683e0*/  @P0 BRA `(.L_x_1) ;  /* 0xfffffb3c00e40947 */ /* 0x000fea000383ffff */
.L_x_0:
[----:B0-----:R-:W2:Y:S01]  /*683f0*/  LDL.LU R59, [R1+0x380] ;  /* 0x00038000013b7983 */ /* 0x001ea20000300800 */
[----:B------:R-:W0:Y:S03]  /*68400*/  LDCU.64 UR10, c[0x0][0x398] ;  /* 0x00007300ff0a77ac */ /* 0x000e260008000a00 */
[----:B------:R-:W2:Y:S01]  /*68410*/  LDL.LU R27, [R1+0x384] ;  /* 0x00038400011b7983 */ /* 0x000ea20000300800 */
[----:B------:R-:W3:Y:S03]  /*68420*/  LDCU.64 UR22, c[0x0][0x398] ;  /* 0x00007300ff1677ac */ /* 0x000ee60008000a00 */
[----:B------:R-:W4:Y:S01]  /*68430*/  LDL.LU R58, [R1+0x388] ;  /* 0x00038800013a7983 */ /* 0x000f220000300800 */
[----:B------:R-:W1:Y:S03]  /*68440*/  LDCU.64 UR16, c[0x0][0x398] ;  /* 0x00007300ff1077ac */ /* 0x000e660008000a00 */
[----:B------:R-:W4:Y:S01]  /*68450*/  LDL.LU R57, [R1+0x38c] ;  /* 0x00038c0001397983 */ /* 0x000f220000300800 */
[----:B------:R-:W0:Y:S03]  /*68460*/  LDCU UR4, c[0x0][0x39c] ;  /* 0x00007380ff0477ac */ /* 0x000e260008000800 */
[----:B------:R-:W3:Y:S01]  /*68470*/  LDL.LU R56, [R1+0x3b0] ;  /* 0x0003b00001387983 */ /* 0x000ee20000300800 */
[----:B------:R-:W0:Y:S01]  /*68480*/  S2UR UR5, SR_CgaCtaId ;  /* 0x00000000000579c3 */ /* 0x000e220000008800 */
[----:B------:R-:W0:Y:S02]  /*68490*/  LDCU.64 UR6, c[0x0][0x390] ;  /* 0x00007200ff0677ac */ /* 0x000e240008000a00 */
[----:B------:R-:W3:Y:S01]  /*684a0*/  LDL.LU R55, [R1+0x3b4] ;  /* 0x0003b40001377983 */ /* 0x000ee20000300800 */
[----:B------:R-:W0:Y:S03]  /*684b0*/  LDCU.64 UR24, c[0x0][0x398] ;  /* 0x00007300ff1877ac */ /* 0x000e260008000a00 */
[----:B------:R-:W3:Y:S01]  /*684c0*/  LDL.LU R54, [R1+0x3b8] ;  /* 0x0003b80001367983 */ /* 0x000ee20000300800 */
[----:B------:R-:W0:Y:S03]  /*684d0*/  LDCU UR8, c[0x0][0x3b4] ;  /* 0x00007680ff0877ac */ /* 0x000e260008000800 */
[----:B------:R-:W3:Y:S01]  /*684e0*/  LDL.LU R53, [R1+0x3bc] ;  /* 0x0003bc0001357983 */ /* 0x000ee20000300800 */
[----:B------:R-:W0:Y:S03]  /*684f0*/  LDCU.64 UR26, c[0x0][0x398] ;  /* 0x00007300ff1a77ac */ /* 0x000e260008000a00 */
[----:B------:R-:W3:Y:S01]  /*68500*/  LDL.LU R52, [R1+0x3c0] ;  /* 0x0003c00001347983 */ /* 0x000ee20000300800 */
[----:B------:R-:W0:Y:S03]  /*68510*/  LDCU UR12, c[0x0][0x3b8] ;  /* 0x00007700ff0c77ac */ /* 0x000e260008000800 */
[----:B------:R-:W3:Y:S01]  /*68520*/  LDL.LU R51, [R1+0x3c4] ;  /* 0x0003c40001337983 */ /* 0x000ee20000300800 */
[----:B------:R-:W0:Y:S03]  /*68530*/  LDCU UR13, c[0x0][0x39c] ;  /* 0x00007380ff0d77ac */ /* 0x000e260008000800 */
[----:B------:R-:W3:Y:S01]  /*68540*/  LDL.LU R50, [R1+0x3c8] ;  /* 0x0003c80001327983 */ /* 0x000ee20000300800 */
[----:B------:R-:W0:Y:S03]  /*68550*/  LDCU UR14, c[0x0][0x3b8] ;  /* 0x00007700ff0e77ac */ /* 0x000e260008000800 */
[----:B------:R-:W3:Y:S01]  /*68560*/  LDL.LU R49, [R1+0x3cc] ;  /* 0x0003cc0001317983 */ /* 0x000ee20000300800 */
[----:B------:R-:W0:Y:S03]  /*68570*/  LDCU UR15, c[0x0][0x39c] ;  /* 0x00007380ff0f77ac */ /* 0x000e260008000800 */
[----:B------:R-:W3:Y:S01]  /*68580*/  LDL.LU R48, [R1+0x3d0] ;  /* 0x0003d00001307983 */ /* 0x000ee20000300800 */
[----:B------:R-:W0:Y:S03]  /*68590*/  LDCU.64 UR20, c[0x0][0x398] ;  /* 0x00007300ff1477ac */ /* 0x000e260008000a00 */
[----:B------:R-:W3:Y:S01]  /*685a0*/  LDL.LU R47, [R1+0x3d4] ;  /* 0x0003d400012f7983 */ /* 0x000ee20000300800 */
[----:B------:R-:W0:Y:S03]  /*685b0*/  LDCU.64 UR18, c[0x0][0x398] ;  /* 0x00007300ff1277ac */ /* 0x000e260008000a00 */
        /* <DEDUP_REMOVED lines=44> */
[----:B--2---:R-:W-:-:S05]  /*68880*/  F2FP.SATFINITE.E4M3.F32.PACK_AB_MERGE_C R27, R27, R59, RZ ;  /* 0x0000003b1b1b723e */ /* 0x004fca00048070ff */
[----:B------:R3:W-:Y:S01]  /*68890*/  STL [R1+0x2780], R27 ;  /* 0x0027801b01007387 */ /* 0x0007e20000100800 */
[----:B----4-:R-:W-:-:S05]  /*688a0*/  F2FP.SATFINITE.E4M3.F32.PACK_AB_MERGE_C R57, R57, R58, RZ ;  /* 0x0000003a3939723e */ /* 0x010fca00048070ff */
[----:B------:R-:W-:Y:S01]  /*688b0*/  STL [R1+0x4c], R57 ;  /* 0x00004c3901007387 */ /* 0x000fe20000100800 */
[----:B---3--:R-:W-:-:S05]  /*688c0*/  F2FP.SATFINITE.E4M3.F32.PACK_AB_MERGE_C R27, R55, R56, RZ ;  /* 0x00000038371b723e */ /* 0x008fca00048070ff */
[----:B------:R2:W-:Y:S01]  /*688d0*/  STL [R1+0x48], R27 ;  /* 0x0000481b01007387 */ /* 0x0005e20000100800 */
[----:B-1---5:R-:W-:-:S05]  /*688e0*/  F2FP.SATFINITE.E4M3.F32.PACK_AB_MERGE_C R0, R53, R54, RZ ;  /* 0x000000363500723e */ /* 0x022fca00048070ff */
[----:B------:R1:W-:Y:S01]  /*688f0*/  STL [R1+0x64], R0 ;  /* 0x0000640001007387 */ /* 0x0003e20000100800 */
[----:B------:R-:W-:-:S05]  /*68900*/  F2FP.SATFINITE.E4M3.F32.PACK_AB_MERGE_C R51, R51, R52, RZ ;  /* 0x000000343333723e */ /* 0x000fca00048070ff */
[----:B------:R-:W-:Y:S01]  /*68910*/  STL [R1+0x60], R51 ;  /* 0x0000603301007387 */ /* 0x000fe20000100800 */
[----:B--2---:R-:W-:-:S05]  /*68920*/  F2FP.SATFINITE.E4M3.F32.PACK_AB_MERGE_C R27, R49, R50, RZ ;  /* 0x00000032311b723e */ /* 0x004fca00048070ff */
[----:B------:R2:W-:Y:S01]  /*68930*/  STL [R1+0x6c], R27 ;  /* 0x00006c1b01007387 */ /* 0x0005e20000100800 */
[----:B-1----:R-:W-:-:S05]  /*68940*/  F2FP.SATFINITE.E4M3.F32.PACK_AB_MERGE_C R0, R47, R48, RZ ;  /* 0x000000302f00723e */ /* 0x002fca00048070ff */
        /* <DEDUP_REMOVED lines=16> */
[----:B------:R-:W-:Y:S01]  /*68a50*/  STL [R1+0x98], R27 ;  /* 0x0000981b01007387 */ /* 0x000fe20000100800 */
[----:B-1----:R-:W-:-:S05]  /*68a60*/  F2FP.SATFINITE.E4M3.F32.PACK_AB_MERGE_C R0, R29, R30, RZ ;  /* 0x0000001e1d00723e */ /* 0x002fca00048070ff */
[----:B------:R1:W-:Y:S01]  /*68a70*/  STL [R1+0xac], R0 ;  /* 0x0000ac0001007387 */ /* 0x0003e20000100800 */
[----:B------:R-:W-:-:S05]  /*68a80*/  F2FP.SATFINITE.E4M3.F32.PACK_AB_MERGE_C R26, R26, R28, RZ ;  /* 0x0000001c1a1a723e */ /* 0x000fca00048070ff */
[----:B------:R-:W-:Y:S01]  /*68a90*/  STL [R1+0xa8], R26 ;  /* 0x0000a81a01007387 */ /* 0x000fe20000100800 */
[----:B------:R-:W-:-:S05]  /*68aa0*/  F2FP.SATFINITE.E4M3.F32.PACK_AB_MERGE_C R24, R24, R25, RZ ;  /* 0x000000191818723e */ /* 0x000fca00048070ff */
        /* <DEDUP_REMOVED lines=19> */
[----:B-1----:R-:W-:-:S03]  /*68be0*/  F2FP.SATFINITE.E4M3.F32.PACK_AB_MERGE_C R0, R4, R5, RZ ;  /* 0x000000050400723e */ /* 0x002fc600048070ff */
[----:B------:R-:W2:Y:S04]  /*68bf0*/  LDL.LU R27, [R1+0x78c] ;  /* 0x00078c00011b7983 */ /* 0x000ea80000300800 */
[----:B------:R1:W-:Y:S01]  /*68c00*/  STL [R1+0x184], R0 ;  /* 0x0001840001007387 */ /* 0x0003e20000100800 */
[----:B------:R-:W-:-:S03]  /*68c10*/  F2FP.SATFINITE.E4M3.F32.PACK_AB_MERGE_C R2, R2, R3, RZ ;  /* 0x000000030202723e */ /* 0x000fc600048070ff */
[----:B-1----:R-:W3:Y:S04]  /*68c20*/  LDL.LU R0, [R1+0x810] ;  /* 0x0008100001007983 */ /* 0x002ee80000300800 */
[----:B------:R-:W-:Y:S01]  /*68c30*/  STL [R1+0x180], R2 ;  /* 0x0001800201007387 */ /* 0x000fe20000100800 */
[----:B------:R-:W-:Y:S06]  /*68c40*/  BAR.SYNC.DEFER_BLOCKING 0x0 ;  /* 0x0000000000007b1d */ /* 0x000fec0000010000 */
[----:B---3--:R1:W-:Y:S04]  /*68c50*/  STL [R1+0x27d8], R0 ;  /* 0x0027d80001007387 */ /* 0x0083e80000100800 */
[----:B-1----:R-:W2:Y:S04]  /*68c60*/  LDL.LU R0, [R1+0x788] ;  /* 0x0007880001007983 */ /* 0x002ea80000300800 */
[----:B------:R-:W3:Y:S04]  /*68c70*/  LDL.LU R61, [R1+0x814] ;  /* 0x00081400013d7983 */ /* 0x000ee80000300800 */
        /* <DEDUP_REMOVED lines=58> */
[----:B--2---:R-:W-:-:S03]  /*69020*/  F2FP.SATFINITE.E4M3.F32.PACK_AB_MERGE_C R27, R27, R0, RZ ;  /* 0x000000001b1b723e */ /* 0x004fc600048070ff */
[----:B------:R-:W2:Y:S04]  /*69030*/  LDL.LU R0, [R1+0x27d8] ;  /* 0x0027d80001007983 */ /* 0x000ea80000300800 */
[----:B------:R4:W-:Y:S02]  /*69040*/  STL [R1+0x19c], R27 ;  /* 0x00019c1b01007387 */ /* 0x0009e40000100800 */
[----:B----4-:R-:W-:Y:S02]  /*69050*/  F2FP.SATFINITE.E4M3.F32.PACK_AB_MERGE_C R27, R59, R60, RZ ;  /* 0x0000003c3b1b723e */ /* 0x010fe400048070ff */
[----:B---3--:R-:W-:Y:S02]  /*69060*/  F2FP.SATFINITE.E4M3.F32.PACK_AB_MERGE_C R55, R55, R56, RZ ;  /* 0x000000383737723e */ /* 0x008fe400048070ff */
[----:B------:R-:W-:-:S02]  /*69070*/  F2FP.SATFINITE.E4M3.F32.PACK_AB_MERGE_C R49, R49, R50, RZ ;  /* 0x000000323131723e */ /* 0x000fc400048070ff */
[----:B------:R-:W-:Y:S02]  /*69080*/  F2FP.SATFINITE.E4M3.F32.PACK_AB_MERGE_C R43, R43, R44, RZ ;  /* 0x0000002c2b2b723e */ /* 0x000fe400048070ff */
[----:B------:R-:W-:Y:S02]  /*69090*/  F2FP.SATFINITE.E4M3.F32.PACK_AB_MERGE_C R37, R37, R38, RZ ;  /* 0x000000262525723e */ /* 0x000fe400048070ff */
[----:B------:R-:W-:Y:S02]  /*690a0*/  F2FP.SATFINITE.E4M3.F32.PACK_AB_MERGE_C R31, R31, R32, RZ ;  /* 0x000000201f1f723e */ /* 0x000fe400048070ff */
[----:B------:R-:W-:Y:S02]  /*690b0*/  F2FP.SATFINITE.E4M3.F32.PACK_AB_MERGE_C R24, R24, R25, RZ ;  /* 0x000000191818723e */ /* 0x000fe400048070ff */
[----:B------:R-:W-:Y:S02]  /*690c0*/  F2FP.SATFINITE.E4M3.F32.PACK_AB_MERGE_C R22, R22, R23, RZ ;  /* 0x000000171616723e */ /* 0x000fe400048070ff */
[----:B------:R-:W-:-:S02]  /*690d0*/  F2FP.SATFINITE.E4M3.F32.PACK_AB_MERGE_C R18, R18, R19, RZ ;  /* 0x000000131212723e */ /* 0x000fc400048070ff */
[----:B------:R-:W-:Y:S02]  /*690e0*/  F2FP.SATFINITE.E4M3.F32.PACK_AB_MERGE_C R16, R16, R17, RZ ;  /* 0x000000111010723e */ /* 0x000fe400048070ff */
[----:B------:R-:W-:Y:S02]  /*690f0*/  F2FP.SATFINITE.E4M3.F32.PACK_AB_MERGE_C R12, R12, R13, RZ ;  /* 0x0000000d0c0c723e */ /* 0x000fe400048070ff */
[----:B------:R-:W-:Y:S02]  /*69100*/  F2FP.SATFINITE.E4M3.F32.PACK_AB_MERGE_C R10, R10, R11, RZ ;  /* 0x0000000b0a0a723e */ /* 0x000fe400048070ff */
[----:B------:R-:W-:Y:S02]  /*69110*/  F2FP.SATFINITE.E4M3.F32.PACK_AB_MERGE_C R6, R6, R7, RZ ;  /* 0x000000070606723e */ /* 0x000fe400048070ff */
[----:B------:R-:W-:Y:S02]  /*69120*/  F2FP.SATFINITE.E4M3.F32.PACK_AB_MERGE_C R4, R4, R5, RZ ;  /* 0x000000050404723e */ /* 0x000fe400048070ff */
[----:B--2---:R-:W-:-:S02]  /*69130*/  F2FP.SATFINITE.E4M3.F32.PACK_AB_MERGE_C R61, R61, R0, RZ ;  /* 0x000000003d3d723e */ /* 0x004fc400048070ff */
[----:B------:R-:W-:-:S03]  /*69140*/  F2FP.SATFINITE.E4M3.F32.PACK_AB_MERGE_C R0, R57, R58, RZ ;  /* 0x0000003a3900723e */ /* 0x000fc600048070ff */
[----:B------:R-:W-:Y:S04]  /*69150*/  STL [R1+0x198], R61 ;  /* 0x0001983d01007387 */ /* 0x000fe80000100800 */
[----:B------:R1:W-:Y:S04]  /*69160*/  STL [R1+0x1a8], R27 ;  /* 0x0001a81b01007387 */ /* 0x0003e80000100800 */
[----:B------:R2:W-:Y:S01]  /*69170*/  STL [R1+0x14], R0 ;  /* 0x0000140001007387 */ /* 0x0005e20000100800 */
[----:B-1----:R-:W-:-:S03]  /*69180*/  F2FP.SATFINITE.E4M3.F32.PACK_AB_MERGE_C R27, R53, R54, RZ ;  /* 0x00000036351b723e */ /* 0x002fc600048070ff */
[----:B------:R-:W-:Y:S01]  /*69190*/  STL [R1+0x10], R55 ;  /* 0x0000103701007387 */ /* 0x000fe20000100800 */
[----:B--2---:R-:W-:-:S03]  /*691a0*/  F2FP.SATFINITE.E4M3.F32.PACK_AB_MERGE_C R0, R51, R52, RZ ;  /* 0x000000343300723e */ /* 0x004fc600048070ff */
        /* <DEDUP_REMOVED lines=20> */
[----:B------:R-:W-:Y:S04]  /*692f0*/  STL [R1+0x50], R27 ;  /* 0x0000501b01007387 */ /* 0x000fe80000100800 */
[----:B------:R1:W-:Y:S04]  /*69300*/  STL [R1+0x24], R0 ;  /* 0x0000240001007387 */ /* 0x0003e80000100800 */
[----:B------:R-:W-:Y:S01]  /*69310*/  STL [R1+0x3c], R24 ;  /* 0x00003c1801007387 */ /* 0x000fe20000100800 */
[----:B-1----:R-:W-:-:S03]  /*69320*/  F2FP.SATFINITE.E4M3.F32.PACK_AB_MERGE_C R0, R20, R21, RZ ;  /* 0x000000151400723e */ /* 0x002fc600048070ff */
        /* <DEDUP_REMOVED lines=10> */
[----:B------:R2:W-:Y:S04]  /*693d0*/  STL [R1+0x104], R6 ;  /* 0x0001040601007387 */ /* 0x0005e80000100800 */
[----:B------:R-:W3:Y:S01]  /*693e0*/  LDL.LU R42, [R1+0x580] ;  /* 0x00058000012a7983 */ /* 0x000ee20000300800 */
[----:B-1----:R-:W-:-:S03]  /*693f0*/  F2FP.SATFINITE.E4M3.F32.PACK_AB_MERGE_C R0, R2, R3, RZ ;  /* 0x000000030200723e */ /* 0x002fc600048070ff */
[----:B------:R1:W-:Y:S04]  /*69400*/  STL [R1+0x128], R4 ;  /* 0x0001280401007387 */ /* 0x0003e80000100800 */
[----:B------:R-:W3:Y:S04]  /*69410*/  LDL.LU R41, [R1+0x584] ;  /* 0x0005840001297983 */ /* 0x000ee80000300800 */
        /* <DEDUP_REMOVED lines=35> */
[----:B------:R-:W2:Y:S04]  /*69650*/  LDL.LU R5, [R1+0x500] ;  /* 0x0005000001057983 */ /* 0x000ea80000300800 */
[----:B-1----:R-:W2:Y:S04]  /*69660*/  LDL.LU R4, [R1+0x504] ;  /* 0x0005040001047983 */ /* 0x002ea80000300800 */
[----:B------:R-:W2:Y:S04]  /*69670*/  LDL.LU R3, [R1+0x508] ;  /* 0x0005080001037983 */ /* 0x000ea80000300800 */
[----:B------:R-:W2:Y:S01]  /*69680*/  LDL.LU R2, [R1+0x50c] ;  /* 0x00050c0001027983 */ /* 0x000ea20000300800 */
[----:B---3--:R-:W-:-:S05]  /*69690*/  F2FP.SATFINITE.E4M3.F32.PACK_AB_MERGE_C R0, R41, R42, RZ ;  /* 0x0000002a2900723e */ /* 0x008fca00048070ff */
[----:B------:R1:W-:Y:S01]  /*696a0*/  STL [R1+0x154], R0 ;  /* 0x0001540001007387 */ /* 0x0003e20000100800 */
[----:B----4-:R-:W-:Y:S02]  /*696b0*/  F2FP.SATFINITE.E4M3.F32.PACK_AB_MERGE_C R39, R39, R40, RZ ;  /* 0x000000282727723e */ /* 0x010fe400048070ff */
[----:B------:R-:W-:-:S03]  /*696c0*/  F2FP.SATFINITE.E4M3.F32.PACK_AB_MERGE_C R27, R37, R38, RZ ;  /* 0x00000026251b723e */ /* 0x000fc600048070ff */
[----:B------:R-:W-:Y:S04]  /*696d0*/  STL [R1+0x150], R39 ;  /* 0x0001502701007387 */ /* 0x000fe80000100800 */
[----:B------:R-:W-:Y:S01]  /*696e0*/  STL [R1+0x17c], R27 ;  /* 0x00017c1b01007387 */ /* 0x000fe20000100800 */
[----:B-1----:R-:W-:Y:S02]  /*696f0*/  F2FP.SATFINITE.E4M3.F32.PACK_AB_MERGE_C R0, R35, R36, RZ ;  /* 0x000000242300723e */ /* 0x002fe400048070ff */
[----:B------:R-:W-:-:S05]  /*69700*/  F2FP.SATFINITE.E4M3.F32.PACK_AB_MERGE_C R26, R26, R34, RZ ;  /* 0x000000221a1a723e */ /* 0x000fca00048070ff */
[----:B------:R-:W-:Y:S01]  /*69710*/  STL [R1+0x2784], R26 ;  /* 0x0027841a01007387 */ /* 0x000fe20000100800 */
[----:B------:R-:W-:-:S03]  /*69720*/  F2FP.SATFINITE.E4M3.F32.PACK_AB_MERGE_C R60, R32, R33, RZ ;  /* 0x00000021203c723e */ /* 0x000fc600048070ff */
[----:B------:R1:W-:Y:S01]  /*69730*/  STL [R1+0x178], R0 ;  /* 0x0001780001007387 */ /* 0x0003e20000100800 */
[----:B------:R-:W-:-:S03]  /*69740*/  F2FP.SATFINITE.E4M3.F32.PACK_AB_MERGE_C R58, R30, R31, RZ ;  /* 0x0000001f1e3a723e */ /* 0x000fc600048070ff */
[----:B------:R-:W-:Y:S01]  /*69750*/  STL [R1+0x2788], R60 ;  /* 0x0027883c01007387 */ /* 0x000fe20000100800 */
[----:B-1----:R-:W-:-:S03]  /*69760*/  F2FP.SATFINITE.E4M3.F32.PACK_AB_MERGE_C R0, R28, R29, RZ ;  /* 0x0000001d1c00723e */ /* 0x002fc600048070ff */
[----:B------:R-:W-:Y:S04]  /*69770*/  STL [R1+0x278c], R58 ;  /* 0x00278c3a01007387 */ /* 0x000fe80000100800 */
[----:B------:R1:W-:Y:S01]  /*69780*/  STL [R1+0x4], R0 ;  /* 0x0000040001007387 */ /* 0x0003e20000100800 */
[----:B------:R-:W-:Y:S02]  /*69790*/  F2FP.SATFINITE.E4M3.F32.PACK_AB_MERGE_C R24, R24, R25, RZ ;  /* 0x000000191818723e */ /* 0x000fe400048070ff */
[----:B------:R-:W-:-:S03]  /*697a0*/  F2FP.SATFINITE.E4M3.F32.PACK_AB_MERGE_C R22, R22, R23, RZ ;  /* 0x000000171616723e */ /* 0x000fc600048070ff */
[----:B------:R3:W-:Y:S04]  /*697b0*/  STL [R1], R24 ;  /* 0x0000001801007387 */ /* 0x0007e80000100800 */
[----:B------:R4:W-:Y:S01]  /*697c0*/  STL [R1+0xc], R22 ;  /* 0x00000c1601007387 */ /* 0x0009e20000100800 */
[----:B-1----:R-:W-:Y:S02]  /*697d0*/  F2FP.SATFINITE.E4M3.F32.PACK_AB_MERGE_C R0, R20, R21, RZ ;  /* 0x000000151400723e */ /* 0x002fe400048070ff */
[----:B------:R-:W-:-:S05]  /*697e0*/  F2FP.SATFINITE.E4M3.F32.PACK_AB_MERGE_C R61, R18, R19, RZ ;  /* 0x00000013123d723e */ /* 0x000fca00048070ff */
[----:B------:R-:W-:Y:S01]  /*697f0*/  STL [R1+0x2790], R61 ;  /* 0x0027903d01007387 */ /* 0x000fe20000100800 */
[----:B------:R-:W-:-:S03]  /*69800*/  F2FP.SATFINITE.E4M3.F32.PACK_AB_MERGE_C R59, R16, R17, RZ ;  /* 0x00000011103b723e */ /* 0x000fc600048070ff */
[----:B------:R1:W-:Y:S01]  /*69810*/  STL [R1+0x8], R0 ;  /* 0x0000080001007387 */ /* 0x0003e20000100800 */
[----:B------:R-:W-:-:S03]  /*69820*/  F2FP.SATFINITE.E4M3.F32.PACK_AB_MERGE_C R23, R14, R15, RZ ;  /* 0x0000000f0e17723e */ /* 0x000fc600048070ff */
[----:B------:R-:W-:Y:S01]  /*69830*/  STL [R1+0x2794], R59 ;  /* 0x0027943b01007387 */ /* 0x000fe20000100800 */
[----:B------:R-:W-:-:S03]  /*69840*/  F2FP.SATFINITE.E4M3.F32.PACK_AB_MERGE_C R19, R12, R13, RZ ;  /* 0x0000000d0c13723e */ /* 0x000fc600048070ff */
[----:B------:R-:W-:Y:S01]  /*69850*/  STL [R1+0x2798], R23 ;  /* 0x0027981701007387 */ /* 0x000fe20000100800 */
[----:B------:R-:W-:-:S03]  /*69860*/  F2FP.SATFINITE.E4M3.F32.PACK_AB_MERGE_C R21, R10, R11, RZ ;  /* 0x0000000b0a15723e */ /* 0x000fc600048070ff */
[----:B------:R-:W-:Y:S01]  /*69870*/  STL [R1+0x279c], R19 ;  /* 0x00279c1301007387 */ /* 0x000fe20000100800 */
[----:B------:R-:W-:-:S03]  /*69880*/  F2FP.SATFINITE.E4M3.F32.PACK_AB_MERGE_C R18, R8, R9, RZ ;  /* 0x000000090812723e */ /* 0x000fc600048070ff */
[----:B------:R-:W-:Y:S01]  /*69890*/  STL [R1+0x27a0], R21 ;  /* 0x0027a01501007387 */ /* 0x000fe20000100800 */
[----:B--2---:R-:W-:-:S03]  /*698a0*/  F2FP.SATFINITE.E4M3.F32.PACK_AB_MERGE_C R54, R6, R7, RZ ;  /* 0x000000070636723e */ /* 0x004fc600048070ff */
[----:B------:R2:W-:Y:S01]  /*698b0*/  STL [R1+0x27a4], R18 ;  /* 0x0027a41201007387 */ /* 0x0005e20000100800 */
[----:B------:R-:W-:-:S03]  /*698c0*/  F2FP.SATFINITE.E4M3.F32.PACK_AB_MERGE_C R49, R4, R5, RZ ;  /* 0x000000050431723e */ /* 0x000fc600048070ff */
[----:B------:R-:W-:Y:S04]  /*698d0*/  STL [R1+0x27a8], R54 ;  /* 0x0027a83601007387 */ /* 0x000fe80000100800 */
[----:B------:R-:W-:Y:S04]  /*698e0*/  STL [R1+0x27ac], R49 ;  /* 0x0027ac3101007387 */ /* 0x000fe80000100800 */
        /* <DEDUP_REMOVED lines=22> */
[----:B------:R-:W1:Y:S04]  /*69a50*/  LDL.LU R29, [R1+0x4a8] ;  /* 0x0004a800011d7983 */ /* 0x000e680000300800 */
[----:B------:R-:W1:Y:S04]  /*69a60*/  LDL.LU R28, [R1+0x4ac] ;  /* 0x0004ac00011c7983 */ /* 0x000e680000300800 */
[----:B------:R-:W2:Y:S04]  /*69a70*/  LDL.LU R25, [R1+0x490] ;  /* 0x0004900001197983 */ /* 0x000ea80000300800 */
[----:B---3--:R-:W3:Y:S04]  /*69a80*/  LDL.LU R24, [R1+0x494] ;  /* 0x0004940001187983 */ /* 0x008ee80000300800 */
[----:B----4-:R-:W4:Y:S04]  /*69a90*/  LDL.LU R22, [R1+0x498] ;  /* 0x0004980001167983 */ /* 0x010f280000300800 */
[----:B------:R-:W4:Y:S04]  /*69aa0*/  LDL.LU R20, [R1+0x49c] ;  /* 0x00049c0001147983 */ /* 0x000f280000300800 */
[----:B------:R-:W3:Y:S01]  /*69ab0*/  LDL.LU R17, [R1+0x790] ;  /* 0x0007900001117983 */ /* 0x000ee20000300800 */
[----:B------:R-:W-:-:S03]  /*69ac0*/  F2FP.SATFINITE.E4M3.F32.PACK_AB_MERGE_C R53, R2, R3, RZ ;  /* 0x000000030235723e */ /* 0x000fc600048070ff */
        /* <DEDUP_REMOVED lines=15> */
[----:B------:R-:W-:Y:S01]  /*69bc0*/  STL [R1+0x27b0], R53 ;  /* 0x0027b03501007387 */ /* 0x000fe20000100800 */
[----:B--2---:R-:W-:-:S02]  /*69bd0*/  F2FP.SATFINITE.E4M3.F32.PACK_AB_MERGE_C R48, R48, R52, RZ ;  /* 0x000000343030723e */ /* 0x004fc400048070ff */
        /* <DEDUP_REMOVED lines=15> */
[----:B------:R-:W-:Y:S04]  /*69cd0*/  STL [R1+0x27d0], R44 ;  /* 0x0027d02c01007387 */ /* 0x000fe80000100800 */
[----:B------:R-:W-:Y:S01]  /*69ce0*/  STL [R1+0x27d4], R43 ;  /* 0x0027d42b01007387 */ /* 0x000fe20000100800 */
[----:B-1----:R-:W-:-:S05]  /*69cf0*/  F2FP.SATFINITE.E4M3.F32.PACK_AB_MERGE_C R0, R28, R29, RZ ;  /* 0x0000001d1c00723e */ /* 0x002fca00048070ff */
[----:B------:R3:W-:Y:S01]  /*69d00*/  STL [R1+0xa0], R0 ;  /* 0x0000a00001007387 */ /* 0x0007e20000100800 */
[----:B----4-:R-:W-:Y:S02]  /*69d10*/  F2FP.SATFINITE.E4M3.F32.PACK_AB_MERGE_C R18, R20, R22, RZ ;  /* 0x000000161412723e */ /* 0x010fe400048070ff */
[----:B---3--:R-:W-:-:S03]  /*69d20*/  F2FP.SATFINITE.E4M3.F32.PACK_AB_MERGE_C R0, R16, R17, RZ ;  /* 0x000000111000723e */ /* 0x008fc600048070ff */
[----:B------:R-:W-:Y:S01]  /*69d30*/  STL [R1+0x100], R18 ;  /* 0x0001001201007387 */ /* 0x000fe20000100800 */
[----:B------:R-:W-:-:S03]  /*69d40*/  F2FP.SATFINITE.E4M3.F32.PACK_AB_MERGE_C R14, R14, R15, RZ ;  /* 0x0000000f0e0e723e */ /* 0x000fc600048070ff */
[----:B------:R1:W-:Y:S04]  /*69d50*/  STL [R1+0xfc], R0 ;  /* 0x0000fc0001007387 */ /* 0x0003e80000100800 */
[----:B------:R2:W-:Y:S04]  /*69d60*/  STL [R1+0x118], R14 ;  /* 0x0001180e01007387 */ /* 0x0005e80000100800 */
[----:B------:R-:W3:Y:S01]  /*69d70*/  LDL.LU R43, [R1+0x420] ;  /* 0x00042000012b7983 */ /* 0x000ee20000300800 */
[----:B------:R-:W-:Y:S02]  /*69d80*/  F2FP.SATFINITE.E4M3.F32.PACK_AB_MERGE_C R3, R3, R13, RZ ;  /* 0x0000000d0303723e */ /* 0x000fe400048070ff */
[----:B-1----:R-:W-:-:S02]  /*69d90*/  F2FP.SATFINITE.E4M3.F32.PACK_AB_MERGE_C R0, R11, R12, RZ ;  /* 0x0000000c0b00723e */ /* 0x002fc400048070ff */
[----:B------:R-:W-:Y:S02]  /*69da0*/  F2FP.SATFINITE.E4M3.F32.PACK_AB_MERGE_C R2, R2, R10, RZ ;  /* 0x0000000a0202723e */ /* 0x000fe400048070ff */
[----:B------:R-:W-:Y:S02]  /*69db0*/  F2FP.SATFINITE.E4M3.F32.PACK_AB_MERGE_C R4, R4, R9, RZ ;  /* 0x000000090404723e */ /* 0x000fe400048070ff */
[----:B------:R-:W-:Y:S02]  /*69dc0*/  F2FP.SATFINITE.E4M3.F32.PACK_AB_MERGE_C R5, R5, R8, RZ ;  /* 0x000000080505723e */ /* 0x000fe400048070ff */
[----:B------:R-:W-:Y:S02]  /*69dd0*/  F2FP.SATFINITE.E4M3.F32.PACK_AB_MERGE_C R6, R6, R7, RZ ;  /* 0x000000070606723e */ /* 0x000fe400048070ff */
        /* <DEDUP_REMOVED lines=20> */
[----:B------:R-:W2:Y:S01]  /*69f20*/  LDL.LU R15, [R1+0x354] ;  /* 0x00035400010f7983 */ /* 0x000ea20000300800 */
[----:B------:R-:W-:-:S03]  /*69f30*/  F2FP.SATFINITE.E4M3.F32.PACK_AB_MERGE_C R37, R32, R33, RZ ;  /* 0x000000212025723e */ /* 0x000fc600048070ff */
[----:B------:R-:W2:Y:S01]  /*69f40*/  LDL.LU R54, [R1+0x358] ;  /* 0x0003580001367983 */ /* 0x000ea20000300800 */
[----:B------:R-:W-:-:S03]  /*69f50*/  F2FP.SATFINITE.E4M3.F32.PACK_AB_MERGE_C R33, R24, R25, RZ ;  /* 0x000000191821723e */ /* 0x000fc600048070ff */
[----:B------:R-:W2:Y:S04]  /*69f60*/  LDL.LU R20, [R1+0x35c] ;  /* 0x00035c0001147983 */ /* 0x000ea80000300800 */
[----:B------:R-:W2:Y:S04]  /*69f70*/  LDL.LU R18, [R1+0x340] ;  /* 0x0003400001127983 */ /* 0x000ea80000300800 */
[----:B------:R-:W2:Y:S04]  /*69f80*/  LDL.LU R22, [R1+0x344] ;  /* 0x0003440001167983 */ /* 0x000ea80000300800 */
[----:B------:R-:W2:Y:S04]  /*69f90*/  LDL.LU R56, [R1+0x348] ;  /* 0x0003480001387983 */ /* 0x000ea80000300800 */
[----:B------:R-:W2:Y:S04]  /*69fa0*/  LDL.LU R24, [R1+0x34c] ;  /* 0x00034c0001187983 */ /* 0x000ea80000300800 */
[----:B------:R-:W2:Y:S01]  /*69fb0*/  LDL.LU R21, [R1+0x330] ;  /* 0x0003300001157983 */ /* 0x000ea20000300800 */
[----:B------:R-:W-:-:S03]  /*69fc0*/  F2FP.SATFINITE.E4M3.F32.PACK_AB_MERGE_C R35, R30, R31, RZ ;  /* 0x0000001f1e23723e */ /* 0x000fc600048070ff */
        /* <DEDUP_REMOVED lines=23> */
[----:B---3--:R-:W-:-:S03]  /*6a140*/  F2FP.SATFINITE.E4M3.F32.PACK_AB_MERGE_C R7, R7, R43, RZ ;  /* 0x0000002b0707723e */ /* 0x008fc600048070ff */
[----:B------:R-:W3:Y:S01]  /*6a150*/  LDL.LU R43, [R1+0x27d4] ;  /* 0x0027d400012b7983 */ /* 0x000ee20000300800 */
[----:B----4-:R-:W-:-:S03]  /*6a160*/  F2FP.SATFINITE.E4M3.F32.PACK_AB_MERGE_C R8, R8, R44, RZ ;  /* 0x0000002c0808723e */ /* 0x010fc600048070ff */
[----:B------:R-:W4:Y:S01]  /*6a170*/  LDL.LU R44, [R1+0x27d0] ;  /* 0x0027d000012c7983 */ /* 0x000f220000300800 */
[----:B------:R-:W-:-:S03]  /*6a180*/  F2FP.SATFINITE.E4M3.F32.PACK_AB_MERGE_C R9, R9, R45, RZ ;  /* 0x0000002d0909723e */ /* 0x000fc600048070ff */
[----:B------:R-:W3:Y:S01]  /*6a190*/  LDL.LU R45, [R1+0x27cc] ;  /* 0x0027cc00012d7983 */ /* 0x000ee20000300800 */
        /* <DEDUP_REMOVED lines=10> */
[----:B--2---:R-:W-:-:S03]  /*6a240*/  F2FP.SATFINITE.E4M3.F32.PACK_AB_MERGE_C R14, R14, R48, RZ ;  /* 0x000000300e0e723e */ /* 0x004fc600048070ff */
[----:B------:R-:W2:Y:S01]  /*6a250*/  LDL.LU R48, [R1+0x27b4] ;  /* 0x0027b40001307983 */ /* 0x000ea20000300800 */
[----:B------:R-:W-:-:S03]  /*6a260*/  F2FP.SATFINITE.E4M3.F32.PACK_AB_MERGE_C R16, R16, R53, RZ ;  /* 0x000000351010723e */ /* 0x000fc600048070ff */
        /* <DEDUP_REMOVED lines=8> */
[----:B------:R-:W2:Y:S01]  /*6a2f0*/  LDL R56, [R1+0x7a4] ;  /* 0x0007a40001387983 */ /* 0x000ea20000100800 */
        /* <DEDUP_REMOVED lines=17> */
[----:B------:R-:W4:Y:S01]  /*6a410*/  LDL.LU R27, [R1+0x2780] ;  /* 0x00278000011b7983 */ /* 0x000f220000300800 */
[----:B------:R-:W-:Y:S02]  /*6a420*/  F2FP.SATFINITE.E4M3.F32.PACK_AB_MERGE_C R39, R39, R55, RZ ;  /* 0x000000372727723e */ /* 0x000fe400048070ff */
[----:B------:R-:W-:Y:S02]  /*6a430*/  F2FP.SATFINITE.E4M3.F32.PACK_AB_MERGE_C R41, R28, R41, RZ ;  /* 0x000000291c29723e */ /* 0x000fe400048070ff */
[----:B------:R-:W-:Y:S01]  /*6a440*/  F2FP.SATFINITE.E4M3.F32.PACK_AB_MERGE_C R42, R42, R57, RZ ;  /* 0x000000392a2a723e */ /* 0x000fe200048070ff */
[C---:B--2---:R-:W-:Y:S02]  /*6a450*/  VIADD R55, R56.reuse, 0x1 ;  /* 0x0000000138377836 */ /* 0x044fe40000000000 */
[----:B------:R-:W-:-:S03]  /*6a460*/  VIADD R28, R56, 0x7f ;  /* 0x0000007f381c7836 */ /* 0x000fc60000000000 */
[----:B0-----:R-:W-:Y:S01]  /*6a470*/  ISETP.GE.AND P2, PT, R55, UR11, PT ;  /* 0x0000000b37007c0c */ /* 0x001fe2000bf46270 */
[C---:B------:R-:W-:Y:S02]  /*6a480*/  VIADD R55, R56.reuse, 0x2 ;  /* 0x0000000238377836 */ /* 0x040fe40000000000 */
[----:B------:R-:W-:Y:S01]  /*6a490*/  VIADD R56, R56, 0x3 ;  /* 0x0000000338387836 */ /* 0x000fe20000000000 */
[----:B------:R-:W-:Y:S02]  /*6a4a0*/  ISETP.GE.AND P0, PT, R28, UR23, PT ;  /* 0x000000171c007c0c */ /* 0x000fe4000bf06270 */
[----:B------:R-:W-:Y:S02]  /*6a4b0*/  ISETP.GE.AND P1, PT, R55, UR17, PT ;  /* 0x0000001137007c0c */ /* 0x000fe4000bf26270 */
[----:B------:R-:W2:Y:S01]  /*6a4c0*/  LDL.LU R55, [R1+0x14] ;  /* 0x0000140001377983 */ /* 0x000ea20000300800 */
[----:B------:R-:W-:-:S03]  /*6a4d0*/  ISETP.GE.AND P3, PT, R56, UR4, PT ;  /* 0x0000000438007c0c */ /* 0x000fc6000bf66270 */
[----:B------:R-:W2:Y:S01]  /*6a4e0*/  LDL.LU R56, [R1+0x10] ;  /* 0x0000100001387983 */ /* 0x000ea20000300800 */
[----:B---3--:R-:W-:-:S04]  /*6a4f0*/  LOP3.LUT R26, R26, 0xffff, RZ, 0xc0, !PT ;  /* 0x0000ffff1a1a7812 */ /* 0x008fc800078ec0ff */
[----:B------:R-:W-:Y:S02]  /*6a500*/  SHF.R.U32.HI R28, RZ, 0x8, R26 ;  /* 0x00000008ff1c7819 */ /* 0x000fe4000001161a */
[----:B----4-:R-:W-:-:S04]  /*6a510*/  LOP3.LUT R27, R27, 0xffff, RZ, 0xc0, !PT ;  /* 0x0000ffff1b1b7812 */ /* 0x010fc800078ec0ff */
[----:B------:R-:W-:Y:S02]  /*6a520*/  PRMT R26, R27, 0x3340, R26 ;  /* 0x000033401b1a7816 */ /* 0x000fe4000000001a */
[----:B------:R-:W-:Y:S02]  /*6a530*/  SHF.R.U32.HI R57, RZ, 0x8, R27 ;  /* 0x00000008ff397819 */ /* 0x000fe4000001161b */
[----:B------:R-:W3:Y:S04]  /*6a540*/  LDL.LU R27, [R1+0x4c] ;  /* 0x00004c00011b7983 */ /* 0x000ee80000300800 */
[----:B------:R0:W-:Y:S04]  /*6a550*/  STL [R1+0x1dc], R26 ;  /* 0x0001dc1a01007387 */ /* 0x0001e80000100800 */
[----:B0-----:R-:W4:Y:S01]  /*6a560*/  LDL.LU R26, [R1+0x48] ;  /* 0x00004800011a7983 */ /* 0x001f220000300800 */
[----:B------:R-:W-:-:S02]  /*6a570*/  LOP3.LUT R57, R57, 0xffff, RZ, 0xc0, !PT ;  /* 0x0000ffff39397812 */ /* 0x000fc400078ec0ff */
[----:B------:R-:W-:-:S04]  /*6a580*/  LOP3.LUT R28, R28, 0xffff, RZ, 0xc0, !PT ;  /* 0x0000ffff1c1c7812 */ /* 0x000fc800078ec0ff */
[----:B------:R-:W-:-:S05]  /*6a590*/  PRMT R28, R57, 0x3340, R28 ;  /* 0x00003340391c7816 */ /* 0x000fca000000001c */
[----:B------:R4:W-:Y:S01]  /*6a5a0*/  STL [R1+0x174], R28 ;  /* 0x0001741c01007387 */ /* 0x0009e20000100800 */
[----:B------:R-:W-:Y:S02]  /*6a5b0*/  LOP3.LUT R3, R3, 0xffff, RZ, 0xc0, !PT ;  /* 0x0000ffff03037812 */ /* 0x000fe400078ec0ff */
[----:B------:R-:W-:Y:S02]  /*6a5c0*/  LOP3.LUT R0, R0, 0xffff, RZ, 0xc0, !PT ;  /* 0x0000ffff00007812 */ /* 0x000fe400078ec0ff */
[----:B--2---:R-:W-:Y:S02]  /*6a5d0*/  LOP3.LUT R55, R55, 0xffff, RZ, 0xc0, !PT ;  /* 0x0000ffff37377812 */ /* 0x004fe400078ec0ff */
[----:B---3--:R-:W-:Y:S02]  /*6a5e0*/  LOP3.LUT R57, R27, 0xffff, RZ, 0xc0, !PT ;  /* 0x0000ffff1b397812 */ /* 0x008fe400078ec0ff */
[----:B------:R-:W-:Y:S02]  /*6a5f0*/  LOP3.LUT R27, R56, 0xffff, RZ, 0xc0, !PT ;  /* 0x0000ffff381b7812 */ /* 0x000fe400078ec0ff */
[----:B------:R-:W-:-:S02]  /*6a600*/  LOP3.LUT R56, R60, 0xffff, RZ, 0xc0, !PT ;  /* 0x0000ffff3c387812 */ /* 0x000fc400078ec0ff */
[----:B------:R-:W2:Y:S01]  /*6a610*/  LDL.LU R60, [R1] ;  /* 0x00000000013c7983 */ /* 0x000ea20000300800 */
[----:B----4-:R-:W-:Y:S02]  /*6a620*/  LOP3.LUT R28, R26, 0xffff, RZ, 0xc0, !PT ;  /* 0x0000ffff1a1c7812 */ /* 0x010fe400078ec0ff */
[----:B------:R-:W-:Y:S02]  /*6a630*/  LOP3.LUT R26, R58, 0xffff, RZ, 0xc0, !PT ;  /* 0x0000ffff3a1a7812 */ /* 0x000fe400078ec0ff */
[----:B------:R-:W-:Y:S02]  /*6a640*/  SHF.R.U32.HI R58, RZ, 0x8, R57 ;  /* 0x00000008ff3a7819 */ /* 0x000fe40000011639 */
[----:B------:R-:W-:-:S05]  /*6a650*/  PRMT R57, R57, 0x3340, R56 ;  /* 0x0000334039397816 */ /* 0x000fca0000000038 */
[----:B------:R0:W-:Y:S02]  /*6a660*/  STL [R1+0x1d8], R57 ;  /* 0x0001d83901007387 */ /* 0x0001e40000100800 */
[----:B0-----:R-:W-:Y:S02]  /*6a670*/  SHF.R.U32.HI R57, RZ, 0x8, R56 ;  /* 0x00000008ff397819 */ /* 0x001fe40000011638 */
[----:B------:R-:W-:Y:S02]  /*6a680*/  SHF.R.U32.HI R56, RZ, 0x8, R55 ;  /* 0x00000008ff387819 */ /* 0x000fe40000011637 */
[----:B------:R-:W-:-:S05]  /*6a690*/  PRMT R55, R55, 0x3340, R3 ;  /* 0x0000334037377816 */ /* 0x000fca0000000003 */
[----:B------:R0:W-:Y:S01]  /*6a6a0*/  STL [R1+0x1d4], R55 ;  /* 0x0001d43701007387 */ /* 0x0001e20000100800 */
[----:B------:R-:W-:Y:S02]  /*6a6b0*/  LOP3.LUT R58, R58, 0xffff, RZ, 0xc0, !PT ;  /* 0x0000ffff3a3a7812 */ /* 0x000fe400078ec0ff */
[----:B0-----:R-:W-:Y:S02]  /*6a6c0*/  SHF.R.U32.HI R55, RZ, 0x8, R3 ;  /* 0x00000008ff377819 */ /* 0x001fe40000011603 */
[----:B------:R-:W-:Y:S02]  /*6a6d0*/  SHF.R.U32.HI R3, RZ, 0x8, R27 ;  /* 0x00000008ff037819 */ /* 0x000fe4000001161b */
[----:B------:R-:W-:Y:S02]  /*6a6e0*/  PRMT R27, R27, 0x3340, R0 ;  /* 0x000033401b1b7816 */ /* 0x000fe40000000000 */
[----:B------:R-:W-:-:S03]  /*6a6f0*/  LOP3.LUT R57, R57, 0xffff, RZ, 0xc0, !PT ;  /* 0x0000ffff39397812 */ /* 0x000fc600078ec0ff */
[----:B------:R0:W-:Y:S01]  /*6a700*/  STL [R1+0x1d0], R27 ;  /* 0x0001d01b01007387 */ /* 0x0001e20000100800 */
[----:B------:R-:W-:Y:S02]  /*6a710*/  PRMT R57, R58, 0x3340, R57 ;  /* 0x000033403a397816 */ /* 0x000fe40000000039 */
[----:B------:R-:W-:Y:S02]  /*6a720*/  LOP3.LUT R56, R56, 0xffff, RZ, 0xc0, !PT ;  /* 0x0000ffff38387812 */ /* 0x000fe400078ec0ff */
[----:B0-----:R-:W-:Y:S02]  /*6a730*/  SHF.R.U32.HI R27, RZ, 0x8, R28 ;  /* 0x00000008ff1b7819 */ /* 0x001fe4000001161c */
[----:B------:R-:W-:Y:S02]  /*6a740*/  PRMT R28, R28, 0x3340, R26 ;  /* 0x000033401c1c7816 */ /* 0x000fe4000000001a */
[----:B------:R-:W-:-:S03]  /*6a750*/  LOP3.LUT R55, R55, 0xffff, RZ, 0xc0, !PT ;  /* 0x0000ffff37377812 */ /* 0x000fc600078ec0ff */
[----:B------:R0:W-:Y:S01]  /*6a760*/  STL [R1+0x1e0], R28 ;  /* 0x0001e01c01007387 */ /* 0x0001e20000100800 */
[----:B------:R-:W-:-:S03]  /*6a770*/  PRMT R55, R56, 0x3340, R55 ;  /* 0x0000334038377816 */ /* 0x000fc60000000037 */
[----:B0-----:R-:W3:Y:S04]  /*6a780*/  LDL.LU R28, [R1+0x4] ;  /* 0x00000400011c7983 */ /* 0x001ee80000300800 */
[----:B------:R-:W4:Y:S04]  /*6a790*/  LDL.LU R58, [R1+0x1c] ;  /* 0x00001c00013a7983 */ /* 0x000f280000300800 */
[----:B------:R0:W-:Y:S04]  /*6a7a0*/  STL [R1+0x14c], R57 ;  /* 0x00014c3901007387 */ /* 0x0001e80000100800 */
[----:B0-----:R-:W2:Y:S04]  /*6a7b0*/  LDL.LU R57, [R1+0x18] ;  /* 0x0000180001397983 */ /* 0x001ea80000300800 */
[----:B------:R-:W2:Y:S04]  /*6a7c0*/  LDL.LU R56, [R1+0x64] ;  /* 0x0000640001387983 */ /* 0x000ea80000300800 */
[----:B------:R0:W-:Y:S04]  /*6a7d0*/  STL [R1+0x148], R55 ;  /* 0x0001483701007387 */ /* 0x0001e80000100800 */
[----:B0-----:R-:W2:Y:S01]  /*6a7e0*/  LDL.LU R55, [R1+0x60] ;  /* 0x0000600001377983 */ /* 0x001ea20000300800 */
[----:B------:R-:W-:-:S02]  /*6a7f0*/  SHF.R.U32.HI R0, RZ, 0x8, R0 ;  /* 0x00000008ff007819 */ /* 0x000fc40000011600 */
[----:B------:R-:W-:Y:S02]  /*6a800*/  SHF.R.U32.HI R26, RZ, 0x8, R26 ;  /* 0x00000008ff1a7819 */ /* 0x000fe4000001161a */
[----:B------:R-:W-:Y:S02]  /*6a810*/  LOP3.LUT R3, R3, 0xffff, RZ, 0xc0, !PT ;  /* 0x0000ffff03037812 */ /* 0x000fe400078ec0ff */
[----:B------:R-:W-:Y:S02]  /*6a820*/  LOP3.LUT R0, R0, 0xffff, RZ, 0xc0, !PT ;  /* 0x0000ffff00007812 */ /* 0x000fe400078ec0ff */
[----:B------:R-:W-:Y:S02]  /*6a830*/  LOP3.LUT R27, R27, 0xffff, RZ, 0xc0, !PT ;  /* 0x0000ffff1b1b7812 */ /* 0x000fe400078ec0ff */
[----:B------:R-:W-:Y:S02]  /*6a840*/  LOP3.LUT R26, R26, 0xffff, RZ, 0xc0, !PT ;  /* 0x0000ffff1a1a7812 */ /* 0x000fe400078ec0ff */
[----:B------:R-:W-:-:S02]  /*6a850*/  PRMT R3, R3, 0x3340, R0 ;  /* 0x0000334003037816 */ /* 0x000fc40000000000 */
[----:B------:R-:W-:-:S03]  /*6a860*/  PRMT R0, R27, 0x3340, R26 ;  /* 0x000033401b007816 */ /* 0x000fc6000000001a */
[----:B------:R-:W-:Y:S01]  /*6a870*/  STL [R1+0x144], R3 ;  /* 0x0001440301007387 */ /* 0x000fe20000100800 */
[----:B------:R-:W-:-:S03]  /*6a880*/  LOP3.LUT R2, R2, 0xffff, RZ, 0xc0, !PT ;  /* 0x0000ffff02027812 */ /* 0x000fc600078ec0ff */
[----:B------:R4:W-:Y:S01]  /*6a890*/  STL [R1+0x170], R0 ;  /* 0x0001700001007387 */ /* 0x0009e20000100800 */
[----:B------:R-:W-:Y:S02]  /*6a8a0*/  LOP3.LUT R4, R4, 0xffff, RZ, 0xc0, !PT ;  /* 0x0000ffff04047812 */ /* 0x000fe400078ec0ff */
[----:B---3--:R-:W-:Y:S02]  /*6a8b0*/  LOP3.LUT R28, R28, 0xffff, RZ, 0xc0, !PT ;  /* 0x0000ffff1c1c7812 */ /* 0x008fe400078ec0ff */
[----:B----4-:R-:W-:Y:S02]  /*6a8c0*/  LOP3.LUT R0, R58, 0xffff, RZ, 0xc0, !PT ;  /* 0x0000ffff3a007812 */ /* 0x010fe400078ec0ff */
[----:B------:R-:W3:Y:S01]  /*6a8d0*/  LDL.LU R58, [R1+0x2c] ;  /* 0x00002c00013a7983 */ /* 0x000ee20000300800 */
[----:B--2---:R-:W-:-:S04]  /*6a8e0*/  LOP3.LUT R27, R56, 0xffff, RZ, 0xc0, !PT ;  /* 0x0000ffff381b7812 */ /* 0x004fc800078ec0ff */
[----:B------:R-:W-:Y:S02]  /*6a8f0*/  SHF.R.U32.HI R56, RZ, 0x8, R27 ;  /* 0x00000008ff387819 */ /* 0x000fe4000001161b */
[----:B------:R-:W-:Y:S02]  /*6a900*/  PRMT R27, R27, 0x3340, R28 ;  /* 0x000033401b1b7816 */ /* 0x000fe4000000001c */
[----:B------:R-:W-:Y:S02]  /*6a910*/  LOP3.LUT R26, R57, 0xffff, RZ, 0xc0, !PT ;  /* 0x0000ffff391a7812 */ /* 0x000fe400078ec0ff */
[----:B------:R-:W2:Y:S01]  /*6a920*/  LDL.LU R57, [R1+0x28] ;  /* 0x0000280001397983 */ /* 0x000ea20000300800 */
[----:B------:R-:W-:Y:S02]  /*6a930*/  LOP3.LUT R3, R55, 0xffff, RZ, 0xc0, !PT ;  /* 0x0000ffff37037812 */ /* 0x000fe400078ec0ff */
[----:B------:R-:W-:Y:S02]  /*6a940*/  LOP3.LUT R55, R60, 0xffff, RZ, 0xc0, !PT ;  /* 0x0000ffff3c377812 */ /* 0x000fe400078ec0ff */
[----:B------:R-:W4:Y:S04]  /*6a950*/  LDL.LU R60, [R1+0xc] ;  /* 0x00000c00013c7983 */ /* 0x000f280000300800 */
[----:B------:R0:W-:Y:S02]  /*6a960*/  STL [R1+0x1c8], R27 ;  /* 0x0001c81b01007387 */ /* 0x0001e40000100800 */
[----:B0-----:R-:W-:-:S02]  /*6a970*/  SHF.R.U32.HI R27, RZ, 0x8, R0 ;  /* 0x00000008ff1b7819 */ /* 0x001fc40000011600 */
[----:B------:R-:W-:-:S05]  /*6a980*/  PRMT R0, R0, 0x3340, R2 ;  /* 0x0000334000007816 */ /* 0x000fca0000000002 */
[----:B------:R0:W-:Y:S01]  /*6a990*/  STL [R1+0x1c4], R0 ;  /* 0x0001c40001007387 */ /* 0x0001e20000100800 */
[----:B------:R-:W-:Y:S02]  /*6a9a0*/  SHF.R.U32.HI R28, RZ, 0x8, R28 ;  /* 0x00000008ff1c7819 */ /* 0x000fe4000001161c */
[----:B0-----:R-:W-:Y:S02]  /*6a9b0*/  SHF.R.U32.HI R0, RZ, 0x8, R26 ;  /* 0x00000008ff007819 */ /* 0x001fe4000001161a */
[----:B------:R-:W-:Y:S02]  /*6a9c0*/  PRMT R26, R26, 0x3340, R4 ;  /* 0x000033401a1a7816 */ /* 0x000fe40000000004 */
[----:B------:R-:W-:-:S03]  /*6a9d0*/  LOP3.LUT R56, R56, 0xffff, RZ, 0xc0, !PT ;  /* 0x0000ffff38387812 */ /* 0x000fc600078ec0ff */
[----:B------:R0:W-:Y:S01]  /*6a9e0*/  STL [R1+0x1c0], R26 ;  /* 0x0001c01a01007387 */ /* 0x0001e20000100800 */
[----:B------:R-:W-:Y:S02]  /*6a9f0*/  LOP3.LUT R28, R28, 0xffff, RZ, 0xc0, !PT ;  /* 0x0000ffff1c1c7812 */ /* 0x000fe400078ec0ff */
[----:B0-----:R-:W-:Y:S02]  /*6aa00*/  SHF.R.U32.HI R26, RZ, 0x8, R3 ;  /* 0x00000008ff1a7819 */ /* 0x001fe40000011603 */
[----:B------:R-:W-:Y:S02]  /*6aa10*/  PRMT R3, R3, 0x3340, R55 ;  /* 0x0000334003037816 */ /* 0x000fe40000000037 */
[----:B------:R-:W-:-:S03]  /*6aa20*/  PRMT R28, R56, 0x3340, R28 ;  /* 0x00003340381c7816 */ /* 0x000fc6000000001c */
[----:B------:R0:W-:Y:S04]  /*6aa30*/  STL [R1+0x1cc], R3 ;  /* 0x0001cc0301007387 */ /* 0x0001e80000100800 */
[----:B0-----:R-:W3:Y:S04]  /*6aa40*/  LDL.LU R3, [R1+0x68] ;  /* 0x0000680001037983 */ /* 0x001ee80000300800 */
[----:B------:R-:W3:Y:S04]  /*6aa50*/  LDL.LU R56, [R1+0x6c] ;  /* 0x00006c0001387983 */ /* 0x000ee80000300800 */
[----:B------:R0:W-:Y:S01]  /*6aa60*/  STL [R1+0x13c], R28 ;  /* 0x00013c1c01007387 */ /* 0x0001e20000100800 */
[----:B------:R-:W-:-:S02]  /*6aa70*/  SHF.R.U32.HI R2, RZ, 0x8, R2 ;  /* 0x00000008ff027819 */ /* 0x000fc40000011602 */
[----:B------:R-:W-:Y:S02]  /*6aa80*/  SHF.R.U32.HI R4, RZ, 0x8, R4 ;  /* 0x00000008ff047819 */ /* 0x000fe40000011604 */
[----:B------:R-:W-:Y:S01]  /*6aa90*/  SHF.R.U32.HI R55, RZ, 0x8, R55 ;  /* 0x00000008ff377819 */ /* 0x000fe20000011637 */
[----:B0-----:R-:W3:Y:S01]  /*6aaa0*/  LDL.LU R28, [R1+0x8] ;  /* 0x00000800011c7983 */ /* 0x001ee20000300800 */
[----:B------:R-:W-:Y:S02]  /*6aab0*/  LOP3.LUT R27, R27, 0xffff, RZ, 0xc0, !PT ;  /* 0x0000ffff1b1b7812 */ /* 0x000fe400078ec0ff */
[----:B------:R-:W-:Y:S02]  /*6aac0*/  LOP3.LUT R2, R2, 0xffff, RZ, 0xc0, !PT ;  /* 0x0000ffff02027812 */ /* 0x000fe400078ec0ff */
[----:B------:R-:W-:Y:S02]  /*6aad0*/  LOP3.LUT R0, R0, 0xffff, RZ, 0xc0, !PT ;  /* 0x0000ffff00007812 */ /* 0x000fe400078ec0ff */
[----:B------:R-:W-:-:S02]  /*6aae0*/  LOP3.LUT R4, R4, 0xffff, RZ, 0xc0, !PT ;  /* 0x0000ffff04047812 */ /* 0x000fc400078ec0ff */
[----:B------:R-:W-:Y:S02]  /*6aaf0*/  LOP3.LUT R26, R26, 0xffff, RZ, 0xc0, !PT ;  /* 0x0000ffff1a1a7812 */ /* 0x000fe400078ec0ff */
[----:B------:R-:W-:Y:S02]  /*6ab00*/  LOP3.LUT R55, R55, 0xffff, RZ, 0xc0, !PT ;  /* 0x0000ffff37377812 */ /* 0x000fe400078ec0ff */
[----:B------:R-:W-:Y:S02]  /*6ab10*/  PRMT R2, R27, 0x3340, R2 ;  /* 0x000033401b027816 */ /* 0x000fe40000000002 */
[----:B------:R-:W-:Y:S02]  /*6ab20*/  PRMT R0, R0, 0x3340, R4 ;  /* 0x0000334000007816 */ /* 0x000fe40000000004 */
[----:B------:R-:W-:Y:S01]  /*6ab30*/  PRMT R4, R26, 0x3340, R55 ;  /* 0x000033401a047816 */ /* 0x000fe20000000037 */
[----:B------:R-:W-:Y:S04]  /*6ab40*/  STL [R1+0x138], R2 ;  /* 0x0001380201007387 */ /* 0x000fe80000100800 */
[----:B------:R-:W-:Y:S04]  /*6ab50*/  STL [R1+0x134], R0 ;  /* 0x0001340001007387 */ /* 0x000fe80000100800 */
[----:B------:R2:W-:Y:S02]  /*6ab60*/  STL [R1+0x140], R4 ;  /* 0x0001400401007387 */ /* 0x0005e40000100800 */
[----:B--2---:R-:W-:-:S02]  /*6ab70*/  LOP3.LUT R4, R57, 0xffff, RZ, 0xc0, !PT ;  /* 0x0000ffff39047812 */ /* 0x004fc400078ec0ff */
[----:B----4-:R-:W-:Y:S02]  /*6ab80*/  LOP3.LUT R26, R60, 0xffff, RZ, 0xc0, !PT ;  /* 0x0000ffff3c1a7812 */ /* 0x010fe400078ec0ff */
[----:B---3--:R-:W-:Y:S02]  /*6ab90*/  LOP3.LUT R0, R3, 0xffff, RZ, 0xc0, !PT ;  /* 0x0000ffff03007812 */ /* 0x008fe400078ec0ff */
[----:B------:R-:W-:Y:S02]  /*6aba0*/  LOP3.LUT R3, R58, 0xffff, RZ, 0xc0, !PT ;  /* 0x0000ffff3a037812 */ /* 0x000fe400078ec0ff */
[----:B------:R-:W-:Y:S02]  /*6abb0*/  LOP3.LUT R2, R56, 0xffff, RZ, 0xc0, !PT ;  /* 0x0000ffff38027812 */ /* 0x000fe400078ec0ff */
[----:B------:R-:W2:Y:S04]  /*6abc0*/  LDL.LU R56, [R1+0x7c] ;  /* 0x00007c0001387983 */ /* 0x000ea80000300800 */
[----:B------:R-:W3:Y:S04]  /*6abd0*/  LDL.LU R58, [R1+0x78] ;  /* 0x00007800013a7983 */ /* 0x000ee80000300800 */
[----:B------:R-:W4:Y:S04]  /*6abe0*/  LDL.LU R57, [R1+0x44] ;  /* 0x0000440001397983 */ /* 0x000f280000300800 */
[----:B------:R-:W4:Y:S01]  /*6abf0*/  LDL.LU R60, [R1+0x40] ;  /* 0x00004000013c7983 */ /* 0x000f220000300800 */
[----:B------:R-:W-:-:S02]  /*6ac00*/  PRMT R55, R2, 0x3340, R26 ;  /* 0x0000334002377816 */ /* 0x000fc4000000001a */
[----:B------:R-:W-:-:S03]  /*6ac10*/  LOP3.LUT R5, R5, 0xffff, RZ, 0xc0, !PT ;  /* 0x0000ffff05057812 */ /* 0x000fc600078ec0ff */
[----:B------:R0:W-:Y:S01]  /*6ac20*/  STL [R1+0x1b8], R55 ;  /* 0x0001b83701007387 */ /* 0x0001e20000100800 */
[----:B------:R-:W-:Y:S02]  /*6ac30*/  LOP3.LUT R6, R6, 0xffff, RZ, 0xc0, !PT ;  /* 0x0000ffff06067812 */ /* 0x000fe400078ec0ff */
[----:B------:R-:W-:Y:S02]  /*6ac40*/  LOP3.LUT R27, R28, 0xffff, RZ, 0xc0, !PT ;  /* 0x0000ffff1c1b7812 */ /* 0x000fe400078ec0ff */
[----:B------:R-:W-:Y:S02]  /*6ac50*/  SHF.R.U32.HI R28, RZ, 0x8, R2 ;  /* 0x00000008ff1c7819 */ /* 0x000fe40000011602 */
[----:B0-----:R-:W-:Y:S02]  /*6ac60*/  PRMT R55, R3, 0x3340, R5 ;  /* 0x0000334003377816 */ /* 0x001fe40000000005 */
[----:B------:R-:W-:Y:S02]  /*6ac70*/  SHF.R.U32.HI R2, RZ, 0x8, R3 ;  /* 0x00000008ff027819 */ /* 0x000fe40000011603 */
[----:B------:R-:W-:Y:S01]  /*6ac80*/  SHF.R.U32.HI R26, RZ, 0x8, R26 ;  /* 0x00000008ff1a7819 */ /* 0x000fe2000001161a */
[----:B------:R0:W-:Y:S01]  /*6ac90*/  STL [R1+0x1b4], R55 ;  /* 0x0001b43701007387 */ /* 0x0001e20000100800 */
[----:B------:R-:W-:-:S02]  /*6aca0*/  SHF.R.U32.HI R3, RZ, 0x8, R4 ;  /* 0x00000008ff037819 */ /* 0x000fc40000011604 */
[----:B------:R-:W-:Y:S02]  /*6acb0*/  SHF.R.U32.HI R5, RZ, 0x8, R5 ;  /* 0x00000008ff057819 */ /* 0x000fe40000011605 */
[----:B------:R-:W-:Y:S02]  /*6acc0*/  LOP3.LUT R28, R28, 0xffff, RZ, 0xc0, !PT ;  /* 0x0000ffff1c1c7812 */ /* 0x000fe400078ec0ff */
[----:B0-----:R-:W-:Y:S02]  /*6acd0*/  PRMT R55, R4, 0x3340, R6 ;  /* 0x0000334004377816 */ /* 0x001fe40000000006 */
[----:B------:R-:W-:Y:S02]  /*6ace0*/  SHF.R.U32.HI R4, RZ, 0x8, R0 ;  /* 0x00000008ff047819 */ /* 0x000fe40000011600 */
[----:B------:R-:W-:Y:S02]  /*6acf0*/  SHF.R.U32.HI R6, RZ, 0x8, R6 ;  /* 0x00000008ff067819 */ /* 0x000fe40000011606 */
[----:B------:R-:W-:-:S02]  /*6ad00*/  PRMT R0, R0, 0x3340, R27 ;  /* 0x0000334000007816 */ /* 0x000fc4000000001b */
[----:B------:R-:W-:Y:S02]  /*6ad10*/  SHF.R.U32.HI R27, RZ, 0x8, R27 ;  /* 0x00000008ff1b7819 */ /* 0x000fe4000001161b */
[----:B------:R-:W-:Y:S02]  /*6ad20*/  LOP3.LUT R26, R26, 0xffff, RZ, 0xc0, !PT ;  /* 0x0000ffff1a1a7812 */ /* 0x000fe400078ec0ff */
[----:B------:R-:W-:Y:S02]  /*6ad30*/  LOP3.LUT R2, R2, 0xffff, RZ, 0xc0, !PT ;  /* 0x0000ffff02027812 */ /* 0x000fe400078ec0ff */
[----:B------:R-:W-:Y:S02]  /*6ad40*/  LOP3.LUT R5, R5, 0xffff, RZ, 0xc0, !PT ;  /* 0x0000ffff05057812 */ /* 0x000fe400078ec0ff */
[----:B------:R-:W-:Y:S02]  /*6ad50*/  LOP3.LUT R3, R3, 0xffff, RZ, 0xc0, !PT ;  /* 0x0000ffff03037812 */ /* 0x000fe400078ec0ff */
[----:B------:R-:W-:Y:S01]  /*6ad60*/  LOP3.LUT R6, R6, 0xffff, RZ, 0xc0, !PT ;  /* 0x0000ffff06067812 */ /* 0x000fe200078ec0ff */
[----:B------:R-:W-:Y:S01]  /*6ad70*/  STL [R1+0xc], R55 ;  /* 0x00000c3701007387 */ /* 0x000fe20000100800 */
[----:B------:R-:W-:-:S02]  /*6ad80*/  LOP3.LUT R4, R4, 0xffff, RZ, 0xc0, !PT ;  /* 0x0000ffff04047812 */ /* 0x000fc400078ec0ff */
[----:B------:R-:W-:Y:S01]  /*6ad90*/  LOP3.LUT R27, R27, 0xffff, RZ, 0xc0, !PT ;  /* 0x0000ffff1b1b7812 */ /* 0x000fe200078ec0ff */
[----:B------:R0:W-:Y:S01]  /*6ada0*/  STL [R1+0x1bc], R0 ;  /* 0x0001bc0001007387 */ /* 0x0001e20000100800 */
[----:B------:R-:W-:Y:S02]  /*6adb0*/  PRMT R26, R28, 0x3340, R26 ;  /* 0x000033401c1a7816 */ /* 0x000fe4000000001a */
[----:B------:R-:W-:-:S03]  /*6adc0*/  PRMT R2, R2, 0x3340, R5 ;  /* 0x0000334002027816 */ /* 0x000fc60000000005 */
[----:B------:R-:W-:Y:S01]  /*6add0*/  STL [R1+0x8], R26 ;  /* 0x0000081a01007387 */ /* 0x000fe20000100800 */
[----:B0-----:R-:W-:Y:S02]  /*6ade0*/  PRMT R0, R3, 0x3340, R6 ;  /* 0x0000334003007816 */ /* 0x001fe40000000006 */
[----:B------:R-:W-:Y:S01]  /*6adf0*/  PRMT R3, R4, 0x3340, R27 ;  /* 0x0000334004037816 */ /* 0x000fe2000000001b */
[----:B------:R2:W-:Y:S04]  /*6ae00*/  STL [R1+0x4], R2 ;  /* 0x0000040201007387 */ /* 0x0005e80000100800 */
[----:B------:R3:W-:Y:S04]  /*6ae10*/  STL [R1], R0 ;  /* 0x0000000001007387 */ /* 0x0007e80000100800 */
[----:B------:R4:W-:Y:S01]  /*6ae20*/  STL [R1+0x10c], R3 ;  /* 0x00010c0301007387 */ /* 0x0009e20000100800 */
[----:B--2---:R-:W-:-:S03]  /*6ae30*/  LOP3.LUT R2, R56, 0xffff, RZ, 0xc0, !PT ;  /* 0x0000ffff38027812 */ /* 0x004fc600078ec0ff */
[----:B------:R-:W2:Y:S01]  /*6ae40*/  LDL.LU R56, [R1+0x8c] ;  /* 0x00008c0001387983 */ /* 0x000ea20000300800 */
[----:B---3--:R-:W-:-:S03]  /*6ae50*/  LOP3.LUT R0, R58, 0xffff, RZ, 0xc0, !PT ;  /* 0x0000ffff3a007812 */ /* 0x008fc600078ec0ff */
[----:B------:R-:W3:Y:S01]  /*6ae60*/  LDL.LU R58, [R1+0x88] ;  /* 0x00008800013a7983 */ /* 0x000ee20000300800 */
[----:B----4-:R-:W-:-:S03]  /*6ae70*/  LOP3.LUT R3, R57, 0xffff, RZ, 0xc0, !PT ;  /* 0x0000ffff39037812 */ /* 0x010fc600078ec0ff */
[----:B------:R-:W4:Y:S01]  /*6ae80*/  LDL.LU R57, [R1+0x5c] ;  /* 0x00005c0001397983 */ /* 0x000f220000300800 */
[----:B------:R-:W-:-:S03]  /*6ae90*/  LOP3.LUT R4, R60, 0xffff, RZ, 0xc0, !PT ;  /* 0x0000ffff3c047812 */ /* 0x000fc600078ec0ff */
[----:B------:R-:W4:Y:S01]  /*6aea0*/  LDL.LU R60, [R1+0x38] ;  /* 0x00003800013c7983 */ /* 0x000f220000300800 */
[----:B------:R-:W-:Y:S02]  /*6aeb0*/  LOP3.LUT R61, R61, 0xffff, RZ, 0xc0, !PT ;  /* 0x0000ffff3d3d7812 */ /* 0x000fe400078ec0ff */
[----:B------:R-:W-:Y:S02]  /*6aec0*/  LOP3.LUT R7, R7, 0xffff, RZ, 0xc0, !PT ;  /* 0x0000ffff07077812 */ /* 0x000fe400078ec0ff */
[----:B------:R-:W-:Y:S02]  /*6aed0*/  PRMT R6, R2, 0x3340, R61 ;  /* 0x0000334002067816 */ /* 0x000fe4000000003d */
[----:B------:R-:W-:-:S03]  /*6aee0*/  LOP3.LUT R8, R8, 0xffff, RZ, 0xc0, !PT ;  /* 0x0000ffff08087812 */ /* 0x000fc600078ec0ff */
[----:B------:R0:W-:Y:S01]  /*6aef0*/  STL [R1+0x1ac], R6 ;  /* 0x0001ac0601007387 */ /* 0x0001e20000100800 */
[----:B------:R-:W-:Y:S02]  /*6af00*/  LOP3.LUT R59, R59, 0xffff, RZ, 0xc0, !PT ;  /* 0x0000ffff3b3b7812 */ /* 0x000fe400078ec0ff */
[----:B------:R-:W-:Y:S02]  /*6af10*/  SHF.R.U32.HI R5, RZ, 0x8, R2 ;  /* 0x00000008ff057819 */ /* 0x000fe40000011602 */
[----:B------:R-:W-:Y:S02]  /*6af20*/  SHF.R.U32.HI R2, RZ, 0x8, R3 ;  /* 0x00000008ff027819 */ /* 0x000fe40000011603 */
[----:B0-----:R-:W-:Y:S02]  /*6af30*/  PRMT R6, R3, 0x3340, R7 ;  /* 0x0000334003067816 */ /* 0x001fe40000000007 */
[----:B------:R-:W-:Y:S02]  /*6af40*/  SHF.R.U32.HI R61, RZ, 0x8, R61 ;  /* 0x00000008ff3d7819 */ /* 0x000fe4000001163d */
[----:B------:R-:W-:Y:S01]  /*6af50*/  SHF.R.U32.HI R3, RZ, 0x8, R4 ;  /* 0x00000008ff037819 */ /* 0x000fe20000011604 */
[----:B------:R0:W-:Y:S01]  /*6af60*/  STL [R1+0x1a4], R6 ;  /* 0x0001a40601007387 */ /* 0x0001e20000100800 */
[----:B------:R-:W-:-:S02]  /*6af70*/  SHF.R.U32.HI R7, RZ, 0x8, R7 ;  /* 0x00000008ff077819 */ /* 0x000fc40000011607 */
[----:B------:R-:W-:Y:S02]  /*6af80*/  LOP3.LUT R5, R5, 0xffff, RZ, 0xc0, !PT ;  /* 0x0000ffff05057812 */ /* 0x000fe400078ec0ff */
        /* <DEDUP_REMOVED lines=20> */
[----:B------:R3:W-:Y:S04]  /*6b0d0*/  STL [R1+0xe4], R0 ;  /* 0x0000e40001007387 */ /* 0x0007e80000100800 */
        /* <DEDUP_REMOVED lines=14> */
[----:B------:R-:W-:Y:S02]  /*6b1c0*/  SHF.R.U32.HI R5, RZ, 0x8, R2 ;  /* 0x00000008ff057819 */ /* 0x000fe40000011602 */
[----:B------:R-:W-:Y:S02]  /*6b1d0*/  LOP3.LUT R19, R19, 0xffff, RZ, 0xc0, !PT ;  /* 0x0000ffff13137812 */ /* 0x000fe400078ec0ff */
[----:B------:R-:W-:Y:S02]  /*6b1e0*/  SHF.R.U32.HI R2, RZ, 0x8, R3 ;  /* 0x00000008ff027819 */ /* 0x000fe40000011603 */
[--C-:B0-----:R-:W-:Y:S02]  /*6b1f0*/  PRMT R6, R3, 0x3340, R9.reuse ;  /* 0x0000334003067816 */ /* 0x101fe40000000009 */
[----:B------:R-:W-:-:S03]  /*6b200*/  SHF.R.U32.HI R9, RZ, 0x8, R9 ;  /* 0x00000008ff097819 */ /* 0x000fc60000011609 */
[----:B------:R0:W-:Y:S01]  /*6b210*/  STL [R1+0x18c], R6 ;  /* 0x00018c0601007387 */ /* 0x0001e20000100800 */
[----:B------:R-:W-:Y:S02]  /*6b220*/  SHF.R.U32.HI R3, RZ, 0x8, R4 ;  /* 0x00000008ff037819 */ /* 0x000fe40000011604 */
[----:B------:R-:W-:Y:S02]  /*6b230*/  LOP3.LUT R2, R2, 0xffff, RZ, 0xc0, !PT ;  /* 0x0000ffff02027812 */ /* 0x000fe400078ec0ff */
[----:B------:R-:W-:Y:S02]  /*6b240*/  LOP3.LUT R9, R9, 0xffff, RZ, 0xc0, !PT ;  /* 0x0000ffff09097812 */ /* 0x000fe400078ec0ff */
[--C-:B0-----:R-:W-:Y:S02]  /*6b250*/  PRMT R6, R4, 0x3340, R10.reuse ;  /* 0x0000334004067816 */ /* 0x101fe4000000000a */
[----:B------:R-:W-:Y:S02]  /*6b260*/  SHF.R.U32.HI R10, RZ, 0x8, R10 ;  /* 0x00000008ff0a7819 */ /* 0x000fe4000001160a */
[----:B------:R-:W-:-:S02]  /*6b270*/  SHF.R.U32.HI R4, RZ, 0x8, R0 ;  /* 0x00000008ff047819 */ /* 0x000fc40000011600 */
[----:B------:R-:W-:Y:S02]  /*6b280*/  PRMT R0, R0, 0x3340, R19 ;  /* 0x0000334000007816 */ /* 0x000fe40000000013 */
[----:B------:R-:W-:Y:S02]  /*6b290*/  LOP3.LUT R3, R3, 0xffff, RZ, 0xc0, !PT ;  /* 0x0000ffff03037812 */ /* 0x000fe400078ec0ff */
[----:B------:R-:W-:Y:S01]  /*6b2a0*/  LOP3.LUT R10, R10, 0xffff, RZ, 0xc0, !PT ;  /* 0x0000ffff0a0a7812 */ /* 0x000fe200078ec0ff */
[----:B------:R-:W-:Y:S01]  /*6b2b0*/  STL [R1+0x188], R6 ;  /* 0x0001880601007387 */ /* 0x000fe20000100800 */
[----:B------:R-:W-:Y:S02]  /*6b2c0*/  PRMT R27, R2, 0x3340, R9 ;  /* 0x00003340021b7816 */ /* 0x000fe40000000009 */
[----:B------:R-:W-:Y:S01]  /*6b2d0*/  PRMT R26, R3, 0x3340, R10 ;  /* 0x00003340031a7816 */ /* 0x000fe2000000000a */
[----:B------:R3:W-:Y:S01]  /*6b2e0*/  STL [R1+0x194], R0 ;  /* 0x0001940001007387 */ /* 0x0007e20000100800 */
[----:B------:R-:W-:-:S02]  /*6b2f0*/  SHF.R.U32.HI R19, RZ, 0x8, R19 ;  /* 0x00000008ff137819 */ /* 0x000fc40000011613 */
[----:B------:R-:W-:Y:S02]  /*6b300*/  LOP3.LUT R4, R4, 0xffff, RZ, 0xc0, !PT ;  /* 0x0000ffff04047812 */ /* 0x000fe400078ec0ff */
[----:B------:R-:W-:-:S04]  /*6b310*/  LOP3.LUT R19, R19, 0xffff, RZ, 0xc0, !PT ;  /* 0x0000ffff13137812 */ /* 0x000fc800078ec0ff */
[----:B------:R-:W-:Y:S02]  /*6b320*/  PRMT R19, R4, 0x3340, R19 ;  /* 0x0000334004137816 */ /* 0x000fe40000000013 */
[----:B--2---:R-:W-:Y:S02]  /*6b330*/  LOP3.LUT R2, R56, 0xffff, RZ, 0xc0, !PT ;  /* 0x0000ffff38027812 */ /* 0x004fe400078ec0ff */
        /* <DEDUP_REMOVED lines=8> */
[----:B------:R-:W-:Y:S02]  /*6b3c0*/  SHF.R.U32.HI R23, RZ, 0x8, R23 ;  /* 0x00000008ff177819 */ /* 0x000fe40000011617 */
[----:B------:R-:W-:Y:S02]  /*6b3d0*/  PRMT R6, R2, 0x3340, R21 ;  /* 0x0000334002067816 */ /* 0x000fe40000000015 */
[----:B------:R-:W-:Y:S02]  /*6b3e0*/  LOP3.LUT R11, R11, 0xffff, RZ, 0xc0, !PT ;  /* 0x0000ffff0b0b7812 */ /* 0x000fe400078ec0ff */
[----:B------:R-:W-:Y:S01]  /*6b3f0*/  LOP3.LUT R5, R5, 0xffff, RZ, 0xc0, !PT ;  /* 0x0000ffff05057812 */ /* 0x000fe200078ec0ff */
[----:B------:R0:W-:Y:S01]  /*6b400*/  STL [R1+0x168], R6 ;  /* 0x0001680601007387 */ /* 0x0001e20000100800 */
[----:B------:R-:W-:-:S02]  /*6b410*/  LOP3.LUT R23, R23, 0xffff, RZ, 0xc0, !PT ;  /* 0x0000ffff17177812 */ /* 0x000fc400078ec0ff */
[----:B------:R-:W-:Y:S02]  /*6b420*/  LOP3.LUT R12, R12, 0xffff, RZ, 0xc0, !PT ;  /* 0x0000ffff0c0c7812 */ /* 0x000fe400078ec0ff */
[----:B------:R-:W-:Y:S02]  /*6b430*/  PRMT R28, R5, 0x3340, R23 ;  /* 0x00003340051c7816 */ /* 0x000fe40000000017 */
[----:B0-----:R-:W-:Y:S02]  /*6b440*/  PRMT R6, R3, 0x3340, R11 ;  /* 0x0000334003067816 */ /* 0x001fe4000000000b */
[----:B------:R-:W-:Y:S02]  /*6b450*/  LOP3.LUT R18, R18, 0xffff, RZ, 0xc0, !PT ;  /* 0x0000ffff12127812 */ /* 0x000fe400078ec0ff */
[----:B------:R-:W-:Y:S01]  /*6b460*/  SHF.R.U32.HI R5, RZ, 0x8, R2 ;  /* 0x00000008ff057819 */ /* 0x000fe20000011602 */
[----:B------:R0:W-:Y:S01]  /*6b470*/  STL [R1+0x164], R6 ;  /* 0x0001640601007387 */ /* 0x0001e20000100800 */
[----:B------:R-:W-:-:S02]  /*6b480*/  SHF.R.U32.HI R2, RZ, 0x8, R3 ;  /* 0x00000008ff027819 */ /* 0x000fc40000011603 */
[----:B------:R-:W-:Y:S02]  /*6b490*/  SHF.R.U32.HI R3, RZ, 0x8, R4 ;  /* 0x00000008ff037819 */ /* 0x000fe40000011604 */
[----:B------:R-:W-:Y:S02]  /*6b4a0*/  SHF.R.U32.HI R21, RZ, 0x8, R21 ;  /* 0x00000008ff157819 */ /* 0x000fe40000011615 */
[----:B0-----:R-:W-:Y:S02]  /*6b4b0*/  PRMT R6, R4, 0x3340, R12 ;  /* 0x0000334004067816 */ /* 0x001fe4000000000c */
[----:B------:R-:W-:Y:S02]  /*6b4c0*/  SHF.R.U32.HI R4, RZ, 0x8, R0 ;  /* 0x00000008ff047819 */ /* 0x000fe40000011600 */
[----:B------:R-:W-:Y:S02]  /*6b4d0*/  PRMT R0, R0, 0x3340, R18 ;  /* 0x0000334000007816 */ /* 0x000fe40000000012 */
[----:B------:R-:W-:-:S02]  /*6b4e0*/  SHF.R.U32.HI R12, RZ, 0x8, R12 ;  /* 0x00000008ff0c7819 */ /* 0x000fc4000001160c */
[----:B------:R-:W-:Y:S01]  /*6b4f0*/  SHF.R.U32.HI R18, RZ, 0x8, R18 ;  /* 0x00000008ff127819 */ /* 0x000fe20000011612 */
[----:B------:R-:W-:Y:S01]  /*6b500*/  STL [R1+0x160], R6 ;  /* 0x0001600601007387 */ /* 0x000fe20000100800 */
[----:B------:R-:W-:Y:S02]  /*6b510*/  SHF.R.U32.HI R11, RZ, 0x8, R11 ;  /* 0x00000008ff0b7819 */ /* 0x000fe4000001160b */
[----:B------:R-:W-:Y:S01]  /*6b520*/  LOP3.LUT R3, R3, 0xffff, RZ, 0xc0, !PT ;  /* 0x0000ffff03037812 */ /* 0x000fe200078ec0ff */
[----:B------:R0:W-:Y:S01]  /*6b530*/  STL [R1+0x16c], R0 ;  /* 0x00016c0001007387 */ /* 0x0001e20000100800 */
[----:B------:R-:W-:Y:S02]  /*6b540*/  LOP3.LUT R12, R12, 0xffff, RZ, 0xc0, !PT ;  /* 0x0000ffff0c0c7812 */ /* 0x000fe400078ec0ff */
[----:B------:R-:W-:Y:S02]  /*6b550*/  LOP3.LUT R5, R5, 0xffff, RZ, 0xc0, !PT ;  /* 0x0000ffff05057812 */ /* 0x000fe400078ec0ff */
[----:B------:R-:W-:-:S02]  /*6b560*/  LOP3.LUT R21, R21, 0xffff, RZ, 0xc0, !PT ;  /* 0x0000ffff15157812 */ /* 0x000fc400078ec0ff */
[----:B------:R-:W-:Y:S02]  /*6b570*/  LOP3.LUT R4, R4, 0xffff, RZ, 0xc0, !PT ;  /* 0x0000ffff04047812 */ /* 0x000fe400078ec0ff */
[----:B------:R-:W-:Y:S02]  /*6b580*/  LOP3.LUT R2, R2, 0xffff, RZ, 0xc0, !PT ;  /* 0x0000ffff02027812 */ /* 0x000fe400078ec0ff */
[----:B0-----:R-:W-:Y:S02]  /*6b590*/  LOP3.LUT R0, R18, 0xffff, RZ, 0xc0, !PT ;  /* 0x0000ffff12007812 */ /* 0x001fe400078ec0ff */
[----:B------:R-:W-:Y:S02]  /*6b5a0*/  LOP3.LUT R11, R11, 0xffff, RZ, 0xc0, !PT ;  /* 0x0000ffff0b0b7812 */ /* 0x000fe400078ec0ff */
[----:B------:R-:W-:Y:S02]  /*6b5b0*/  PRMT R18, R3, 0x3340, R12 ;  /* 0x0000334003127816 */ /* 0x000fe4000000000c */
[----:B------:R-:W-:-:S02]  /*6b5c0*/  PRMT R23, R5, 0x3340, R21 ;  /* 0x0000334005177816 */ /* 0x000fc40000000015 */
[----:B------:R-:W-:Y:S02]  /*6b5d0*/  PRMT R12, R4, 0x3340, R0 ;  /* 0x00003340040c7816 */ /* 0x000fe40000000000 */
        /* <DEDUP_REMOVED lines=26> */
[----:B------:R-:W-:Y:S02]  /*6b780*/  PRMT R2, R2, 0x3340, R49 ;  /* 0x0000334002027816 */ /* 0x000fe40000000031 */
[----:B------:R-:W-:-:S02]  /*6b790*/  LOP3.LUT R5, R5, 0xffff, RZ, 0xc0, !PT ;  /* 0x0000ffff05057812 */ /* 0x000fc400078ec0ff */
[----:B------:R-:W-:Y:S01]  /*6b7a0*/  LOP3.LUT R54, R54, 0xffff, RZ, 0xc0, !PT ;  /* 0x0000ffff36367812 */ /* 0x000fe200078ec0ff */
[----:B------:R-:W-:Y:S01]  /*6b7b0*/  STL [R1+0x110], R6 ;  /* 0x0001100601007387 */ /* 0x000fe20000100800 */
[----:B------:R-:W-:Y:S02]  /*6b7c0*/  PRMT R7, R0, 0x3340, R7 ;  /* 0x0000334000077816 */ /* 0x000fe40000000007 */
[----:B------:R-:W-:Y:S01]  /*6b7d0*/  PRMT R13, R5, 0x3340, R54 ;  /* 0x00003340050d7816 */ /* 0x000fe20000000036 */
[----:B------:R3:W-:Y:S01]  /*6b7e0*/  STL [R1+0x120], R2 ;  /* 0x0001200201007387 */ /* 0x0007e20000100800 */
[----:B------:R-:W-:Y:S02]  /*6b7f0*/  LOP3.LUT R53, R53, 0xffff, RZ, 0xc0, !PT ;  /* 0x0000ffff35357812 */ /* 0x000fe400078ec0ff */
[----:B------:R-:W-:Y:S02]  /*6b800*/  LOP3.LUT R14, R14, 0xffff, RZ, 0xc0, !PT ;  /* 0x0000ffff0e0e7812 */ /* 0x000fe400078ec0ff */
[----:B------:R-:W-:-:S02]  /*6b810*/  LOP3.LUT R16, R16, 0xffff, RZ, 0xc0, !PT ;  /* 0x0000ffff10107812 */ /* 0x000fc400078ec0ff */
[----:B------:R-:W-:Y:S02]  /*6b820*/  LOP3.LUT R48, R48, 0xffff, RZ, 0xc0, !PT ;  /* 0x0000ffff30307812 */ /* 0x000fe400078ec0ff */
[----:B--2---:R-:W-:Y:S02]  /*6b830*/  LOP3.LUT R0, R56, 0xffff, RZ, 0xc0, !PT ;  /* 0x0000ffff38007812 */ /* 0x004fe400078ec0ff */
[----:B------:R-:W2:Y:S01]  /*6b840*/  LDL.LU R56, [R1+0xb0] ;  /* 0x0000b00001387983 */ /* 0x000ea20000300800 */
[----:B---3--:R-:W-:-:S03]  /*6b850*/  LOP3.LUT R2, R58, 0xffff, RZ, 0xc0, !PT ;  /* 0x0000ffff3a027812 */ /* 0x008fc600078ec0ff */
[----:B------:R-:W3:Y:S01]  /*6b860*/  LDL.LU R58, [R1+0xa4] ;  /* 0x0000a400013a7983 */ /* 0x000ee20000300800 */
[----:B----4-:R-:W-:-:S03]  /*6b870*/  LOP3.LUT R5, R57, 0xffff, RZ, 0xc0, !PT ;  /* 0x0000ffff39057812 */ /* 0x010fc600078ec0ff */
[----:B------:R-:W4:Y:S01]  /*6b880*/  LDL.LU R57, [R1+0x3c] ;  /* 0x00003c0001397983 */ /* 0x000f220000300800 */
[----:B------:R-:W-:-:S03]  /*6b890*/  LOP3.LUT R6, R60, 0xffff, RZ, 0xc0, !PT ;  /* 0x0000ffff3c067812 */ /* 0x000fc600078ec0ff */
[----:B------:R-:W2:Y:S01]  /*6b8a0*/  LDL.LU R60, [R1+0x20] ;  /* 0x00002000013c7983 */ /* 0x000ea20000300800 */
[----:B------:R-:W-:-:S05]  /*6b8b0*/  PRMT R9, R0, 0x3340, R53 ;  /* 0x0000334000097816 */ /* 0x000fca0000000035 */
[----:B------:R0:W-:Y:S01]  /*6b8c0*/  STL [R1+0xe8], R9 ;  /* 0x0000e80901007387 */ /* 0x0001e20000100800 */
[----:B------:R-:W-:Y:S02]  /*6b8d0*/  SHF.R.U32.HI R8, RZ, 0x8, R0 ;  /* 0x00000008ff087819 */ /* 0x000fe40000011600 */
[----:B------:R-:W-:Y:S02]  /*6b8e0*/  SHF.R.U32.HI R0, RZ, 0x8, R5 ;  /* 0x00000008ff007819 */ /* 0x000fe40000011605 */
[----:B0-----:R-:W-:Y:S02]  /*6b8f0*/  PRMT R9, R5, 0x3340, R14 ;  /* 0x0000334005097816 */ /* 0x001fe4000000000e */
[----:B------:R-:W-:-:S03]  /*6b900*/  SHF.R.U32.HI R5, RZ, 0x8, R6 ;  /* 0x00000008ff057819 */ /* 0x000fc60000011606 */
[----:B------:R0:W-:Y:S02]  /*6b910*/  STL [R1+0xe0], R9 ;  /* 0x0000e00901007387 */ /* 0x0001e40000100800 */
[----:B0-----:R-:W-:Y:S02]  /*6b920*/  PRMT R9, R6, 0x3340, R16 ;  /* 0x0000334006097816 */ /* 0x001fe40000000010 */
[----:B------:R-:W-:Y:S02]  /*6b930*/  SHF.R.U32.HI R6, RZ, 0x8, R2 ;  /* 0x00000008ff067819 */ /* 0x000fe40000011602 */
[----:B------:R-:W-:Y:S01]  /*6b940*/  PRMT R2, R2, 0x3340, R48 ;  /* 0x0000334002027816 */ /* 0x000fe20000000030 */
[----:B------:R-:W-:Y:S04]  /*6b950*/  STL [R1+0xdc], R9 ;  /* 0x0000dc0901007387 */ /* 0x000fe80000100800 */
[----:B------:R0:W-:Y:S04]  /*6b960*/  STL [R1+0xf4], R2 ;  /* 0x0000f40201007387 */ /* 0x0001e80000100800 */
[----:B------:R-:W2:Y:S01]  /*6b970*/  LDL.LU R55, [R1+0xc0] ;  /* 0x0000c00001377983 */ /* 0x000ea20000300800 */
[----:B------:R-:W-:-:S02]  /*6b980*/  SHF.R.U32.HI R14, RZ, 0x8, R14 ;  /* 0x00000008ff0e7819 */ /* 0x000fc4000001160e */
[----:B------:R-:W-:Y:S02]  /*6b990*/  SHF.R.U32.HI R16, RZ, 0x8, R16 ;  /* 0x00000008ff107819 */ /* 0x000fe40000011610 */
[----:B------:R-:W-:Y:S02]  /*6b9a0*/  SHF.R.U32.HI R48, RZ, 0x8, R48 ;  /* 0x00000008ff307819 */ /* 0x000fe40000011630 */
[----:B------:R-:W-:Y:S02]  /*6b9b0*/  LOP3.LUT R0, R0, 0xffff, RZ, 0xc0, !PT ;  /* 0x0000ffff00007812 */ /* 0x000fe400078ec0ff */
[----:B------:R-:W-:Y:S02]  /*6b9c0*/  LOP3.LUT R14, R14, 0xffff, RZ, 0xc0, !PT ;  /* 0x0000ffff0e0e7812 */ /* 0x000fe400078ec0ff */
[----:B0-----:R-:W-:Y:S02]  /*6b9d0*/  LOP3.LUT R2, R5, 0xffff, RZ, 0xc0, !PT ;  /* 0x0000ffff05027812 */ /* 0x001fe400078ec0ff */
[----:B------:R-:W-:-:S02]  /*6b9e0*/  LOP3.LUT R16, R16, 0xffff, RZ, 0xc0, !PT ;  /* 0x0000ffff10107812 */ /* 0x000fc400078ec0ff */
[----:B------:R-:W-:Y:S02]  /*6b9f0*/  LOP3.LUT R9, R6, 0xffff, RZ, 0xc0, !PT ;  /* 0x0000ffff06097812 */ /* 0x000fe400078ec0ff */
[----:B------:R-:W-:Y:S02]  /*6ba00*/  LOP3.LUT R48, R48, 0xffff, RZ, 0xc0, !PT ;  /* 0x0000ffff30307812 */ /* 0x000fe400078ec0ff */
[----:B------:R-:W-:Y:S02]  /*6ba10*/  PRMT R6, R0, 0x3340, R14 ;  /* 0x0000334000067816 */ /* 0x000fe4000000000e */
[----:B------:R-:W-:Y:S02]  /*6ba20*/  PRMT R2, R2, 0x3340, R16 ;  /* 0x0000334002027816 */ /* 0x000fe40000000010 */
[----:B------:R-:W-:Y:S02]  /*6ba30*/  PRMT R16, R9, 0x3340, R48 ;  /* 0x0000334009107816 */ /* 0x000fe40000000030 */
[----:B------:R-:W-:-:S02]  /*6ba40*/  SHF.R.U32.HI R53, RZ, 0x8, R53 ;  /* 0x00000008ff357819 */ /* 0x000fc40000011635 */
[----:B------:R-:W-:Y:S02]  /*6ba50*/  LOP3.LUT R8, R8, 0xffff, RZ, 0xc0, !PT ;  /* 0x0000ffff08087812 */ /* 0x000fe400078ec0ff */
[----:B------:R-:W-:Y:S02]  /*6ba60*/  LOP3.LUT R53, R53, 0xffff, RZ, 0xc0, !PT ;  /* 0x0000ffff35357812 */ /* 0x000fe400078ec0ff */
[----:B------:R-:W-:Y:S02]  /*6ba70*/  SHF.R.U32.HI R17, RZ, 0x8, R17 ;  /* 0x00000008ff117819 */ /* 0x000fe40000011611 */
[----:B------:R-:W-:Y:S02]  /*6ba80*/  PRMT R5, R8, 0x3340, R53 ;  /* 0x0000334008057816 */ /* 0x000fe40000000035 */
[----:B------:R-:W-:Y:S02]  /*6ba90*/  LOP3.LUT R3, R3, 0xffff, RZ, 0xc0, !PT ;  /* 0x0000ffff03037812 */ /* 0x000fe400078ec0ff */
[----:B------:R-:W-:-:S02]  /*6baa0*/  LOP3.LUT R17, R17, 0xffff, RZ, 0xc0, !PT ;  /* 0x0000ffff11117812 */ /* 0x000fc400078ec0ff */
[----:B------:R-:W-:Y:S02]  /*6bab0*/  LOP3.LUT R52, R52, 0xffff, RZ, 0xc0, !PT ;  /* 0x0000ffff34347812 */ /* 0x000fe400078ec0ff */
[----:B------:R-:W-:Y:S02]  /*6bac0*/  PRMT R3, R3, 0x3340, R17 ;  /* 0x0000334003037816 */ /* 0x000fe40000000011 */
[----:B------:R-:W-:Y:S02]  /*6bad0*/  LOP3.LUT R15, R15, 0xffff, RZ, 0xc0, !PT ;  /* 0x0000ffff0f0f7812 */ /* 0x000fe400078ec0ff */
[----:B------:R-:W-:Y:S02]  /*6bae0*/  LOP3.LUT R20, R20, 0xffff, RZ, 0xc0, !PT ;  /* 0x0000ffff14147812 */ /* 0x000fe400078ec0ff */
[----:B------:R-:W-:Y:S02]  /*6baf0*/  LOP3.LUT R47, R47, 0xffff, RZ, 0xc0, !PT ;  /* 0x0000ffff2f2f7812 */ /* 0x000fe400078ec0ff */
[----:B------:R-:W-:-:S04]  /*6bb00*/  SHF.R.U32.HI R11, RZ, 0x8, R52 ;  /* 0x00000008ff0b7819 */ /* 0x000fc80000011634 */
[----:B------:R-:W-:Y:S02]  /*6bb10*/  LOP3.LUT R11, R11, 0xffff, RZ, 0xc0, !PT ;  /* 0x0000ffff0b0b7812 */ /* 0x000fe400078ec0ff */
[----:B---3--:R-:W-:Y:S02]  /*6bb20*/  LOP3.LUT R0, R58, 0xffff, RZ, 0xc0, !PT ;  /* 0x0000ffff3a007812 */ /* 0x008fe400078ec0ff */
[----:B------:R-:W3:Y:S01]  /*6bb30*/  LDL.LU R58, [R1+0xbc] ;  /* 0x0000bc00013a7983 */ /* 0x000ee20000300800 */
[----:B----4-:R-:W-:-:S03]  /*6bb40*/  LOP3.LUT R9, R57, 0xffff, RZ, 0xc0, !PT ;  /* 0x0000ffff39097812 */ /* 0x010fc600078ec0ff */
[----:B------:R-:W4:Y:S01]  /*6bb50*/  LDL.LU R57, [R1+0x74] ;  /* 0x0000740001397983 */ /* 0x000f220000300800 */
[----:B--2---:R-:W-:-:S03]  /*6bb60*/  LOP3.LUT R8, R60, 0xffff, RZ, 0xc0, !PT ;  /* 0x0000ffff3c087812 */ /* 0x004fc600078ec0ff */
[----:B------:R-:W2:Y:S01]  /*6bb70*/  LDL.LU R60, [R1+0x70] ;  /* 0x00007000013c7983 */ /* 0x000ea20000300800 */
[----:B------:R-:W-:Y:S02]  /*6bb80*/  LOP3.LUT R10, R56, 0xffff, RZ, 0xc0, !PT ;  /* 0x0000ffff380a7812 */ /* 0x000fe400078ec0ff */
[----:B------:R-:W-:Y:S02]  /*6bb90*/  SHF.R.U32.HI R14, RZ, 0x8, R9 ;  /* 0x00000008ff0e7819 */ /* 0x000fe40000011609 */
[----:B------:R-:W-:Y:S02]  /*6bba0*/  SHF.R.U32.HI R17, RZ, 0x8, R10 ;  /* 0x00000008ff117819 */ /* 0x000fe4000001160a */
[----:B------:R-:W-:Y:S02]  /*6bbb0*/  PRMT R10, R10, 0x3340, R52 ;  /* 0x000033400a0a7816 */ /* 0x000fe40000000034 */
[----:B------:R-:W-:-:S03]  /*6bbc0*/  PRMT R9, R9, 0x3340, R15 ;  /* 0x0000334009097816 */ /* 0x000fc6000000000f */
[----:B------:R0:W-:Y:S01]  /*6bbd0*/  STL [R1+0x40], R10 ;  /* 0x0000400a01007387 */ /* 0x0001e20000100800 */
[----:B------:R-:W-:-:S03]  /*6bbe0*/  SHF.R.U32.HI R56, RZ, 0x8, R0 ;  /* 0x00000008ff387819 */ /* 0x000fc60000011600 */
[----:B------:R1:W-:Y:S01]  /*6bbf0*/  STL [R1+0x48], R9 ;  /* 0x0000480901007387 */ /* 0x0003e20000100800 */
[----:B0-----:R-:W-:Y:S02]  /*6bc00*/  SHF.R.U32.HI R10, RZ, 0x8, R15 ;  /* 0x00000008ff0a7819 */ /* 0x001fe4000001160f */
[----:B------:R-:W-:Y:S02]  /*6bc10*/  SHF.R.U32.HI R15, RZ, 0x8, R8 ;  /* 0x00000008ff0f7819 */ /* 0x000fe40000011608 */
[--C-:B------:R-:W-:Y:S02]  /*6bc20*/  PRMT R8, R8, 0x3340, R20.reuse ;  /* 0x0000334008087816 */ /* 0x100fe40000000014 */
[----:B-1----:R-:W-:Y:S02]  /*6bc30*/  SHF.R.U32.HI R9, RZ, 0x8, R20 ;  /* 0x00000008ff097819 */ /* 0x002fe40000011614 */
[----:B------:R-:W-:Y:S02]  /*6bc40*/  PRMT R20, R0, 0x3340, R47 ;  /* 0x0000334000147816 */ /* 0x000fe4000000002f */
[----:B------:R-:W-:Y:S01]  /*6bc50*/  LOP3.LUT R0, R17, 0xffff, RZ, 0xc0, !PT ;  /* 0x0000ffff11007812 */ /* 0x000fe200078ec0ff */
[----:B------:R0:W-:Y:S03]  /*6bc60*/  STL [R1+0x64], R8 ;  /* 0x0000640801007387 */ /* 0x0001e60000100800 */
[----:B------:R-:W-:Y:S01]  /*6bc70*/  PRMT R0, R0, 0x3340, R11 ;  /* 0x0000334000007816 */ /* 0x000fe2000000000b */
[----:B------:R1:W-:Y:S04]  /*6bc80*/  STL [R1+0xd8], R20 ;  /* 0x0000d81401007387 */ /* 0x0003e80000100800 */
[----:B------:R-:W2:Y:S01]  /*6bc90*/  LDL.LU R61, [R1+0xc8] ;  /* 0x0000c800013d7983 */ /* 0x000ea20000300800 */
[----:B------:R-:W-:-:S03]  /*6bca0*/  LOP3.LUT R11, R55, 0xffff, RZ, 0xc0, !PT ;  /* 0x0000ffff370b7812 */ /* 0x000fc600078ec0ff */
[----:B------:R-:W2:Y:S01]  /*6bcb0*/  LDL.LU R55, [R1+0xc4] ;  /* 0x0000c40001377983 */ /* 0x000ea20000300800 */
[----:B0-----:R-:W-:Y:S02]  /*6bcc0*/  SHF.R.U32.HI R8, RZ, 0x8, R47 ;  /* 0x00000008ff087819 */ /* 0x001fe4000001162f */
[----:B------:R-:W-:Y:S02]  /*6bcd0*/  LOP3.LUT R56, R56, 0xffff, RZ, 0xc0, !PT ;  /* 0x0000ffff38387812 */ /* 0x000fe400078ec0ff */
[----:B------:R-:W-:Y:S02]  /*6bce0*/  LOP3.LUT R8, R8, 0xffff, RZ, 0xc0, !PT ;  /* 0x0000ffff08087812 */ /* 0x000fe400078ec0ff */
[----:B------:R-:W-:Y:S02]  /*6bcf0*/  LOP3.LUT R15, R15, 0xffff, RZ, 0xc0, !PT ;  /* 0x0000ffff0f0f7812 */ /* 0x000fe400078ec0ff */
[----:B------:R-:W-:Y:S02]  /*6bd00*/  LOP3.LUT R9, R9, 0xffff, RZ, 0xc0, !PT ;  /* 0x0000ffff09097812 */ /* 0x000fe400078ec0ff */
[----:B------:R-:W-:-:S02]  /*6bd10*/  PRMT R56, R56, 0x3340, R8 ;  /* 0x0000334038387816 */ /* 0x000fc40000000008 */
[----:B------:R-:W-:Y:S02]  /*6bd20*/  PRMT R15, R15, 0x3340, R9 ;  /* 0x000033400f0f7816 */ /* 0x000fe40000000009 */
[----:B------:R-:W-:Y:S02]  /*6bd30*/  LOP3.LUT R51, R51, 0xffff, RZ, 0xc0, !PT ;  /* 0x0000ffff33337812 */ /* 0x000fe400078ec0ff */
[----:B------:R-:W-:Y:S02]  /*6bd40*/  LOP3.LUT R14, R14, 0xffff, RZ, 0xc0, !PT ;  /* 0x0000ffff0e0e7812 */ /* 0x000fe400078ec0ff */
[----:B------:R-:W-:Y:S02]  /*6bd50*/  LOP3.LUT R10, R10, 0xffff, RZ, 0xc0, !PT ;  /* 0x0000ffff0a0a7812 */ /* 0x000fe400078ec0ff */
[----:B------:R-:W-:Y:S02]  /*6bd60*/  PRMT R47, R11, 0x3340, R51 ;  /* 0x000033400b2f7816 */ /* 0x000fe40000000033 */
[----:B------:R-:W-:-:S02]  /*6bd70*/  LOP3.LUT R22, R22, 0xffff, RZ, 0xc0, !PT ;  /* 0x0000ffff16167812 */ /* 0x000fc400078ec0ff */
[----:B------:R-:W-:Y:S02]  /*6bd80*/  PRMT R14, R14, 0x3340, R10 ;  /* 0x000033400e0e7816 */ /* 0x000fe4000000000a */
[----:B------:R-:W-:Y:S02]  /*6bd90*/  LOP3.LUT R24, R24, 0xffff, RZ, 0xc0, !PT ;  /* 0x0000ffff18187812 */ /* 0x000fe400078ec0ff */
[----:B------:R-:W-:Y:S02]  /*6bda0*/  SHF.R.U32.HI R49, RZ, 0x8, R49 ;  /* 0x00000008ff317819 */ /* 0x000fe40000011631 */
[----:B------:R-:W-:Y:S02]  /*6bdb0*/  LOP3.LUT R46, R46, 0xffff, RZ, 0xc0, !PT ;  /* 0x0000ffff2e2e7812 */ /* 0x000fe400078ec0ff */
[----:B------:R-:W-:Y:S02]  /*6bdc0*/  LOP3.LUT R49, R49, 0xffff, RZ, 0xc0, !PT ;  /* 0x0000ffff31317812 */ /* 0x000fe400078ec0ff */
[----:B------:R-:W-:-:S02]  /*6bdd0*/  LOP3.LUT R4, R4, 0xffff, RZ, 0xc0, !PT ;  /* 0x0000ffff04047812 */ /* 0x000fc400078ec0ff */
[----:B------:R-:W-:Y:S02]  /*6bde0*/  SHF.R.U32.HI R17, RZ, 0x8, R11 ;  /* 0x00000008ff117819 */ /* 0x000fe4000001160b */
[----:B------:R-:W-:Y:S02]  /*6bdf0*/  PRMT R4, R4, 0x3340, R49 ;  /* 0x0000334004047816 */ /* 0x000fe40000000031 */
[----:B------:R-:W-:Y:S02]  /*6be00*/  SHF.R.U32.HI R11, RZ, 0x8, R51 ;  /* 0x00000008ff0b7819 */ /* 0x000fe40000011633 */
[----:B------:R-:W-:Y:S02]  /*6be10*/  LOP3.LUT R17, R17, 0xffff, RZ, 0xc0, !PT ;  /* 0x0000ffff11117812 */ /* 0x000fe400078ec0ff */
[----:B------:R-:W-:-:S04]  /*6be20*/  LOP3.LUT R11, R11, 0xffff, RZ, 0xc0, !PT ;  /* 0x0000ffff0b0b7812 */ /* 0x000fc800078ec0ff */
[----:B------:R-:W-:Y:S02]  /*6be30*/  PRMT R17, R17, 0x3340, R11 ;  /* 0x0000334011117816 */ /* 0x000fe4000000000b */
[----:B---3--:R-:W-:Y:S02]  /*6be40*/  LOP3.LUT R8, R58, 0xffff, RZ, 0xc0, !PT ;  /* 0x0000ffff3a087812 */ /* 0x008fe400078ec0ff */
[----:B------:R-:W3:Y:S01]  /*6be50*/  LDL.LU R58, [R1+0x84] ;  /* 0x00008400013a7983 */ /* 0x000ee20000300800 */
[----:B----4-:R-:W-:-:S03]  /*6be60*/  LOP3.LUT R9, R57, 0xffff, RZ, 0xc0, !PT ;  /* 0x0000ffff39097812 */ /* 0x010fc600078ec0ff */
[----:B------:R-:W4:Y:S01]  /*6be70*/  LDL.LU R57, [R1+0x80] ;  /* 0x0000800001397983 */ /* 0x000f220000300800 */
[----:B--2---:R-:W-:-:S03]  /*6be80*/  LOP3.LUT R10, R60, 0xffff, RZ, 0xc0, !PT ;  /* 0x0000ffff3c0a7812 */ /* 0x004fc600078ec0ff */
[----:B------:R0:W-:Y:S01]  /*6be90*/  STL [R1+0x68], R47 ;  /* 0x0000682f01007387 */ /* 0x0001e20000100800 */
[----:B-1----:R-:W-:Y:S02]  /*6bea0*/  SHF.R.U32.HI R20, RZ, 0x8, R9 ;  /* 0x00000008ff147819 */ /* 0x002fe40000011609 */
[----:B------:R-:W-:Y:S02]  /*6beb0*/  SHF.R.U32.HI R60, RZ, 0x8, R8 ;  /* 0x00000008ff3c7819 */ /* 0x000fe40000011608 */
[----:B------:R-:W-:Y:S02]  /*6bec0*/  PRMT R8, R8, 0x3340, R46 ;  /* 0x0000334008087816 */ /* 0x000fe4000000002e */
[--C-:B0-----:R-:W-:Y:S02]  /*6bed0*/  PRMT R47, R9, 0x3340, R22.reuse ;  /* 0x00003340092f7816 */ /* 0x101fe40000000016 */
[----:B------:R-:W-:Y:S02]  /*6bee0*/  SHF.R.U32.HI R9, RZ, 0x8, R22 ;  /* 0x00000008ff097819 */ /* 0x000fe40000011616 */
[----:B------:R-:W-:-:S02]  /*6bef0*/  SHF.R.U32.HI R22, RZ, 0x8, R10 ;  /* 0x00000008ff167819 */ /* 0x000fc4000001160a */
[----:B------:R-:W-:Y:S01]  /*6bf00*/  PRMT R10, R10, 0x3340, R24 ;  /* 0x000033400a0a7816 */ /* 0x000fe20000000018 */
[----:B------:R-:W-:Y:S04]  /*6bf10*/  STL [R1+0x70], R47 ;  /* 0x0000702f01007387 */ /* 0x000fe80000100800 */
[----:B------:R0:W-:Y:S04]  /*6bf20*/  STL [R1+0x74], R10 ;  /* 0x0000740a01007387 */ /* 0x0001e80000100800 */
[----:B------:R1:W-:Y:S04]  /*6bf30*/  STL [R1+0xd4], R8 ;  /* 0x0000d40801007387 */ /* 0x0003e80000100800 */
[----:B------:R-:W2:Y:S04]  /*6bf40*/  LDL.LU R49, [R1+0x130] ;  /* 0x0001300001317983 */ /* 0x000ea80000300800 */
[----:B------:R-:W2:Y:S01]  /*6bf50*/  LDL.LU R54, [R1+0x12c] ;  /* 0x00012c0001367983 */ /* 0x000ea20000300800 */
[----:B------:R-:W-:-:S02]  /*6bf60*/  LOP3.LUT R20, R20, 0xffff, RZ, 0xc0, !PT ;  /* 0x0000ffff14147812 */ /* 0x000fc400078ec0ff */
[----:B------:R-:W-:Y:S02]  /*6bf70*/  LOP3.LUT R9, R9, 0xffff, RZ, 0xc0, !PT ;  /* 0x0000ffff09097812 */ /* 0x000fe400078ec0ff */
[----:B------:R-:W-:Y:S02]  /*6bf80*/  LOP3.LUT R11, R61, 0xffff, RZ, 0xc0, !PT ;  /* 0x0000ffff3d0b7812 */ /* 0x000fe400078ec0ff */
[----:B------:R-:W-:Y:S01]  /*6bf90*/  PRMT R20, R20, 0x3340, R9 ;  /* 0x0000334014147816 */ /* 0x000fe20000000009 */
[----:B------:R-:W2:Y:S01]  /*6bfa0*/  LDL.LU R61, [R1+0xb8] ;  /* 0x0000b800013d7983 */ /* 0x000ea20000300800 */
[----:B------:R-:W-:-:S03]  /*6bfb0*/  LOP3.LUT R9, R55, 0xffff, RZ, 0xc0, !PT ;  /* 0x0000ffff37097812 */ /* 0x000fc600078ec0ff */
[----:B------:R-:W2:Y:S01]  /*6bfc0*/  LDL.LU R55, [R1+0xb4] ;  /* 0x0000b40001377983 */ /* 0x000ea20000300800 */
[----:B------:R-:W-:Y:S02]  /*6bfd0*/  SHF.R.U32.HI R24, RZ, 0x8, R24 ;  /* 0x00000008ff187819 */ /* 0x000fe40000011618 */
[----:B0-----:R-:W-:Y:S02]  /*6bfe0*/  SHF.R.U32.HI R10, RZ, 0x8, R46 ;  /* 0x00000008ff0a7819 */ /* 0x001fe4000001162e */
[----:B------:R-:W-:Y:S02]  /*6bff0*/  LOP3.LUT R22, R22, 0xffff, RZ, 0xc0, !PT ;  /* 0x0000ffff16167812 */ /* 0x000fe400078ec0ff */
[----:B-1----:R-:W-:Y:S02]  /*6c000*/  LOP3.LUT R8, R24, 0xffff, RZ, 0xc0, !PT ;  /* 0x0000ffff18087812 */ /* 0x002fe400078ec0ff */
[----:B------:R-:W-:Y:S02]  /*6c010*/  LOP3.LUT R50, R50, 0xffff, RZ, 0xc0, !PT ;  /* 0x0000ffff32327812 */ /* 0x000fe400078ec0ff */
[----:B------:R-:W-:-:S02]  /*6c020*/  LOP3.LUT R60, R60, 0xffff, RZ, 0xc0, !PT ;  /* 0x0000ffff3c3c7812 */ /* 0x000fc400078ec0ff */
[----:B------:R-:W-:Y:S02]  /*6c030*/  LOP3.LUT R10, R10, 0xffff, RZ, 0xc0, !PT ;  /* 0x0000ffff0a0a7812 */ /* 0x000fe400078ec0ff */
[----:B------:R-:W-:Y:S02]  /*6c040*/  PRMT R22, R22, 0x3340, R8 ;  /* 0x0000334016167816 */ /* 0x000fe40000000008 */
[----:B------:R-:W-:Y:S02]  /*6c050*/  PRMT R60, R60, 0x3340, R10 ;  /* 0x000033403c3c7816 */ /* 0x000fe4000000000a */
[----:B------:R-:W-:Y:S02]  /*6c060*/  LOP3.LUT R25, R25, 0xffff, RZ, 0xc0, !PT ;  /* 0x0000ffff19197812 */ /* 0x000fe400078ec0ff */
[----:B------:R-:W-:Y:S02]  /*6c070*/  LOP3.LUT R29, R29, 0xffff, RZ, 0xc0, !PT ;  /* 0x0000ffff1d1d7812 */ /* 0x000fe400078ec0ff */
[----:B------:R-:W-:-:S02]  /*6c080*/  LOP3.LUT R45, R45, 0xffff, RZ, 0xc0, !PT ;  /* 0x0000ffff2d2d7812 */ /* 0x000fc400078ec0ff */
[----:B------:R-:W-:-:S04]  /*6c090*/  SHF.R.U32.HI R24, RZ, 0x8, R50 ;  /* 0x00000008ff187819 */ /* 0x000fc80000011632 */
[----:B------:R-:W-:Y:S02]  /*6c0a0*/  LOP3.LUT R24, R24, 0xffff, RZ, 0xc0, !PT ;  /* 0x0000ffff18187812 */ /* 0x000fe400078ec0ff */
[----:B---3--:R-:W-:Y:S02]  /*6c0b0*/  LOP3.LUT R10, R58, 0xffff, RZ, 0xc0, !PT ;  /* 0x0000ffff3a0a7812 */ /* 0x008fe400078ec0ff */
[----:B----4-:R-:W-:Y:S02]  /*6c0c0*/  LOP3.LUT R8, R57, 0xffff, RZ, 0xc0, !PT ;  /* 0x0000ffff39087812 */ /* 0x010fe400078ec0ff */
[----:B------:R-:W-:Y:S02]  /*6c0d0*/  SHF.R.U32.HI R57, RZ, 0x8, R11 ;  /* 0x00000008ff397819 */ /* 0x000fe4000001160b */
[----:B------:R-:W-:-:S05]  /*6c0e0*/  PRMT R11, R11, 0x3340, R50 ;  /* 0x000033400b0b7816 */ /* 0x000fca0000000032 */
[----:B------:R0:W-:Y:S02]  /*6c0f0*/  STL [R1+0x78], R11 ;  /* 0x0000780b01007387 */ /* 0x0001e40000100800 */
[----:B0-----:R-:W-:-:S05]  /*6c100*/  PRMT R11, R10, 0x3340, R25 ;  /* 0x000033400a0b7816 */ /* 0x001fca0000000019 */
[----:B------:R0:W-:Y:S01]  /*6c110*/  STL [R1+0xcc], R11 ;  /* 0x0000cc0b01007387 */ /* 0x0001e20000100800 */
[----:B------:R-:W-:Y:S02]  /*6c120*/  SHF.R.U32.HI R59, RZ, 0x8, R8 ;  /* 0x00000008ff3b7819 */ /* 0x000fe40000011608 */
[----:B0-----:R-:W-:Y:S02]  /*6c130*/  PRMT R11, R8, 0x3340, R29 ;  /* 0x00003340080b7816 */ /* 0x001fe4000000001d */
[----:B------:R-:W-:-:S03]  /*6c140*/  SHF.R.U32.HI R8, RZ, 0x8, R9 ;  /* 0x00000008ff087819 */ /* 0x000fc60000011609 */
[----:B------:R0:W-:Y:S01]  /*6c150*/  STL [R1+0xc0], R11 ;  /* 0x0000c00b01007387 */ /* 0x0001e20000100800 */
[----:B------:R-:W-:Y:S02]  /*6c160*/  LOP3.LUT R8, R8, 0xffff, RZ, 0xc0, !PT ;  /* 0x0000ffff08087812 */ /* 0x000fe400078ec0ff */
[--C-:B------:R-:W-:Y:S02]  /*6c170*/  PRMT R9, R9, 0x3340, R45.reuse ;  /* 0x0000334009097816 */ /* 0x100fe4000000002d */
[----:B0-----:R-:W-:-:S04]  /*6c180*/  SHF.R.U32.HI R11, RZ, 0x8, R45 ;  /* 0x00000008ff0b7819 */ /* 0x001fc8000001162d */
[----:B------:R-:W-:Y:S02]  /*6c190*/  LOP3.LUT R11, R11, 0xffff, RZ, 0xc0, !PT ;  /* 0x0000ffff0b0b7812 */ /* 0x000fe400078ec0ff */
[----:B------:R-:W-:Y:S02]  /*6c1a0*/  LOP3.LUT R57, R57, 0xffff, RZ, 0xc0, !PT ;  /* 0x0000ffff39397812 */ /* 0x000fe400078ec0ff */
[----:B------:R-:W-:Y:S01]  /*6c1b0*/  PRMT R8, R8, 0x3340, R11 ;  /* 0x0000334008087816 */ /* 0x000fe2000000000b */
[----:B------:R0:W-:Y:S01]  /*6c1c0*/  STL [R1+0xd0], R9 ;  /* 0x0000d00901007387 */ /* 0x0001e20000100800 */
[----:B------:R-:W-:Y:S02]  /*6c1d0*/  SHF.R.U32.HI R58, RZ, 0x8, R10 ;  /* 0x00000008ff3a7819 */ /* 0x000fe4000001160a */
[----:B------:R-:W-:Y:S01]  /*6c1e0*/  PRMT R57, R57, 0x3340, R24 ;  /* 0x0000334039397816 */ /* 0x000fe20000000018 */
[----:B------:R1:W-:Y:S01]  /*6c1f0*/  STL [R1+0x1c], R8 ;  /* 0x00001c0801007387 */ /* 0x0003e20000100800 */
[----:B------:R-:W-:-:S02]  /*6c200*/  SHF.R.U32.HI R10, RZ, 0x8, R25 ;  /* 0x00000008ff0a7819 */ /* 0x000fc40000011619 */
[----:B--2---:R-:W-:Y:S02]  /*6c210*/  LOP3.LUT R24, R49, 0xffff, RZ, 0xc0, !PT ;  /* 0x0000ffff31187812 */ /* 0x004fe400078ec0ff */
[----:B------:R-:W-:Y:S01]  /*6c220*/  SHF.R.U32.HI R25, RZ, 0x8, R29 ;  /* 0x00000008ff197819 */ /* 0x000fe2000001161d */
[----:B------:R-:W2:Y:S01]  /*6c230*/  LDL.LU R49, [R1+0x15c] ;  /* 0x00015c0001317983 */ /* 0x000ea20000300800 */
[----:B------:R-:W-:-:S03]  /*6c240*/  LOP3.LUT R11, R54, 0xffff, RZ, 0xc0, !PT ;  /* 0x0000ffff360b7812 */ /* 0x000fc600078ec0ff */
[----:B------:R-:W3:Y:S01]  /*6c250*/  LDL.LU R54, [R1+0x158] ;  /* 0x0001580001367983 */ /* 0x000ee20000300800 */
[----:B------:R-:W-:Y:S02]  /*6c260*/  LOP3.LUT R59, R59, 0xffff, RZ, 0xc0, !PT ;  /* 0x0000ffff3b3b7812 */ /* 0x000fe400078ec0ff */
[----:B0-----:R-:W-:Y:S02]  /*6c270*/  LOP3.LUT R9, R25, 0xffff, RZ, 0xc0, !PT ;  /* 0x0000ffff19097812 */ /* 0x001fe400078ec0ff */
[----:B-1----:R-:W-:Y:S02]  /*6c280*/  LOP3.LUT R8, R55, 0xffff, RZ, 0xc0, !PT ;  /* 0x0000ffff37087812 */ /* 0x002fe400078ec0ff */
[----:B------:R-:W-:Y:S02]  /*6c290*/  PRMT R59, R59, 0x3340, R9 ;  /* 0x000033403b3b7816 */ /* 0x000fe40000000009 */
[----:B------:R-:W-:Y:S02]  /*6c2a0*/  LOP3.LUT R9, R61, 0xffff, RZ, 0xc0, !PT ;  /* 0x0000ffff3d097812 */ /* 0x000fe400078ec0ff */
[----:B------:R-:W4:Y:S04]  /*6c2b0*/  LDL.LU R61, [R1+0x108] ;  /* 0x00010800013d7983 */ /* 0x000f280000300800 */
[----:B------:R-:W4:Y:S01]  /*6c2c0*/  LDL.LU R55, [R1+0x104] ;  /* 0x0001040001377983 */ /* 0x000f220000300800 */
[----:B------:R-:W-:-:S02]  /*6c2d0*/  LOP3.LUT R44, R44, 0xffff, RZ, 0xc0, !PT ;  /* 0x0000ffff2c2c7812 */ /* 0x000fc400078ec0ff */
[----:B------:R-:W-:Y:S02]  /*6c2e0*/  LOP3.LUT R58, R58, 0xffff, RZ, 0xc0, !PT ;  /* 0x0000ffff3a3a7812 */ /* 0x000fe400078ec0ff */
[----:B------:R-:W-:Y:S02]  /*6c2f0*/  LOP3.LUT R10, R10, 0xffff, RZ, 0xc0, !PT ;  /* 0x0000ffff0a0a7812 */ /* 0x000fe400078ec0ff */
[----:B------:R-:W-:Y:S02]  /*6c300*/  SHF.R.U32.HI R29, RZ, 0x8, R24 ;  /* 0x00000008ff1d7819 */ /* 0x000fe40000011618 */
[----:B------:R-:W-:Y:S02]  /*6c310*/  PRMT R24, R24, 0x3340, R44 ;  /* 0x0000334018187816 */ /* 0x000fe4000000002c */
[----:B------:R-:W-:Y:S02]  /*6c320*/  PRMT R58, R58, 0x3340, R10 ;  /* 0x000033403a3a7816 */ /* 0x000fe4000000000a */
[----:B------:R-:W-:-:S02]  /*6c330*/  LOP3.LUT R25, R30, 0xffff, RZ, 0xc0, !PT ;  /* 0x0000ffff1e197812 */ /* 0x000fc400078ec0ff */
[----:B------:R-:W-:Y:S01]  /*6c340*/  LOP3.LUT R10, R31, 0xffff, RZ, 0xc0, !PT ;  /* 0x0000ffff1f0a7812 */ /* 0x000fe200078ec0ff */
[----:B------:R0:W-:Y:S01]  /*6c350*/  STL [R1+0xc4], R24 ;  /* 0x0000c41801007387 */ /* 0x0001e20000100800 */
[----:B------:R-:W-:Y:S02]  /*6c360*/  LOP3.LUT R43, R43, 0xffff, RZ, 0xc0, !PT ;  /* 0x0000ffff2b2b7812 */ /* 0x000fe400078ec0ff */
[----:B------:R-:W-:Y:S02]  /*6c370*/  SHF.R.U32.HI R30, RZ, 0x8, R44 ;  /* 0x00000008ff1e7819 */ /* 0x000fe4000001162c */
[----:B------:R-:W-:Y:S02]  /*6c380*/  SHF.R.U32.HI R31, RZ, 0x8, R9 ;  /* 0x00000008ff1f7819 */ /* 0x000fe40000011609 */
[----:B------:R-:W-:Y:S02]  /*6c390*/  PRMT R44, R9, 0x3340, R25 ;  /* 0x00003340092c7816 */ /* 0x000fe40000000019 */
[----:B------:R-:W-:-:S02]  /*6c3a0*/  SHF.R.U32.HI R9, RZ, 0x8, R8 ;  /* 0x00000008ff097819 */ /* 0x000fc40000011608 */
[----:B0-----:R-:W-:Y:S02]  /*6c3b0*/  SHF.R.U32.HI R24, RZ, 0x8, R25 ;  /* 0x00000008ff187819 */ /* 0x001fe40000011619 */
[--C-:B------:R-:W-:Y:S02]  /*6c3c0*/  PRMT R25, R8, 0x3340, R10.reuse ;  /* 0x0000334008197816 */ /* 0x100fe4000000000a */
[----:B------:R-:W-:Y:S02]  /*6c3d0*/  SHF.R.U32.HI R8, RZ, 0x8, R11 ;  /* 0x00000008ff087819 */ /* 0x000fe4000001160b */
[----:B------:R-:W-:Y:S01]  /*6c3e0*/  PRMT R11, R11, 0x3340, R43 ;  /* 0x000033400b0b7816 */ /* 0x000fe2000000002b */
[----:B------:R-:W-:Y:S01]  /*6c3f0*/  STL [R1+0xbc], R44 ;  /* 0x0000bc2c01007387 */ /* 0x000fe20000100800 */
[----:B------:R-:W-:-:S03]  /*6c400*/  SHF.R.U32.HI R10, RZ, 0x8, R10 ;  /* 0x00000008ff0a7819 */ /* 0x000fc6000001160a */
[----:B------:R0:W-:Y:S01]  /*6c410*/  STL [R1+0xb0], R25 ;  /* 0x0000b01901007387 */ /* 0x0001e20000100800 */
[----:B------:R-:W-:Y:S02]  /*6c420*/  LOP3.LUT R29, R29, 0xffff, RZ, 0xc0, !PT ;  /* 0x0000ffff1d1d7812 */ /* 0x000fe400078ec0ff */
[----:B------:R-:W-:Y:S01]  /*6c430*/  LOP3.LUT R30, R30, 0xffff, RZ, 0xc0, !PT ;  /* 0x0000ffff1e1e7812 */ /* 0x000fe200078ec0ff */
[----:B------:R1:W-:Y:S01]  /*6c440*/  STL [R1+0xc8], R11 ;  /* 0x0000c80b01007387 */ /* 0x0003e20000100800 */
[----:B------:R-:W-:Y:S02]  /*6c450*/  LOP3.LUT R24, R24, 0xffff, RZ, 0xc0, !PT ;  /* 0x0000ffff18187812 */ /* 0x000fe400078ec0ff */
[----:B------:R-:W-:Y:S02]  /*6c460*/  LOP3.LUT R9, R9, 0xffff, RZ, 0xc0, !PT ;  /* 0x0000ffff09097812 */ /* 0x000fe400078ec0ff */
[----:B0-----:R-:W-:Y:S02]  /*6c470*/  SHF.R.U32.HI R25, RZ, 0x8, R43 ;  /* 0x00000008ff197819 */ /* 0x001fe4000001162b */
[----:B------:R-:W-:-:S02]  /*6c480*/  LOP3.LUT R10, R10, 0xffff, RZ, 0xc0, !PT ;  /* 0x0000ffff0a0a7812 */ /* 0x000fc400078ec0ff */
[----:B-1----:R-:W-:Y:S02]  /*6c490*/  LOP3.LUT R11, R31, 0xffff, RZ, 0xc0, !PT ;  /* 0x0000ffff1f0b7812 */ /* 0x002fe400078ec0ff */
[----:B------:R-:W-:Y:S02]  /*6c4a0*/  LOP3.LUT R8, R8, 0xffff, RZ, 0xc0, !PT ;  /* 0x0000ffff08087812 */ /* 0x000fe400078ec0ff */
[----:B------:R-:W-:Y:S02]  /*6c4b0*/  LOP3.LUT R25, R25, 0xffff, RZ, 0xc0, !PT ;  /* 0x0000ffff19197812 */ /* 0x000fe400078ec0ff */
[----:B------:R-:W-:Y:S02]  /*6c4c0*/  PRMT R29, R29, 0x3340, R30 ;  /* 0x000033401d1d7816 */ /* 0x000fe4000000001e */
[----:B------:R-:W-:Y:S02]  /*6c4d0*/  PRMT R11, R11, 0x3340, R24 ;  /* 0x000033400b0b7816 */ /* 0x000fe40000000018 */
[----:B------:R-:W-:-:S02]  /*6c4e0*/  PRMT R9, R9, 0x3340, R10 ;  /* 0x0000334009097816 */ /* 0x000fc4000000000a */
[----:B------:R-:W-:Y:S01]  /*6c4f0*/  PRMT R8, R8, 0x3340, R25 ;  /* 0x0000334008087816 */ /* 0x000fe20000000019 */
[----:B------:R-:W-:Y:S04]  /*6c500*/  STL [R1+0x10], R29 ;  /* 0x0000101d01007387 */ /* 0x000fe80000100800 */
[----:B------:R3:W-:Y:S04]  /*6c510*/  STL [R1+0x14], R11 ;  /* 0x0000140b01007387 */ /* 0x0007e80000100800 */
[----:B------:R4:W-:Y:S04]  /*6c520*/  STL [R1+0x18], R9 ;  /* 0x0000180901007387 */ /* 0x0009e80000100800 */
[----:B------:R0:W-:Y:S04]  /*6c530*/  STL [R1+0x2c], R8 ;  /* 0x00002c0801007387 */ /* 0x0001e80000100800 */
[----:B------:R-:W4:Y:S01]  /*6c540*/  LDL.LU R53, [R1+0x184] ;  /* 0x0001840001357983 */ /* 0x000f220000300800 */
[----:B--2---:R-:W-:-:S03]  /*6c550*/  LOP3.LUT R10, R49, 0xffff, RZ, 0xc0, !PT ;  /* 0x0000ffff310a7812 */ /* 0x004fc600078ec0ff */
[----:B------:R-:W2:Y:S01]  /*6c560*/  LDL.LU R49, [R1+0x180] ;  /* 0x0001800001317983 */ /* 0x000ea20000300800 */
[----:B---3--:R-:W-:-:S03]  /*6c570*/  LOP3.LUT R11, R54, 0xffff, RZ, 0xc0, !PT ;  /* 0x0000ffff360b7812 */ /* 0x008fc600078ec0ff */
[----:B------:R-:W3:Y:S01]  /*6c580*/  LDL.LU R54, [R1+0x128] ;  /* 0x0001280001367983 */ /* 0x000ee20000300800 */
[----:B----4-:R-:W-:-:S03]  /*6c590*/  LOP3.LUT R9, R61, 0xffff, RZ, 0xc0, !PT ;  /* 0x0000ffff3d097812 */ /* 0x010fc600078ec0ff */
[----:B------:R-:W4:Y:S01]  /*6c5a0*/  LDL.LU R61, [R1+0x124] ;  /* 0x00012400013d7983 */ /* 0x000f220000300800 */
[----:B0-----:R-:W-:-:S03]  /*6c5b0*/  LOP3.LUT R8, R55, 0xffff, RZ, 0xc0, !PT ;  /* 0x0000ffff37087812 */ /* 0x001fc600078ec0ff */
        /* <DEDUP_REMOVED lines=8> */
[----:B------:R-:W-:Y:S02]  /*6c640*/  SHF.R.U32.HI R31, RZ, 0x8, R9 ;  /* 0x00000008ff1f7819 */ /* 0x000fe40000011609 */
[----:B------:R-:W-:Y:S02]  /*6c650*/  PRMT R25, R8, 0x3340, R34 ;  /* 0x0000334008197816 */ /* 0x000fe40000000022 */
[----:B0-----:R-:W-:Y:S02]  /*6c660*/  PRMT R10, R9, 0x3340, R32 ;  /* 0x00003340090a7816 */ /* 0x001fe40000000020 */
[----:B------:R-:W-:Y:S02]  /*6c670*/  SHF.R.U32.HI R9, RZ, 0x8, R8 ;  /* 0x00000008ff097819 */ /* 0x000fe40000011608 */
[----:B------:R-:W-:Y:S02]  /*6c680*/  SHF.R.U32.HI R8, RZ, 0x8, R11 ;  /* 0x00000008ff087819 */ /* 0x000fe4000001160b */
[----:B------:R-:W-:Y:S01]  /*6c690*/  PRMT R11, R11, 0x3340, R35 ;  /* 0x000033400b0b7816 */ /* 0x000fe20000000023 */
[----:B------:R0:W-:Y:S01]  /*6c6a0*/  STL [R1+0xac], R10 ;  /* 0x0000ac0a01007387 */ /* 0x0001e20000100800 */
[----:B------:R-:W-:-:S02]  /*6c6b0*/  SHF.R.U32.HI R30, RZ, 0x8, R37 ;  /* 0x00000008ff1e7819 */ /* 0x000fc40000011625 */
[----:B------:R-:W-:Y:S01]  /*6c6c0*/  SHF.R.U32.HI R24, RZ, 0x8, R32 ;  /* 0x00000008ff187819 */ /* 0x000fe20000011620 */
[----:B------:R1:W-:Y:S01]  /*6c6d0*/  STL [R1+0x9c], R25 ;  /* 0x00009c1901007387 */ /* 0x0003e20000100800 */
[----:B------:R-:W-:Y:S02]  /*6c6e0*/  LOP3.LUT R29, R29, 0xffff, RZ, 0xc0, !PT ;  /* 0x0000ffff1d1d7812 */ /* 0x000fe400078ec0ff */
[----:B------:R-:W-:Y:S01]  /*6c6f0*/  LOP3.LUT R30, R30, 0xffff, RZ, 0xc0, !PT ;  /* 0x0000ffff1e1e7812 */ /* 0x000fe200078ec0ff */
[----:B------:R1:W-:Y:S01]  /*6c700*/  STL [R1+0xb8], R11 ;  /* 0x0000b80b01007387 */ /* 0x0003e20000100800 */
[----:B0-----:R-:W-:Y:S02]  /*6c710*/  SHF.R.U32.HI R10, RZ, 0x8, R34 ;  /* 0x00000008ff0a7819 */ /* 0x001fe40000011622 */
[----:B------:R-:W-:Y:S02]  /*6c720*/  LOP3.LUT R24, R24, 0xffff, RZ, 0xc0, !PT ;  /* 0x0000ffff18187812 */ /* 0x000fe400078ec0ff */
[----:B-1----:R-:W-:-:S02]  /*6c730*/  SHF.R.U32.HI R25, RZ, 0x8, R35 ;  /* 0x00000008ff197819 */ /* 0x002fc40000011623 */
[----:B------:R-:W-:Y:S02]  /*6c740*/  LOP3.LUT R9, R9, 0xffff, RZ, 0xc0, !PT ;  /* 0x0000ffff09097812 */ /* 0x000fe400078ec0ff */
[----:B------:R-:W-:Y:S02]  /*6c750*/  LOP3.LUT R11, R31, 0xffff, RZ, 0xc0, !PT ;  /* 0x0000ffff1f0b7812 */ /* 0x000fe400078ec0ff */
[----:B------:R-:W-:Y:S02]  /*6c760*/  LOP3.LUT R10, R10, 0xffff, RZ, 0xc0, !PT ;  /* 0x0000ffff0a0a7812 */ /* 0x000fe400078ec0ff */
[----:B------:R-:W-:Y:S02]  /*6c770*/  LOP3.LUT R8, R8, 0xffff, RZ, 0xc0, !PT ;  /* 0x0000ffff08087812 */ /* 0x000fe400078ec0ff */
[----:B------:R-:W-:Y:S02]  /*6c780*/  LOP3.LUT R25, R25, 0xffff, RZ, 0xc0, !PT ;  /* 0x0000ffff19197812 */ /* 0x000fe400078ec0ff */
[----:B------:R-:W-:-:S02]  /*6c790*/  PRMT R29, R29, 0x3340, R30 ;  /* 0x000033401d1d7816 */ /* 0x000fc4000000001e */
[----:B------:R-:W-:Y:S02]  /*6c7a0*/  PRMT R11, R11, 0x3340, R24 ;  /* 0x000033400b0b7816 */ /* 0x000fe40000000018 */
[----:B------:R-:W-:Y:S02]  /*6c7b0*/  PRMT R9, R9, 0x3340, R10 ;  /* 0x0000334009097816 */ /* 0x000fe4000000000a */
[----:B------:R-:W-:Y:S01]  /*6c7c0*/  PRMT R8, R8, 0x3340, R25 ;  /* 0x0000334008087816 */ /* 0x000fe20000000019 */
[----:B------:R-:W-:Y:S04]  /*6c7d0*/  STL [R1+0x20], R29 ;  /* 0x0000201d01007387 */ /* 0x000fe80000100800 */
[----:B------:R-:W-:Y:S04]  /*6c7e0*/  STL [R1+0x24], R11 ;  /* 0x0000240b01007387 */ /* 0x000fe80000100800 */
[----:B------:R2:W-:Y:S04]  /*6c7f0*/  STL [R1+0x28], R9 ;  /* 0x0000280901007387 */ /* 0x0005e80000100800 */
[----:B------:R0:W-:Y:S04]  /*6c800*/  STL [R1+0x3c], R8 ;  /* 0x00003c0801007387 */ /* 0x0001e80000100800 */
[----:B------:R-:W4:Y:S01]  /*6c810*/  LDL.LU R52, [R1+0x19c] ;  /* 0x00019c0001347983 */ /* 0x000f220000300800 */
[----:B------:R-:W-:-:S03]  /*6c820*/  LOP3.LUT R24, R53, 0xffff, RZ, 0xc0, !PT ;  /* 0x0000ffff35187812 */ /* 0x000fc600078ec0ff */
[----:B------:R-:W4:Y:S04]  /*6c830*/  LDL.LU R48, [R1+0x198] ;  /* 0x0001980001307983 */ /* 0x000f280000300800 */
[----:B------:R-:W4:Y:S01]  /*6c840*/  LDL.LU R53, [R1+0x154] ;  /* 0x0001540001357983 */ /* 0x000f220000300800 */
[----:B--2---:R-:W-:-:S03]  /*6c850*/  LOP3.LUT R9, R49, 0xffff, RZ, 0xc0, !PT ;  /* 0x0000ffff31097812 */ /* 0x004fc600078ec0ff */
[----:B------:R-:W2:Y:S01]  /*6c860*/  LDL.LU R49, [R1+0x150] ;  /* 0x0001500001317983 */ /* 0x000ea20000300800 */
[----:B---3--:R-:W-:-:S03]  /*6c870*/  LOP3.LUT R10, R54, 0xffff, RZ, 0xc0, !PT ;  /* 0x0000ffff360a7812 */ /* 0x008fc600078ec0ff */
[----:B------:R-:W3:Y:S01]  /*6c880*/  LDL.LU R54, [R1+0x100] ;  /* 0x0001000001367983 */ /* 0x000ee20000300800 */
[----:B----4-:R-:W-:-:S03]  /*6c890*/  LOP3.LUT R11, R55, 0xffff, RZ, 0xc0, !PT ;  /* 0x0000ffff370b7812 */ /* 0x010fc600078ec0ff */
[----:B------:R-:W4:Y:S01]  /*6c8a0*/  LDL.LU R55, [R1+0xfc] ;  /* 0x0000fc0001377983 */ /* 0x000f220000300800 */
[----:B------:R-:W-:Y:S02]  /*6c8b0*/  PRMT R29, R24, 0x3340, R11 ;  /* 0x00003340181d7816 */ /* 0x000fe4000000000b */
[----:B------:R-:W-:-:S03]  /*6c8c0*/  LOP3.LUT R36, R36, 0xffff, RZ, 0xc0, !PT ;  /* 0x0000ffff24247812 */ /* 0x000fc600078ec0ff */
[----:B------:R1:W-:Y:S01]  /*6c8d0*/  STL [R1+0xa4], R29 ;  /* 0x0000a41d01007387 */ /* 0x0003e20000100800 */
[----:B0-----:R-:W-:Y:S02]  /*6c8e0*/  LOP3.LUT R8, R61, 0xffff, RZ, 0xc0, !PT ;  /* 0x0000ffff3d087812 */ /* 0x001fe400078ec0ff */
[----:B------:R-:W-:Y:S02]  /*6c8f0*/  LOP3.LUT R38, R38, 0xffff, RZ, 0xc0, !PT ;  /* 0x0000ffff26267812 */ /* 0x000fe400078ec0ff */
[----:B------:R-:W-:Y:S02]  /*6c900*/  SHF.R.U32.HI R25, RZ, 0x8, R24 ;  /* 0x00000008ff197819 */ /* 0x000fe40000011618 */
[----:B-1----:R-:W-:Y:S02]  /*6c910*/  PRMT R29, R10, 0x3340, R36 ;  /* 0x000033400a1d7816 */ /* 0x002fe40000000024 */
[----:B------:R-:W-:Y:S02]  /*6c920*/  LOP3.LUT R33, R33, 0xffff, RZ, 0xc0, !PT ;  /* 0x0000ffff21217812 */ /* 0x000fe400078ec0ff */
[----:B------:R-:W-:Y:S01]  /*6c930*/  SHF.R.U32.HI R24, RZ, 0x8, R11 ;  /* 0x00000008ff187819 */ /* 0x000fe2000001160b */
[----:B------:R0:W-:Y:S01]  /*6c940*/  STL [R1+0xa0], R29 ;  /* 0x0000a01d01007387 */ /* 0x0001e20000100800 */
[----:B------:R-:W-:-:S02]  /*6c950*/  SHF.R.U32.HI R11, RZ, 0x8, R10 ;  /* 0x00000008ff0b7819 */ /* 0x000fc4000001160a */
[----:B------:R-:W-:Y:S02]  /*6c960*/  SHF.R.U32.HI R10, RZ, 0x8, R8 ;  /* 0x00000008ff0a7819 */ /* 0x000fe40000011608 */
[----:B------:R-:W-:Y:S02]  /*6c970*/  SHF.R.U32.HI R36, RZ, 0x8, R36 ;  /* 0x00000008ff247819 */ /* 0x000fe40000011624 */
[--C-:B0-----:R-:W-:Y:S02]  /*6c980*/  PRMT R29, R8, 0x3340, R38.reuse ;  /* 0x00003340081d7816 */ /* 0x101fe40000000026 */
        /* <DEDUP_REMOVED lines=8> */
[----:B------:R-:W-:-:S02]  /*6ca10*/  LOP3.LUT R10, R10, 0xffff, RZ, 0xc0, !PT ;  /* 0x0000ffff0a0a7812 */ /* 0x000fc400078ec0ff */
[----:B------:R-:W-:Y:S01]  /*6ca20*/  LOP3.LUT R38, R38, 0xffff, RZ, 0xc0, !PT ;  /* 0x0000ffff26267812 */ /* 0x000fe200078ec0ff */
[----:B------:R-:W-:Y:S01]  /*6ca30*/  STL [R1+0x98], R29 ;  /* 0x0000981d01007387 */ /* 0x000fe20000100800 */
[----:B------:R-:W-:Y:S02]  /*6ca40*/  LOP3.LUT R8, R8, 0xffff, RZ, 0xc0, !PT ;  /* 0x0000ffff08087812 */ /* 0x000fe400078ec0ff */
[----:B------:R-:W-:Y:S01]  /*6ca50*/  LOP3.LUT R33, R33, 0xffff, RZ, 0xc0, !PT ;  /* 0x0000ffff21217812 */ /* 0x000fe200078ec0ff */
[----:B------:R0:W-:Y:S01]  /*6ca60*/  STL [R1+0xa8], R9 ;  /* 0x0000a80901007387 */ /* 0x0001e20000100800 */
[----:B------:R-:W-:Y:S02]  /*6ca70*/  PRMT R24, R25, 0x3340, R24 ;  /* 0x0000334019187816 */ /* 0x000fe40000000018 */
[----:B------:R-:W-:Y:S02]  /*6ca80*/  PRMT R11, R11, 0x3340, R36 ;  /* 0x000033400b0b7816 */ /* 0x000fe40000000024 */
[----:B------:R-:W-:Y:S01]  /*6ca90*/  PRMT R8, R8, 0x3340, R33 ;  /* 0x0000334008087816 */ /* 0x000fe20000000021 */
[----:B------:R-:W-:Y:S01]  /*6caa0*/  STL [R1+0x30], R24 ;  /* 0x0000301801007387 */ /* 0x000fe20000100800 */
[----:B0-----:R-:W-:-:S03]  /*6cab0*/  PRMT R9, R10, 0x3340, R38 ;  /* 0x000033400a097816 */ /* 0x001fc60000000026 */
[----:B------:R-:W-:Y:S04]  /*6cac0*/  STL [R1+0x34], R11 ;  /* 0x0000340b01007387 */ /* 0x000fe80000100800 */
[----:B------:R0:W-:Y:S01]  /*6cad0*/  STL [R1+0x38], R9 ;  /* 0x0000380901007387 */ /* 0x0001e20000100800 */
[----:B------:R-:W-:-:S03]  /*6cae0*/  LOP3.LUT R10, R52, 0xffff, RZ, 0xc0, !PT ;  /* 0x0000ffff340a7812 */ /* 0x000fc600078ec0ff */
[----:B------:R2:W-:Y:S04]  /*6caf0*/  STL [R1+0x50], R8 ;  /* 0x0000500801007387 */ /* 0x0005e80000100800 */
[----:B------:R-:W4:Y:S01]  /*6cb00*/  LDL.LU R44, [R1+0x174] ;  /* 0x00017400012c7983 */ /* 0x000f220000300800 */
[----:B------:R-:W-:-:S03]  /*6cb10*/  SHF.R.U32.HI R31, RZ, 0x8, R10 ;  /* 0x00000008ff1f7819 */ /* 0x000fc6000001160a */
[----:B------:R-:W4:Y:S04]  /*6cb20*/  LDL.LU R45, [R1+0x1dc] ;  /* 0x0001dc00012d7983 */ /* 0x000f280000300800 */
[----:B------:R-:W4:Y:S01]  /*6cb30*/  LDL.LU R50, [R1+0x14c] ;  /* 0x00014c0001327983 */ /* 0x000f220000300800 */
[----:B------:R-:W-:-:S03]  /*6cb40*/  LOP3.LUT R25, R48, 0xffff, RZ, 0xc0, !PT ;  /* 0x0000ffff30197812 */ /* 0x000fc600078ec0ff */
[----:B------:R-:W4:Y:S01]  /*6cb50*/  LDL.LU R46, [R1+0x1d8] ;  /* 0x0001d800012e7983 */ /* 0x000f220000300800 */
[----:B0-----:R-:W-:-:S03]  /*6cb60*/  LOP3.LUT R9, R53, 0xffff, RZ, 0xc0, !PT ;  /* 0x0000ffff35097812 */ /* 0x001fc600078ec0ff */
[----:B------:R-:W4:Y:S04]  /*6cb70*/  LDL.LU R51, [R1+0x148] ;  /* 0x0001480001337983 */ /* 0x000f280000300800 */
[----:B------:R-:W4:Y:S04]  /*6cb80*/  LDL.LU R47, [R1+0x1d4] ;  /* 0x0001d400012f7983 */ /* 0x000f280000300800 */
[----:B------:R-:W4:Y:S04]  /*6cb90*/  LDL.LU R52, [R1+0x144] ;  /* 0x0001440001347983 */ /* 0x000f280000300800 */
[----:B------:R-:W4:Y:S04]  /*6cba0*/  LDL.LU R48, [R1+0x1d0] ;  /* 0x0001d00001307983 */ /* 0x000f280000300800 */
[----:B------:R-:W4:Y:S01]  /*6cbb0*/  LDL.LU R53, [R1+0x1a8] ;  /* 0x0001a80001357983 */ /* 0x000f220000300800 */
[----:B---3--:R-:W-:-:S04]  /*6cbc0*/  LOP3.LUT R30, R54, 0xffff, RZ, 0xc0, !PT ;  /* 0x0000ffff361e7812 */ /* 0x008fc800078ec0ff */
[----:B------:R-:W-:Y:S02]  /*6cbd0*/  PRMT R10, R10, 0x3340, R30 ;  /* 0x000033400a0a7816 */ /* 0x000fe4000000001e */
[----:B--2---:R-:W-:Y:S02]  /*6cbe0*/  LOP3.LUT R8, R49, 0xffff, RZ, 0xc0, !PT ;  /* 0x0000ffff31087812 */ /* 0x004fe400078ec0ff */
[----:B------:R-:W2:Y:S04]  /*6cbf0*/  LDL.LU R49, [R1+0x17c] ;  /* 0x00017c0001317983 */ /* 0x000ea80000300800 */
[----:B------:R0:W-:Y:S01]  /*6cc00*/  STL [R1+0x90], R10 ;  /* 0x0000900a01007387 */ /* 0x0001e20000100800 */
[----:B----4-:R-:W-:-:S03]  /*6cc10*/  LOP3.LUT R29, R55, 0xffff, RZ, 0xc0, !PT ;  /* 0x0000ffff371d7812 */ /* 0x010fc600078ec0ff */
[----:B------:R-:W3:Y:S04]  /*6cc20*/  LDL.LU R54, [R1+0x178] ;  /* 0x0001780001367983 */ /* 0x000ee80000300800 */
[----:B------:R-:W4:Y:S01]  /*6cc30*/  LDL.LU R55, [R1+0x118] ;  /* 0x0001180001377983 */ /* 0x000f220000300800 */
[----:B------:R-:W-:Y:S02]  /*6cc40*/  LOP3.LUT R40, R40, 0xffff, RZ, 0xc0, !PT ;  /* 0x0000ffff28287812 */ /* 0x000fe400078ec0ff */
[----:B------:R-:W-:Y:S02]  /*6cc50*/  LOP3.LUT R42, R42, 0xffff, RZ, 0xc0, !PT ;  /* 0x0000ffff2a2a7812 */ /* 0x000fe400078ec0ff */
[----:B0-----:R-:W-:Y:S02]  /*6cc60*/  PRMT R10, R9, 0x3340, R40 ;  /* 0x00003340090a7816 */ /* 0x001fe40000000028 */
[----:B------:R-:W-:-:S02]  /*6cc70*/  PRMT R32, R8, 0x3340, R42 ;  /* 0x0000334008207816 */ /* 0x000fc4000000002a */
[----:B------:R-:W-:Y:S01]  /*6cc80*/  SHF.R.U32.HI R11, RZ, 0x8, R9 ;  /* 0x00000008ff0b7819 */ /* 0x000fe20000011609 */
[----:B------:R0:W-:Y:S01]  /*6cc90*/  STL [R1+0x8c], R10 ;  /* 0x00008c0a01007387 */ /* 0x0001e20000100800 */
[----:B------:R-:W-:Y:S02]  /*6cca0*/  SHF.R.U32.HI R9, RZ, 0x8, R8 ;  /* 0x00000008ff097819 */ /* 0x000fe40000011608 */
[----:B------:R-:W-:Y:S01]  /*6ccb0*/  SHF.R.U32.HI R30, RZ, 0x8, R30 ;  /* 0x00000008ff1e7819 */ /* 0x000fe2000001161e */
[----:B------:R1:W-:Y:S01]  /*6ccc0*/  STL [R1+0x88], R32 ;  /* 0x0000882001007387 */ /* 0x0003e20000100800 */
[----:B------:R-:W-:Y:S02]  /*6ccd0*/  SHF.R.U32.HI R8, RZ, 0x8, R25 ;  /* 0x00000008ff087819 */ /* 0x000fe40000011619 */
[----:B------:R-:W-:Y:S02]  /*6cce0*/  SHF.R.U32.HI R24, RZ, 0x8, R40 ;  /* 0x00000008ff187819 */ /* 0x000fe40000011628 */
[----:B0-----:R-:W-:-:S02]  /*6ccf0*/  SHF.R.U32.HI R10, RZ, 0x8, R42 ;  /* 0x00000008ff0a7819 */ /* 0x001fc4000001162a */
[--C-:B-1----:R-:W-:Y:S02]  /*6cd00*/  PRMT R32, R25, 0x3340, R29.reuse ;  /* 0x0000334019207816 */ /* 0x102fe4000000001d */
[----:B------:R-:W-:Y:S02]  /*6cd10*/  SHF.R.U32.HI R25, RZ, 0x8, R29 ;  /* 0x00000008ff197819 */ /* 0x000fe4000001161d */
[----:B------:R-:W-:Y:S02]  /*6cd20*/  LOP3.LUT R29, R31, 0xffff, RZ, 0xc0, !PT ;  /* 0x0000ffff1f1d7812 */ /* 0x000fe400078ec0ff */
[----:B------:R-:W-:Y:S02]  /*6cd30*/  LOP3.LUT R30, R30, 0xffff, RZ, 0xc0, !PT ;  /* 0x0000ffff1e1e7812 */ /* 0x000fe400078ec0ff */
[----:B------:R-:W-:Y:S02]  /*6cd40*/  LOP3.LUT R9, R9, 0xffff, RZ, 0xc0, !PT ;  /* 0x0000ffff09097812 */ /* 0x000fe400078ec0ff */
[----:B------:R-:W-:-:S02]  /*6cd50*/  LOP3.LUT R10, R10, 0xffff, RZ, 0xc0, !PT ;  /* 0x0000ffff0a0a7812 */ /* 0x000fc400078ec0ff */
[----:B------:R-:W-:Y:S02]  /*6cd60*/  LOP3.LUT R8, R8, 0xffff, RZ, 0xc0, !PT ;  /* 0x0000ffff08087812 */ /* 0x000fe400078ec0ff */
[----:B------:R-:W-:Y:S02]  /*6cd70*/  LOP3.LUT R25, R25, 0xffff, RZ, 0xc0, !PT ;  /* 0x0000ffff19197812 */ /* 0x000fe400078ec0ff */
[----:B------:R-:W-:Y:S02]  /*6cd80*/  LOP3.LUT R11, R11, 0xffff, RZ, 0xc0, !PT ;  /* 0x0000ffff0b0b7812 */ /* 0x000fe400078ec0ff */
[----:B------:R-:W-:Y:S02]  /*6cd90*/  LOP3.LUT R24, R24, 0xffff, RZ, 0xc0, !PT ;  /* 0x0000ffff18187812 */ /* 0x000fe400078ec0ff */
[----:B------:R-:W-:Y:S02]  /*6cda0*/  PRMT R29, R29, 0x3340, R30 ;  /* 0x000033401d1d7816 */ /* 0x000fe4000000001e */
[----:B------:R-:W-:-:S02]  /*6cdb0*/  PRMT R9, R9, 0x3340, R10 ;  /* 0x0000334009097816 */ /* 0x000fc4000000000a */
[----:B------:R-:W-:Y:S02]  /*6cdc0*/  PRMT R10, R8, 0x3340, R25 ;  /* 0x00003340080a7816 */ /* 0x000fe40000000019 */
[----:B------:R-:W-:Y:S01]  /*6cdd0*/  PRMT R11, R11, 0x3340, R24 ;  /* 0x000033400b0b7816 */ /* 0x000fe20000000018 */
[----:B------:R-:W-:Y:S01]  /*6cde0*/  STL [R1+0x94], R32 ;  /* 0x0000942001007387 */ /* 0x000fe20000100800 */
[----:B------:R-:W-:Y:S02]  /*6cdf0*/  LOP3.LUT R39, R39, 0xffff, RZ, 0xc0, !PT ;  /* 0x0000ffff27277812 */ /* 0x000fe400078ec0ff */
[----:B------:R-:W-:Y:S01]  /*6ce00*/  LOP3.LUT R41, R41, 0xffff, RZ, 0xc0, !PT ;  /* 0x0000ffff29297812 */ /* 0x000fe200078ec0ff */
[----:B------:R-:W-:Y:S04]  /*6ce10*/  STL [R1+0x44], R29 ;  /* 0x0000441d01007387 */ /* 0x000fe80000100800 */
[----:B------:R0:W-:Y:S04]  /*6ce20*/  STL [R1+0x4c], R11 ;  /* 0x00004c0b01007387 */ /* 0x0001e80000100800 */
[----:B------:R1:W-:Y:S04]  /*6ce30*/  STL [R1+0x54], R9 ;  /* 0x0000540901007387 */ /* 0x0003e80000100800 */
[----:B------:R0:W-:Y:S01]  /*6ce40*/  STL [R1+0x6c], R10 ;  /* 0x00006c0a01007387 */ /* 0x0001e20000100800 */
[----:B------:R-:W-:-:S02]  /*6ce50*/  PRMT R8, R45, 0x5410, R44 ;  /* 0x000054102d087816 */ /* 0x000fc4000000002c */
[----:B------:R-:W-:-:S04]  /*6ce60*/  LOP3.LUT R25, R53, 0xffff, RZ, 0xc0, !PT ;  /* 0x0000ffff35197812 */ /* 0x000fc800078ec0ff */
[----:B------:R-:W-:Y:S02]  /*6ce70*/  SHF.R.U32.HI R33, RZ, 0x8, R25 ;  /* 0x00000008ff217819 */ /* 0x000fe40000011619 */
[----:B0-----:R-:W-:Y:S02]  /*6ce80*/  PRMT R11, R48, 0x5410, R52 ;  /* 0x00005410300b7816 */ /* 0x001fe40000000034 */
[----:B-1----:R-:W-:Y:S02]  /*6ce90*/  PRMT R9, R46, 0x5410, R50 ;  /* 0x000054102e097816 */ /* 0x002fe40000000032 */
[----:B------:R-:W-:Y:S02]  /*6cea0*/  PRMT R10, R47, 0x5410, R51 ;  /* 0x000054102f0a7816 */ /* 0x000fe40000000033 */
[----:B--2---:R-:W-:-:S04]  /*6ceb0*/  LOP3.LUT R24, R49, 0xffff, RZ, 0xc0, !PT ;  /* 0x0000ffff31187812 */ /* 0x004fc800078ec0ff */
[----:B------:R-:W-:Y:S02]  /*6cec0*/  PRMT R32, R24, 0x3340, R39 ;  /* 0x0000334018207816 */ /* 0x000fe40000000027 */
[----:B---3--:R-:W-:Y:S02]  /*6ced0*/  LOP3.LUT R30, R54, 0xffff, RZ, 0xc0, !PT ;  /* 0x0000ffff361e7812 */ /* 0x008fe400078ec0ff */
[----:B----4-:R-:W-:-:S04]  /*6cee0*/  LOP3.LUT R31, R55, 0xffff, RZ, 0xc0, !PT ;  /* 0x0000ffff371f7812 */ /* 0x010fc800078ec0ff */
[----:B------:R-:W-:Y:S02]  /*6cef0*/  PRMT R29, R25, 0x3340, R31 ;  /* 0x00003340191d7816 */ /* 0x000fe4000000001f */
[----:B------:R-:W-:Y:S02]  /*6cf00*/  SHF.R.U32.HI R25, RZ, 0x8, R24 ;  /* 0x00000008ff197819 */ /* 0x000fe40000011618 */
[----:B------:R-:W-:Y:S01]  /*6cf10*/  SHF.R.U32.HI R24, RZ, 0x8, R30 ;  /* 0x00000008ff187819 */ /* 0x000fe2000001161e */
[----:B------:R-:W-:Y:S01]  /*6cf20*/  STL [R1+0x84], R29 ;  /* 0x0000841d01007387 */ /* 0x000fe20000100800 */
[----:B------:R-:W-:-:S03]  /*6cf30*/  PRMT R30, R30, 0x3340, R41 ;  /* 0x000033401e1e7816 */ /* 0x000fc60000000029 */
[----:B------:R-:W-:Y:S04]  /*6cf40*/  STL [R1+0x80], R32 ;  /* 0x0000802001007387 */ /* 0x000fe80000100800 */
[----:B------:R-:W2:Y:S04]  /*6cf50*/  LDL.LU R37, [R1+0x1e0] ;  /* 0x0001e00001257983 */ /* 0x000ea80000300800 */
[----:B------:R-:W3:Y:S04]  /*6cf60*/  LDL.LU R44, [R1+0x13c] ;  /* 0x00013c00012c7983 */ /* 0x000ee80000300800 */
[----:B------:R0:W-:Y:S04]  /*6cf70*/  STL [R1+0x7c], R30 ;  /* 0x00007c1e01007387 */ /* 0x0001e80000100800 */
[----:B------:R-:W3:Y:S04]  /*6cf80*/  LDL.LU R45, [R1+0x1c8] ;  /* 0x0001c800012d7983 */ /* 0x000ee80000300800 */
[----:B------:R-:W4:Y:S04]  /*6cf90*/  LDL.LU R52, [R1+0x138] ;  /* 0x0001380001347983 */ /* 0x000f280000300800 */
[----:B------:R-:W4:Y:S04]  /*6cfa0*/  LDL.LU R53, [R1+0x1c4] ;  /* 0x0001c40001357983 */ /* 0x000f280000300800 */
[----:B------:R-:W2:Y:S04]  /*6cfb0*/  LDL.LU R54, [R1+0x134] ;  /* 0x0001340001367983 */ /* 0x000ea80000300800 */
[----:B------:R-:W2:Y:S01]  /*6cfc0*/  LDL.LU R55, [R1+0x1c0] ;  /* 0x0001c00001377983 */ /* 0x000ea20000300800 */
[----:B------:R-:W-:-:S02]  /*6cfd0*/  SHF.R.U32.HI R31, RZ, 0x8, R31 ;  /* 0x00000008ff1f7819 */ /* 0x000fc4000001161f */
[----:B0-----:R-:W-:Y:S02]  /*6cfe0*/  LOP3.LUT R30, R33, 0xffff, RZ, 0xc0, !PT ;  /* 0x0000ffff211e7812 */ /* 0x001fe400078ec0ff */
[----:B------:R-:W-:-:S04]  /*6cff0*/  LOP3.LUT R31, R31, 0xffff, RZ, 0xc0, !PT ;  /* 0x0000ffff1f1f7812 */ /* 0x000fc800078ec0ff */
[----:B------:R-:W-:Y:S02]  /*6d000*/  PRMT R30, R30, 0x3340, R31 ;  /* 0x000033401e1e7816 */ /* 0x000fe4000000001f */
[----:B------:R-:W3:Y:S04]  /*6d010*/  LDL.LU R31, [R1+0x170] ;  /* 0x00017000011f7983 */ /* 0x000ee80000300800 */
[----:B------:R-:W-:Y:S04]  /*6d020*/  STL [R1+0x58], R30 ;  /* 0x0000581e01007387 */ /* 0x000fe80000100800 */
[----:B------:R-:W3:Y:S04]  /*6d030*/  LDL.LU R46, [R1+0x140] ;  /* 0x00014000012e7983 */ /* 0x000ee80000300800 */
[----:B------:R-:W3:Y:S01]  /*6d040*/  LDL.LU R47, [R1+0x1cc] ;  /* 0x0001cc00012f7983 */ /* 0x000ee20000300800 */
[----:B------:R-:W0:Y:S01]  /*6d050*/  S2R R61, SR_TID.X ;  /* 0x00000000003d7919 */ /* 0x000e220000002100 */
[----:B------:R-:W-:-:S02]  /*6d060*/  UMOV UR4, 0x400 ;  /* 0x0000040000047882 */ /* 0x000fc40000000000 */
[----:B------:R-:W-:Y:S01]  /*6d070*/  ULEA UR4, UR5, UR4, 0x18 ;  /* 0x0000000405047291 */ /* 0x000fe2000f8ec0ff */
[----:B------:R-:W-:Y:S01]  /*6d080*/  SHF.R.U32.HI R29, RZ, 0x8, R39 ;  /* 0x00000008ff1d7819 */ /* 0x000fe20000011627 */
[----:B------:R-:W1:Y:S01]  /*6d090*/  LDCU UR5, c[0x0][0x3b8] ;  /* 0x00007700ff0577ac */ /* 0x000e620008000800 */
[----:B------:R-:W-:Y:S02]  /*6d0a0*/  LOP3.LUT R25, R25, 0xffff, RZ, 0xc0, !PT ;  /* 0x0000ffff19197812 */ /* 0x000fe400078ec0ff */
[----:B------:R-:W-:Y:S02]  /*6d0b0*/  LOP3.LUT R29, R29, 0xffff, RZ, 0xc0, !PT ;  /* 0x0000ffff1d1d7812 */ /* 0x000fe400078ec0ff */
[----:B------:R-:W-:Y:S02]  /*6d0c0*/  SHF.R.U32.HI R32, RZ, 0x8, R41 ;  /* 0x00000008ff207819 */ /* 0x000fe40000011629 */
[----:B------:R-:W-:Y:S02]  /*6d0d0*/  PRMT R25, R25, 0x3340, R29 ;  /* 0x0000334019197816 */ /* 0x000fe4000000001d */
[----:B0-----:R-:W-:-:S04]  /*6d0e0*/  LOP3.LUT R61, R61, 0x1f, RZ, 0xc0, !PT ;  /* 0x0000001f3d3d7812 */ /* 0x001fc800078ec0ff */
[----:B------:R-:W-:Y:S01]  /*6d0f0*/  LEA R61, R61, UR4, 0x4 ;  /* 0x000000043d3d7c11 */ /* 0x000fe2000f8e20ff */
[----:B------:R-:W-:Y:S01]  /*6d100*/  STL [R1+0x5c], R25 ;  /* 0x00005c1901007387 */ /* 0x000fe20000100800 */
[----:B------:R-:W-:Y:S01]  /*6d110*/  LOP3.LUT R24, R24, 0xffff, RZ, 0xc0, !PT ;  /* 0x0000ffff18187812 */ /* 0x000fe200078ec0ff */
[----:B------:R-:W0:Y:S02]  /*6d120*/  LDCU UR4, c[0x0][0x3b4] ;  /* 0x00007680ff0477ac */ /* 0x000e240008000800 */
[----:B------:R4:W-:Y:S01]  /*6d130*/  STSM.16.M88.4 [R61], R8 ;  /* 0x000000083d007844 */ /* 0x0009e20000000200 */
[----:B------:R-:W-:-:S03]  /*6d140*/  LOP3.LUT R32, R32, 0xffff, RZ, 0xc0, !PT ;  /* 0x0000ffff20207812 */ /* 0x000fc600078ec0ff */
[----:B------:R-:W3:Y:S01]  /*6d150*/  LDL.LU R33, [R1+0x8] ;  /* 0x0000080001217983 */ /* 0x000ee20000300800 */
[----:B------:R-:W-:-:S03]  /*6d160*/  PRMT R24, R24, 0x3340, R32 ;  /* 0x0000334018187816 */ /* 0x000fc60000000020 */
[----:B------:R-:W3:Y:S04]  /*6d170*/  LDL.LU R41, [R1+0x1b8] ;  /* 0x0001b80001297983 */ /* 0x000ee80000300800 */
[----:B------:R-:W3:Y:S04]  /*6d180*/  LDL.LU R39, [R1+0x4] ;  /* 0x0000040001277983 */ /* 0x000ee80000300800 */
[----:B------:R-:W3:Y:S04]  /*6d190*/  LDL.LU R42, [R1+0x1b4] ;  /* 0x0001b400012a7983 */ /* 0x000ee80000300800 */
[----:B------:R-:W3:Y:S04]  /*6d1a0*/  LDL.LU R40, [R1] ;  /* 0x0000000001287983 */ /* 0x000ee80000300800 */
[----:B------:R-:W3:Y:S04]  /*6d1b0*/  LDL.LU R38, [R1+0xc] ;  /* 0x00000c0001267983 */ /* 0x000ee80000300800 */
[----:B------:R-:W3:Y:S04]  /*6d1c0*/  LDL.LU R36, [R1+0x10c] ;  /* 0x00010c0001247983 */ /* 0x000ee80000300800 */
[----:B------:R-:W3:Y:S04]  /*6d1d0*/  LDL.LU R35, [R1+0x1bc] ;  /* 0x0001bc0001237983 */ /* 0x000ee80000300800 */
[----:B------:R-:W-:Y:S04]  /*6d1e0*/  STL [R1+0x60], R24 ;  /* 0x0000601801007387 */ /* 0x000fe80000100800 */
[----:B------:R-:W3:Y:S04]  /*6d1f0*/  LDL.LU R34, [R1+0xf0] ;  /* 0x0000f00001227983 */ /* 0x000ee80000300800 */
[----:B------:R-:W3:Y:S04]  /*6d200*/  LDL.LU R43, [R1+0x1ac] ;  /* 0x0001ac00012b7983 */ /* 0x000ee80000300800 */
[----:B------:R-:W3:Y:S04]  /*6d210*/  LDL.LU R50, [R1+0xec] ;  /* 0x0000ec0001327983 */ /* 0x000ee80000300800 */
[----:B------:R-:W3:Y:S04]  /*6d220*/  LDL.LU R51, [R1+0x1a4] ;  /* 0x0001a40001337983 */ /* 0x000ee80000300800 */
[----:B------:R-:W3:Y:S04]  /*6d230*/  LDL.LU R48, [R1+0xe4] ;  /* 0x0000e40001307983 */ /* 0x000ee80000300800 */
[----:B------:R-:W3:Y:S01]  /*6d240*/  LDL.LU R49, [R1+0x1a0] ;  /* 0x0001a00001317983 */ /* 0x000ee20000300800 */
[----:B----4-:R-:W-:-:S02]  /*6d250*/  PRMT R10, R53, 0x5410, R52 ;  /* 0x00005410350a7816 */ /* 0x010fc40000000034 */
[----:B--2---:R-:W-:Y:S01]  /*6d260*/  PRMT R11, R55, 0x5410, R54 ;  /* 0x00005410370b7816 */ /* 0x004fe20000000036 */
[----:B------:R-:W-:Y:S01]  /*6d270*/  NOP ;  /* 0x0000000000007918 */ /* 0x000fe20000000000 */
[----:B------:R-:W2:Y:S01]  /*6d280*/  LDS.128 R52, [R61] ;  /* 0x000000003d347984 */ /* 0x000ea20000000c00 */
[----:B---3--:R-:W-:Y:S02]  /*6d290*/  PRMT R9, R45, 0x5410, R44 ;  /* 0x000054102d097816 */ /* 0x008fe4000000002c */
[----:B------:R-:W-:Y:S01]  /*6d2a0*/  PRMT R8, R37, 0x5410, R31 ;  /* 0x0000541025087816 */ /* 0x000fe2000000001f */
[----:B------:R-:W-:Y:S01]  /*6d2b0*/  NOP ;  /* 0x0000000000007918 */ /* 0x000fe20000000000 */
[----:B------:R-:W3:Y:S04]  /*6d2c0*/  LDL.LU R37, [R1+0xf8] ;  /* 0x0000f80001257983 */ /* 0x000ee80000300800 */
[----:B------:R-:W3:Y:S04]  /*6d2d0*/  LDL.LU R44, [R1+0x1b0] ;  /* 0x0001b000012c7983 */ /* 0x000ee80000300800 */
[----:B------:R4:W-:Y:S02]  /*6d2e0*/  STSM.16.M88.4 [R61], R8 ;  /* 0x000000083d007844 */ /* 0x0009e40000000200 */
[----:B----4-:R-:W-:-:S02]  /*6d2f0*/  PRMT R8, R47, 0x5410, R46 ;  /* 0x000054102f087816 */ /* 0x010fc4000000002e */
[----:B--2---:R-:W-:Y:S04]  /*6d300*/  STL [R1+0x2768], R55 ;  /* 0x0027683701007387 */ /* 0x004fe80000100800 */
[----:B------:R-:W-:Y:S04]  /*6d310*/  STL [R1+0x276c], R54 ;  /* 0x00276c3601007387 */ /* 0x000fe80000100800 */
[----:B------:R-:W-:Y:S01]  /*6d320*/  STL.64 [R1+0x2778], R52 ;  /* 0x0027783401007387 */ /* 0x000fe20000100a00 */
[----:B------:R-:W-:-:S03]  /*6d330*/  NOP ;  /* 0x0000000000007918 */ /* 0x000fc60000000000 */
[----:B------:R-:W2:Y:S04]  /*6d340*/  LDL.LU R45, [R1+0x190] ;  /* 0x00019000012d7983 */ /* 0x000ea80000300800 */
[----:B------:R-:W4:Y:S04]  /*6d350*/  LDL.LU R46, [R1+0x18c] ;  /* 0x00018c00012e7983 */ /* 0x000f280000300800 */
[----:B------:R-:W4:Y:S04]  /*6d360*/  LDL.LU R47, [R1+0x188] ;  /* 0x00018800012f7983 */ /* 0x000f280000300800 */
[----:B------:R-:W0:Y:S01]  /*6d370*/  LDS.128 R52, [R61] ;  /* 0x000000003d347984 */ /* 0x000e220000000c00 */
[----:B------:R-:W-:-:S02]  /*6d380*/  PRMT R9, R41, 0x5410, R33 ;  /* 0x0000541029097816 */ /* 0x000fc40000000021 */
[----:B------:R-:W-:Y:S02]  /*6d390*/  PRMT R10, R42, 0x5410, R39 ;  /* 0x000054102a0a7816 */ /* 0x000fe40000000027 */
[----:B------:R-:W-:Y:S01]  /*6d3a0*/  PRMT R11, R38, 0x5410, R40 ;  /* 0x00005410260b7816 */ /* 0x000fe20000000028 */
[----:B------:R-:W-:-:S04]  /*6d3b0*/  NOP ;  /* 0x0000000000007918 */ /* 0x000fc80000000000 */
[----:B------:R1:W-:Y:S04]  /*6d3c0*/  STSM.16.M88.4 [R61], R8 ;  /* 0x000000083d007844 */ /* 0x0003e80000000200 */
[----:B0-----:R-:W-:Y:S01]  /*6d3d0*/  STL.64 [R1], R52 ;  /* 0x0000003401007387 */ /* 0x001fe20000100a00 */
[----:B-1----:R-:W-:-:S03]  /*6d3e0*/  PRMT R9, R43, 0x5410, R34 ;  /* 0x000054102b097816 */ /* 0x002fc60000000022 */
[----:B------:R-:W-:Y:S01]  /*6d3f0*/  STL.64 [R1+0x8], R54 ;  /* 0x0000083601007387 */ /* 0x000fe20000100a00 */
[----:B------:R-:W-:-:S03]  /*6d400*/  PRMT R10, R51, 0x5410, R50 ;  /* 0x00005410330a7816 */ /* 0x000fc60000000032 */
[----:B------:R-:W4:Y:S04]  /*6d410*/  LDL.LU R41, [R1+0x194] ;  /* 0x0001940001297983 */ /* 0x000f280000300800 */
[----:B------:R-:W4:Y:S01]  /*6d420*/  LDL.LU R42, [R1+0x168] ;  /* 0x00016800012a7983 */ /* 0x000f220000300800 */
[----:B------:R-:W-:Y:S01]  /*6d430*/  PRMT R11, R49, 0x5410, R48 ;  /* 0x00005410310b7816 */ /* 0x000fe20000000030 */
[----:B------:R-:W-:Y:S02]  /*6d440*/  NOP ;  /* 0x0000000000007918 */ /* 0x000fe40000000000 */
[----:B------:R-:W0:Y:S04]  /*6d450*/  LDS.128 R48, [R61] ;  /* 0x000000003d307984 */ /* 0x000e280000000c00 */
[----:B------:R-:W4:Y:S04]  /*6d460*/  LDL.LU R40, [R1+0x164] ;  /* 0x0001640001287983 */ /* 0x000f280000300800 */
[----:B------:R-:W4:Y:S01]  /*6d470*/  LDL.LU R43, [R1+0x160] ;  /* 0x00016000012b7983 */ /* 0x000f220000300800 */
[----:B------:R-:W-:Y:S01]  /*6d480*/  PRMT R8, R35, 0x5410, R36 ;  /* 0x0000541023087816 */ /* 0x000fe20000000024 */
[----:B------:R-:W-:-:S04]  /*6d490*/  NOP ;  /* 0x0000000000007918 */ /* 0x000fc80000000000 */
[----:B------:R3:W-:Y:S04]  /*6d4a0*/  STSM.16.M88.4 [R61], R8 ;  /* 0x000000083d007844 */ /* 0x0007e80000000200 */
[----:B0-----:R-:W-:Y:S04]  /*6d4b0*/  STL [R1+0x2764], R48 ;  /* 0x0027643001007387 */ /* 0x001fe80000100800 */
[----:B------:R-:W-:Y:S04]  /*6d4c0*/  STL [R1+0x2760], R49 ;  /* 0x0027603101007387 */ /* 0x000fe80000100800 */
[----:B------:R-:W-:Y:S04]  /*6d4d0*/  STL [R1+0x275c], R50 ;  /* 0x00275c3201007387 */ /* 0x000fe80000100800 */
[----:B------:R-:W-:Y:S04]  /*6d4e0*/  STL [R1+0x2758], R51 ;  /* 0x0027583301007387 */ /* 0x000fe80000100800 */
[----:B------:R-:W4:Y:S04]  /*6d4f0*/  LDL.LU R39, [R1+0x16c] ;  /* 0x00016c0001277983 */ /* 0x000f280000300800 */
[----:B------:R-:W4:Y:S04]  /*6d500*/  LDL.LU R38, [R1+0x11c] ;  /* 0x00011c0001267983 */ /* 0x000f280000300800 */
[----:B------:R-:W4:Y:S01]  /*6d510*/  LDL.LU R36, [R1+0x114] ;  /* 0x0001140001247983 */ /* 0x000f220000300800 */
[----:B---3--:R-:W-:-:S03]  /*6d520*/  PRMT R8, R44, 0x5410, R37 ;  /* 0x000054102c087816 */ /* 0x008fc60000000025 */
[----:B------:R-:W3:Y:S04]  /*6d530*/  LDL.LU R37, [R1+0x110] ;  /* 0x0001100001257983 */ /* 0x000ee80000300800 */
[----:B------:R-:W3:Y:S04]  /*6d540*/  LDL.LU R25, [R1+0x120] ;  /* 0x0001200001197983 */ /* 0x000ee80000300800 */
[----:B------:R-:W3:Y:S04]  /*6d550*/  LDL.LU R33, [R1+0xe8] ;  /* 0x0000e80001217983 */ /* 0x000ee80000300800 */
[----:B------:R-:W3:Y:S04]  /*6d560*/  LDL.LU R35, [R1+0xe0] ;  /* 0x0000e00001237983 */ /* 0x000ee80000300800 */
[----:B------:R-:W3:Y:S01]  /*6d570*/  LDL.LU R34, [R1+0xdc] ;  /* 0x0000dc0001227983 */ /* 0x000ee20000300800 */
[----:B--2---:R-:W-:-:S02]  /*6d580*/  PRMT R9, R45, 0x5410, R28 ;  /* 0x000054102d097816 */ /* 0x004fc4000000001c */
[----:B----4-:R-:W-:Y:S02]  /*6d590*/  PRMT R10, R46, 0x5410, R27 ;  /* 0x000054102e0a7816 */ /* 0x010fe4000000001b */
[----:B------:R-:W-:Y:S01]  /*6d5a0*/  PRMT R11, R47, 0x5410, R26 ;  /* 0x000054102f0b7816 */ /* 0x000fe2000000001a */
[----:B------:R-:W-:Y:S01]  /*6d5b0*/  NOP ;  /* 0x0000000000007918 */ /* 0x000fe20000000000 */
[----:B------:R-:W0:Y:S01]  /*6d5c0*/  LDS.128 R44, [R61] ;  /* 0x000000003d2c7984 */ /* 0x000e220000000c00 */
[----:B------:R-:W-:-:S03]  /*6d5d0*/  NOP ;  /* 0x0000000000007918 */ /* 0x000fc60000000000 */
[----:B0-----:R-:W-:Y:S04]  /*6d5e0*/  STL.64 [R1+0x2770], R44 ;  /* 0x0027702c01007387 */ /* 0x001fe80000100a00 */
[----:B------:R-:W-:Y:S04]  /*6d5f0*/  STL [R1+0x2754], R47 ;  /* 0x0027542f01007387 */ /* 0x000fe80000100800 */
[----:B------:R-:W2:Y:S04]  /*6d600*/  LDL.LU R55, [R1+0xf4] ;  /* 0x0000f40001377983 */ /* 0x000ea80000300800 */
[----:B------:R0:W-:Y:S04]  /*6d610*/  STSM.16.M88.4 [R61], R8 ;  /* 0x000000083d007844 */ /* 0x0001e80000000200 */
[----:B------:R-:W4:Y:S04]  /*6d620*/  LDL.LU R29, [R1+0x40] ;  /* 0x00004000011d7983 */ /* 0x000f280000300800 */
[----:B------:R-:W4:Y:S04]  /*6d630*/  LDL.LU R30, [R1+0x48] ;  /* 0x00004800011e7983 */ /* 0x000f280000300800 */
[----:B------:R-:W4:Y:S01]  /*6d640*/  LDL.LU R31, [R1+0x64] ;  /* 0x00006400011f7983 */ /* 0x000f220000300800 */
[----:B0-----:R-:W-:-:S02]  /*6d650*/  PRMT R8, R41, 0x5410, R19 ;  /* 0x0000541029087816 */ /* 0x001fc40000000013 */
[----:B------:R-:W-:Y:S02]  /*6d660*/  PRMT R9, R42, 0x5410, R23 ;  /* 0x000054102a097816 */ /* 0x000fe40000000017 */
[----:B------:R-:W-:Y:S02]  /*6d670*/  PRMT R10, R40, 0x5410, R21 ;  /* 0x00005410280a7816 */ /* 0x000fe40000000015 */
[----:B------:R-:W-:Y:S01]  /*6d680*/  PRMT R11, R43, 0x5410, R18 ;  /* 0x000054102b0b7816 */ /* 0x000fe20000000012 */
[----:B------:R-:W-:Y:S01]  /*6d690*/  NOP ;  /* 0x0000000000007918 */ /* 0x000fe20000000000 */
[----:B------:R-:W0:Y:S01]  /*6d6a0*/  LDS.128 R40, [R61] ;  /* 0x000000003d287984 */ /* 0x000e220000000c00 */
[----:B------:R-:W-:-:S03]  /*6d6b0*/  NOP ;  /* 0x0000000000007918 */ /* 0x000fc60000000000 */
[----:B------:R1:W-:Y:S04]  /*6d6c0*/  STSM.16.M88.4 [R61], R8 ;  /* 0x000000083d007844 */ /* 0x0003e80000000200 */
[----:B0-----:R-:W-:Y:S04]  /*6d6d0*/  STL [R1+0x2750], R42 ;  /* 0x0027502a01007387 */ /* 0x001fe80000100800 */
[----:B------:R0:W-:Y:S04]  /*6d6e0*/  STL [R1+0x274c], R43 ;  /* 0x00274c2b01007387 */ /* 0x0001e80000100800 */
[----:B------:R-:W4:Y:S01]  /*6d6f0*/  LDL.LU R49, [R1+0xd8] ;  /* 0x0000d80001317983 */ /* 0x000f220000300800 */
[----:B-1----:R-:W-:-:S03]  /*6d700*/  PRMT R9, R38, 0x5410, R13 ;  /* 0x0000541026097816 */ /* 0x002fc6000000000d */
[----:B------:R-:W4:Y:S04]  /*6d710*/  LDL.LU R48, [R1+0x68] ;  /* 0x0000680001307983 */ /* 0x000f280000300800 */
[----:B------:R-:W4:Y:S01]  /*6d720*/  LDL.LU R24, [R1+0x70] ;  /* 0x0000700001187983 */ /* 0x000f220000300800 */
[----:B------:R-:W-:Y:S02]  /*6d730*/  PRMT R8, R39, 0x5410, R12 ;  /* 0x0000541027087816 */ /* 0x000fe4000000000c */
[----:B------:R-:W-:Y:S02]  /*6d740*/  PRMT R10, R36, 0x5410, R7 ;  /* 0x00005410240a7816 */ /* 0x000fe40000000007 */
[----:B---3--:R-:W-:Y:S01]  /*6d750*/  PRMT R11, R37, 0x5410, R3 ;  /* 0x00005410250b7816 */ /* 0x008fe20000000003 */
[----:B------:R-:W-:Y:S01]  /*6d760*/  NOP ;  /* 0x0000000000007918 */ /* 0x000fe20000000000 */
[----:B------:R-:W-:Y:S01]  /*6d770*/  PRMT R4, R25, 0x5410, R4 ;  /* 0x0000541019047816 */ /* 0x000fe20000000004 */
[----:B------:R-:W1:Y:S01]  /*6d780*/  LDS.128 R36, [R61] ;  /* 0x000000003d247984 */ /* 0x000e620000000c00 */
[----:B------:R-:W-:-:S03]  /*6d790*/  NOP ;  /* 0x0000000000007918 */ /* 0x000fc60000000000 */
[----:B------:R-:W3:Y:S04]  /*6d7a0*/  LDL.LU R25, [R1+0x74] ;  /* 0x0000740001197983 */ /* 0x000ee80000300800 */
[----:B------:R-:W3:Y:S04]  /*6d7b0*/  LDL.LU R3, [R1+0xd4] ;  /* 0x0000d40001037983 */ /* 0x000ee80000300800 */
[----:B------:R-:W3:Y:S04]  /*6d7c0*/  LDL.LU R13, [R1+0x78] ;  /* 0x00007800010d7983 */ /* 0x000ee80000300800 */
[----:B------:R-:W3:Y:S01]  /*6d7d0*/  LDL.LU R21, [R1+0xcc] ;  /* 0x0000cc0001157983 */ /* 0x000ee20000300800 */
[----:B------:R-:W-:-:S03]  /*6d7e0*/  PRMT R5, R33, 0x5410, R5 ;  /* 0x0000541021057816 */ /* 0x000fc60000000005 */
[----:B------:R-:W3:Y:S01]  /*6d7f0*/  LDL.LU R23, [R1+0xc0] ;  /* 0x0000c00001177983 */ /* 0x000ee20000300800 */
[----:B------:R-:W-:-:S03]  /*6d800*/  PRMT R6, R35, 0x5410, R6 ;  /* 0x0000541023067816 */ /* 0x000fc60000000006 */
[----:B------:R-:W3:Y:S01]  /*6d810*/  LDL.LU R12, [R1+0x1c] ;  /* 0x00001c00010c7983 */ /* 0x000ee20000300800 */
[----:B------:R-:W-:-:S03]  /*6d820*/  PRMT R7, R34, 0x5410, R2 ;  /* 0x0000541022077816 */ /* 0x000fc60000000002 */
[----:B0-----:R-:W3:Y:S04]  /*6d830*/  LDL.LU R43, [R1+0xd0] ;  /* 0x0000d000012b7983 */ /* 0x001ee80000300800 */
[----:B------:R-:W3:Y:S04]  /*6d840*/  LDL.LU R18, [R1+0x10] ;  /* 0x0000100001127983 */ /* 0x000ee80000300800 */
[----:B------:R-:W-:Y:S01]  /*6d850*/  STSM.16.M88.4 [R61], R8 ;  /* 0x000000083d007844 */ /* 0x000fe20000000200 */
[----:B------:R-:W-:-:S03]  /*6d860*/  NOP ;  /* 0x0000000000007918 */ /* 0x000fc60000000000 */
[----:B------:R-:W3:Y:S04]  /*6d870*/  LDL.LU R19, [R1+0xc4] ;  /* 0x0000c40001137983 */ /* 0x000ee80000300800 */
[----:B------:R-:W3:Y:S04]  /*6d880*/  LDL.LU R52, [R1+0x14] ;  /* 0x0000140001347983 */ /* 0x000ee80000300800 */
[----:B------:R-:W0:Y:S01]  /*6d890*/  LDS.128 R32, [R61] ;  /* 0x000000003d207984 */ /* 0x000e220000000c00 */
[----:B------:R-:W-:-:S03]  /*6d8a0*/  NOP ;  /* 0x0000000000007918 */ /* 0x000fc60000000000 */
[----:B------:R-:W3:Y:S04]  /*6d8b0*/  LDL.LU R53, [R1+0xbc] ;  /* 0x0000bc0001357983 */ /* 0x000ee80000300800 */
[----:B------:R2:W-:Y:S04]  /*6d8c0*/  STSM.16.M88.4 [R61], R4 ;  /* 0x000000043d007844 */ /* 0x0005e80000000200 */
[----:B------:R-:W3:Y:S01]  /*6d8d0*/  LDL.LU R54, [R1+0x18] ;  /* 0x0000180001367983 */ /* 0x000ee20000300800 */
[----:B--2---:R-:W-:-:S03]  /*6d8e0*/  PRMT R4, R55, 0x5410, R16 ;  /* 0x0000541037047816 */ /* 0x004fc60000000010 */
[----:B------:R-:W2:Y:S04]  /*6d8f0*/  LDL.LU R55, [R1+0xb0] ;  /* 0x0000b00001377983 */ /* 0x000ea80000300800 */
[----:B------:R-:W2:Y:S01]  /*6d900*/  LDL.LU R42, [R1+0x2c] ;  /* 0x00002c00012a7983 */ /* 0x000ea20000300800 */
[----:B----4-:R-:W-:-:S03]  /*6d910*/  PRMT R5, R29, 0x5410, R0 ;  /* 0x000054101d057816 */ /* 0x010fc60000000000 */
[----:B------:R-:W4:Y:S01]  /*6d920*/  LDL.LU R47, [R1+0xc8] ;  /* 0x0000c800012f7983 */ /* 0x000f220000300800 */
[----:B------:R-:W-:-:S03]  /*6d930*/  PRMT R6, R30, 0x5410, R14 ;  /* 0x000054101e067816 */ /* 0x000fc6000000000e */
[----:B------:R-:W4:Y:S01]  /*6d940*/  LDL.LU R44, [R1+0x20] ;  /* 0x00002000012c7983 */ /* 0x000f220000300800 */
[----:B------:R-:W-:Y:S01]  /*6d950*/  PRMT R7, R31, 0x5410, R15 ;  /* 0x000054101f077816 */ /* 0x000fe2000000000f */
[----:B------:R-:W-:Y:S02]  /*6d960*/  NOP ;  /* 0x0000000000007918 */ /* 0x000fe40000000000 */
[----:B------:R-:W0:Y:S01]  /*6d970*/  LDS.128 R28, [R61] ;  /* 0x000000003d1c7984 */ /* 0x000e220000000c00 */
[----:B------:R-:W-:-:S03]  /*6d980*/  NOP ;  /* 0x0000000000007918 */ /* 0x000fc60000000000 */
[----:B------:R0:W-:Y:S04]  /*6d990*/  STSM.16.M88.4 [R61], R4 ;  /* 0x000000043d007844 */ /* 0x0001e80000000200 */
[----:B------:R-:W4:Y:S04]  /*6d9a0*/  LDL.LU R45, [R1+0xb4] ;  /* 0x0000b400012d7983 */ /* 0x000f280000300800 */
[----:B------:R-:W4:Y:S04]  /*6d9b0*/  LDL.LU R51, [R1+0x24] ;  /* 0x0000240001337983 */ /* 0x000f280000300800 */
[----:B------:R-:W4:Y:S01]  /*6d9c0*/  LDL.LU R50, [R1+0xac] ;  /* 0x0000ac0001327983 */ /* 0x000f220000300800 */
[----:B------:R-:W-:-:S03]  /*6d9d0*/  PRMT R8, R49, 0x5410, R56 ;  /* 0x0000541031087816 */ /* 0x000fc60000000038 */
[----:B------:R-:W4:Y:S01]  /*6d9e0*/  LDL.LU R49, [R1+0x28] ;  /* 0x0000280001317983 */ /* 0x000f220000300800 */
[----:B------:R-:W-:-:S03]  /*6d9f0*/  PRMT R9, R48, 0x5410, R17 ;  /* 0x0000541030097816 */ /* 0x000fc60000000011 */
[----:B------:R-:W4:Y:S01]  /*6da00*/  LDL.LU R48, [R1+0x9c] ;  /* 0x00009c0001307983 */ /* 0x000f220000300800 */
[----:B------:R-:W-:Y:S02]  /*6da10*/  PRMT R10, R24, 0x5410, R20 ;  /* 0x00005410180a7816 */ /* 0x000fe40000000014 */
[----:B---3--:R-:W-:Y:S01]  /*6da20*/  PRMT R11, R25, 0x5410, R22 ;  /* 0x00005410190b7816 */ /* 0x008fe20000000016 */
[----:B------:R-:W-:Y:S01]  /*6da30*/  NOP ;  /* 0x0000000000007918 */ /* 0x000fe20000000000 */
[----:B------:R-:W3:Y:S01]  /*6da40*/  LDS.128 R24, [R61] ;  /* 0x000000003d187984 */ /* 0x000ee20000000c00 */
[----:B------:R-:W-:Y:S01]  /*6da50*/  NOP ;  /* 0x0000000000007918 */ /* 0x000fe20000000000 */
[----:B0-----:R-:W-:Y:S02]  /*6da60*/  PRMT R4, R3, 0x5410, R60 ;  /* 0x0000541003047816 */ /* 0x001fe4000000003c */
[----:B------:R-:W-:Y:S01]  /*6da70*/  STSM.16.M88.4 [R61], R8 ;  /* 0x000000083d007844 */ /* 0x000fe20000000200 */
[----:B------:R-:W-:-:S02]  /*6da80*/  PRMT R5, R13, 0x5410, R57 ;  /* 0x000054100d057816 */ /* 0x000fc40000000039 */
[----:B------:R-:W-:Y:S02]  /*6da90*/  PRMT R6, R21, 0x5410, R58 ;  /* 0x0000541015067816 */ /* 0x000fe4000000003a */
[----:B------:R-:W-:Y:S01]  /*6daa0*/  PRMT R7, R23, 0x5410, R59 ;  /* 0x0000541017077816 */ /* 0x000fe2000000003b */
[----:B------:R-:W-:Y:S01]  /*6dab0*/  NOP ;  /* 0x0000000000007918 */ /* 0x000fe20000000000 */
[----:B------:R-:W0:Y:S01]  /*6dac0*/  LDS.128 R20, [R61] ;  /* 0x000000003d147984 */ /* 0x000e220000000c00 */
[----:B------:R-:W-:-:S03]  /*6dad0*/  NOP ;  /* 0x0000000000007918 */ /* 0x000fc60000000000 */
[----:B------:R1:W-:Y:S02]  /*6dae0*/  STSM.16.M88.4 [R61], R4 ;  /* 0x000000043d007844 */ /* 0x0003e40000000200 */
[----:B-1----:R-:W-:Y:S02]  /*6daf0*/  PRMT R6, R53, 0x5410, R52 ;  /* 0x0000541035067816 */ /* 0x002fe40000000034 */
[----:B------:R-:W3:Y:S04]  /*6db00*/  LDL.LU R52, [R1+0x3c] ;  /* 0x00003c0001347983 */ /* 0x000ee80000300800 */
[----:B------:R-:W3:Y:S01]  /*6db10*/  LDL.LU R53, [R1+0xb8] ;  /* 0x0000b80001357983 */ /* 0x000ee20000300800 */
[----:B--2---:R-:W-:-:S03]  /*6db20*/  PRMT R7, R55, 0x5410, R54 ;  /* 0x0000541037077816 */ /* 0x004fc60000000036 */
[----:B------:R-:W2:Y:S04]  /*6db30*/  LDL.LU R54, [R1+0x30] ;  /* 0x0000300001367983 */ /* 0x000ea80000300800 */
[----:B------:R-:W2:Y:S01]  /*6db40*/  LDL.LU R55, [R1+0xa4] ;  /* 0x0000a40001377983 */ /* 0x000ea20000300800 */
[----:B------:R-:W-:Y:S01]  /*6db50*/  PRMT R4, R43, 0x5410, R12 ;  /* 0x000054102b047816 */ /* 0x000fe2000000000c */
[----:B------:R-:W-:Y:S01]  /*6db60*/  NOP ;  /* 0x0000000000007918 */ /* 0x000fe20000000000 */
[----:B------:R-:W-:Y:S01]  /*6db70*/  PRMT R5, R19, 0x5410, R18 ;  /* 0x0000541013057816 */ /* 0x000fe20000000012 */
[----:B------:R-:W2:Y:S04]  /*6db80*/  LDL.LU R9, [R1+0x34] ;  /* 0x0000340001097983 */ /* 0x000ea80000300800 */
[----:B------:R-:W1:Y:S01]  /*6db90*/  LDS.128 R16, [R61] ;  /* 0x000000003d107984 */ /* 0x000e620000000c00 */
[----:B------:R-:W-:-:S03]  /*6dba0*/  NOP ;  /* 0x0000000000007918 */ /* 0x000fc60000000000 */
[----:B------:R4:W-:Y:S01]  /*6dbb0*/  STSM.16.M88.4 [R61], R4 ;  /* 0x000000043d007844 */ /* 0x0009e20000000200 */
[----:B------:R-:W-:-:S03]  /*6dbc0*/  NOP ;  /* 0x0000000000007918 */ /* 0x000fc60000000000 */
[----:B------:R-:W2:Y:S04]  /*6dbd0*/  LDL.LU R10, [R1+0xa0] ;  /* 0x0000a000010a7983 */ /* 0x000ea80000300800 */
[----:B------:R-:W2:Y:S04]  /*6dbe0*/  LDL.LU R11, [R1+0x38] ;  /* 0x00003800010b7983 */ /* 0x000ea80000300800 */
[----:B------:R-:W0:Y:S01]  /*6dbf0*/  LDS.128 R12, [R61] ;  /* 0x000000003d0c7984 */ /* 0x000e220000000c00 */
[----:B----4-:R-:W-:-:S03]  /*6dc00*/  PRMT R4, R47, 0x5410, R42 ;  /* 0x000054102f047816 */ /* 0x010fc6000000002a */
[----:B------:R-:W4:Y:S01]  /*6dc10*/  LDL.LU R47, [R1+0x98] ;  /* 0x00009800012f7983 */ /* 0x000f220000300800 */
[----:B------:R-:W-:-:S03]  /*6dc20*/  PRMT R5, R45, 0x5410, R44 ;  /* 0x000054102d057816 */ /* 0x000fc6000000002c */
[----:B------:R-:W4:Y:S01]  /*6dc30*/  LDL.LU R57, [R1+0x50] ;  /* 0x0000500001397983 */ /* 0x000f220000300800 */
[----:B------:R-:W-:-:S03]  /*6dc40*/  PRMT R6, R50, 0x5410, R51 ;  /* 0x0000541032067816 */ /* 0x000fc60000000033 */
[----:B------:R-:W4:Y:S04]  /*6dc50*/  LDL.LU R56, [R1+0xa8] ;  /* 0x0000a80001387983 */ /* 0x000f280000300800 */
[----:B------:R-:W4:Y:S04]  /*6dc60*/  LDL.LU R60, [R1+0x44] ;  /* 0x00004400013c7983 */ /* 0x000f280000300800 */
[----:B------:R-:W4:Y:S04]  /*6dc70*/  LDL.LU R0, [R1+0x90] ;  /* 0x0000900001007983 */ /* 0x000f280000300800 */
[----:B------:R-:W4:Y:S04]  /*6dc80*/  LDL.LU R2, [R1+0x4c] ;  /* 0x00004c0001027983 */ /* 0x000f280000300800 */
[----:B------:R-:W4:Y:S04]  /*6dc90*/  LDL.LU R3, [R1+0x8c] ;  /* 0x00008c0001037983 */ /* 0x000f280000300800 */
[----:B------:R-:W4:Y:S04]  /*6dca0*/  LDL.LU R44, [R1+0x54] ;  /* 0x00005400012c7983 */ /* 0x000f280000300800 */
[----:B------:R-:W4:Y:S04]  /*6dcb0*/  LDL.LU R45, [R1+0x88] ;  /* 0x00008800012d7983 */ /* 0x000f280000300800 */
[----:B------:R-:W4:Y:S01]  /*6dcc0*/  LDL R43, [R1+0x7a4] ;  /* 0x0007a400012b7983 */ /* 0x000f220000100800 */
[----:B------:R-:W-:Y:S01]  /*6dcd0*/  PRMT R7, R48, 0x5410, R49 ;  /* 0x0000541030077816 */ /* 0x000fe20000000031 */
[----:B------:R-:W-:-:S04]  /*6dce0*/  NOP ;  /* 0x0000000000007918 */ /* 0x000fc80000000000 */
[----:B------:R3:W-:Y:S04]  /*6dcf0*/  STSM.16.M88.4 [R61], R4 ;  /* 0x000000043d007844 */ /* 0x0007e80000000200 */
[----:B------:R-:W4:Y:S04]  /*6dd00*/  LDL R42, [R1+0xbfc] ;  /* 0x000bfc00012a7983 */ /* 0x000f280000100800 */
[----:B------:R-:W4:Y:S01]  /*6dd10*/  LDL.LU R49, [R1+0x6c] ;  /* 0x00006c0001317983 */ /* 0x000f220000300800 */
[----:B---3--:R-:W-:-:S03]  /*6dd20*/  PRMT R4, R53, 0x5410, R52 ;  /* 0x0000541035047816 */ /* 0x008fc60000000034 */
[----:B------:R-:W3:Y:S04]  /*6dd30*/  LDL.LU R52, [R1+0x94] ;  /* 0x0000940001347983 */ /* 0x000ee80000300800 */
[----:B------:R-:W3:Y:S04]  /*6dd40*/  LDL.LU R51, [R1+0x58] ;  /* 0x0000580001337983 */ /* 0x000ee80000300800 */
[----:B------:R-:W3:Y:S04]  /*6dd50*/  LDL.LU R53, [R1+0x84] ;  /* 0x0000840001357983 */ /* 0x000ee80000300800 */
[----:B------:R-:W3:Y:S01]  /*6dd60*/  LDL.LU R50, [R1+0x5c] ;  /* 0x00005c0001327983 */ /* 0x000ee20000300800 */
[----:B--2---:R-:W-:-:S03]  /*6dd70*/  PRMT R5, R55, 0x5410, R54 ;  /* 0x0000541037057816 */ /* 0x004fc60000000036 */
[----:B------:R-:W2:Y:S04]  /*6dd80*/  LDL.LU R54, [R1+0x80] ;  /* 0x0000800001367983 */ /* 0x000ea80000300800 */
[----:B------:R-:W2:Y:S04]  /*6dd90*/  LDL.LU R48, [R1+0x60] ;  /* 0x0000600001307983 */ /* 0x000ea80000300800 */
[----:B------:R-:W2:Y:S01]  /*6dda0*/  LDL.LU R55, [R1+0x7c] ;  /* 0x00007c0001377983 */ /* 0x000ea20000300800 */
[----:B------:R-:W-:Y:S02]  /*6ddb0*/  PRMT R6, R10, 0x5410, R9 ;  /* 0x000054100a067816 */ /* 0x000fe40000000009 */
[----:B----4-:R-:W-:Y:S01]  /*6ddc0*/  PRMT R7, R47, 0x5410, R11 ;  /* 0x000054102f077816 */ /* 0x010fe2000000000b */
[----:B------:R-:W-:Y:S01]  /*6ddd0*/  NOP ;  /* 0x0000000000007918 */ /* 0x000fe20000000000 */
[----:B------:R-:W4:Y:S01]  /*6dde0*/  LDS.128 R8, [R61] ;  /* 0x000000003d087984 */ /* 0x000f220000000c00 */
[----:B------:R-:W-:Y:S01]  /*6ddf0*/  PRMT R56, R56, 0x5410, R57 ;  /* 0x0000541038387816 */ /* 0x000fe20000000039 */
[----:B------:R-:W-:-:S02]  /*6de00*/  NOP ;  /* 0x0000000000007918 */ /* 0x000fc40000000000 */
[----:B------:R-:W-:Y:S01]  /*6de10*/  STSM.16.M88.4 [R61], R4 ;  /* 0x000000043d007844 */ /* 0x000fe20000000200 */
[----:B------:R-:W-:Y:S01]  /*6de20*/  PRMT R57, R0, 0x5410, R60 ;  /* 0x0000541000397816 */ /* 0x000fe2000000003c */
[----:B------:R-:W-:Y:S02]  /*6de30*/  NOP ;  /* 0x0000000000007918 */ /* 0x000fe40000000000 */
[----:B------:R-:W0:Y:S01]  /*6de40*/  LDS.128 R4, [R61] ;  /* 0x000000003d047984 */ /* 0x000e220000000c00 */
[----:B------:R-:W-:-:S03]  /*6de50*/  PRMT R58, R3, 0x5410, R2 ;  /* 0x00005410033a7816 */ /* 0x000fc60000000002 */
[----:B------:R-:W4:Y:S01]  /*6de60*/  LDL R47, [R1+0xbf8] ;  /* 0x000bf800012f7983 */ /* 0x000f220000100800 */
[----:B------:R-:W-:Y:S01]  /*6de70*/  PRMT R59, R45, 0x5410, R44 ;  /* 0x000054102d3b7816 */ /* 0x000fe2000000002c */
[----:B------:R-:W-:-:S04]  /*6de80*/  NOP ;  /* 0x0000000000007918 */ /* 0x000fc80000000000 */
[----:B------:R-:W-:Y:S01]  /*6de90*/  STSM.16.M88.4 [R61], R56 ;  /* 0x000000383d007844 */ /* 0x000fe20000000200 */
[----:B------:R-:W-:-:S03]  /*6dea0*/  NOP ;  /* 0x0000000000007918 */ /* 0x000fc60000000000 */
[----:B------:R-:W0:Y:S01]  /*6deb0*/  LDS.128 R56, [R61] ;  /* 0x000000003d387984 */ /* 0x000e220000000c00 */
[----:B---3--:R-:W-:Y:S02]  /*6dec0*/  PRMT R52, R52, 0x5410, R49 ;  /* 0x0000541034347816 */ /* 0x008fe40000000031 */
[----:B------:R-:W-:Y:S02]  /*6ded0*/  PRMT R53, R53, 0x5410, R51 ;  /* 0x0000541035357816 */ /* 0x000fe40000000033 */
[----:B--2---:R-:W-:Y:S02]  /*6dee0*/  PRMT R54, R54, 0x5410, R50 ;  /* 0x0000541036367816 */ /* 0x004fe40000000032 */
[----:B------:R-:W-:Y:S01]  /*6def0*/  PRMT R55, R55, 0x5410, R48 ;  /* 0x0000541037377816 */ /* 0x000fe20000000030 */
[----:B------:R-:W-:-:S04]  /*6df00*/  NOP ;  /* 0x0000000000007918 */ /* 0x000fc80000000000 */
[----:B------:R2:W-:Y:S04]  /*6df10*/  STSM.16.M88.4 [R61], R52 ;  /* 0x000000343d007844 */ /* 0x0005e80000000200 */
[----:B--2---:R-:W2:Y:S01]  /*6df20*/  LDL.LU.64 R52, [R1+0x2778] ;  /* 0x0027780001347983 */ /* 0x004ea20000300a00 */
[C---:B------:R-:W-:Y:S01]  /*6df30*/  ISETP.GE.AND P5, PT, R42.reuse, UR10, PT ;  /* 0x0000000a2a007c0c */ /* 0x040fe2000bfa6270 */
[----:B------:R-:W3:Y:S01]  /*6df40*/  LDCU.64 UR10, c[0x0][0x390] ;  /* 0x00007200ff0a77ac */ /* 0x000ee20008000a00 */
[----:B------:R-:W-:Y:S02]  /*6df50*/  IMAD R2, R42, UR4, RZ ;  /* 0x000000042a027c24 */ /* 0x000fe4000f8e02ff */
[----:B------:R-:W-:Y:S01]  /*6df60*/  IMAD R49, R43, UR5, RZ ;  /* 0x000000052b317c24 */ /* 0x000fe2000f8e02ff */
[----:B------:R-:W0:Y:S02]  /*6df70*/  LDCU.64 UR4, c[0x0][0x398] ;  /* 0x00007300ff0477ac */ /* 0x000e240008000a00 */
[----:B------:R-:W-:-:S02]  /*6df80*/  IADD3 R0, P6, PT, R2, UR6, RZ ;  /* 0x0000000602007c10 */ /* 0x000fc4000ffde0ff */
[----:B------:R-:W-:Y:S02]  /*6df90*/  ISETP.LT.AND P5, PT, R43, UR25, !P5 ;  /* 0x000000192b007c0c */ /* 0x000fe4000efa1270 */
[----:B------:R-:W-:Y:S01]  /*6dfa0*/  LEA.HI.X.SX32 R2, R2, UR7, 0x1, P6 ;  /* 0x0000000702027c11 */ /* 0x000fe2000b0f0eff */
[----:B------:R-:W0:Y:S01]  /*6dfb0*/  LDCU.64 UR6, c[0x0][0x398] ;  /* 0x00007300ff0677ac */ /* 0x000e220008000a00 */
[----:B------:R-:W-:Y:S02]  /*6dfc0*/  SHF.R.S32.HI R48, RZ, 0x1f, R49 ;  /* 0x0000001fff307819 */ /* 0x000fe40000011431 */
[----:B------:R-:W-:-:S05]  /*6dfd0*/  IADD3 R50, P6, PT, R49, R0, RZ ;  /* 0x0000000031327210 */ /* 0x000fca0007fde0ff */
[----:B------:R-:W-:Y:S02]  /*6dfe0*/  IMAD.X R51, R48, 0x1, R2, P6 ;  /* 0x0000000130337824 */ /* 0x000fe400030e0602 */
[C---:B----4-:R-:W-:Y:S01]  /*6dff0*/  IMAD R60, R47.reuse, UR8, RZ ;  /* 0x000000082f3c7c24 */ /* 0x050fe2000f8e02ff */
[----:B------:R-:W-:Y:S01]  /*6e000*/  ISETP.GE.AND P4, PT, R47, UR16, PT ;  /* 0x000000102f007c0c */ /* 0x000fe2000bf86270 */
[----:B------:R-:W4:Y:S03]  /*6e010*/  LDCU.64 UR8, c[0x0][0x398] ;  /* 0x00007300ff0877ac */ /* 0x000f260008000a00 */
[C---:B---3--:R-:W-:Y:S01]  /*6e020*/  IADD3 R3, P6, PT, R60.reuse, UR10, RZ ;  /* 0x0000000a3c037c10 */ /* 0x048fe2000ffde0ff */
[----:B------:R-:W3:Y:S01]  /*6e030*/  LDCU.64 UR16, c[0x0][0x398] ;  /* 0x00007300ff1077ac */ /* 0x000ee20008000a00 */
[----:B------:R-:W-:Y:S02]  /*6e040*/  ISETP.LT.AND P4, PT, R43, UR27, !P4 ;  /* 0x0000001b2b007c0c */ /* 0x000fe4000e781270 */
[----:B------:R-:W-:Y:S01]  /*6e050*/  LEA.HI.X.SX32 R60, R60, UR11, 0x1, P6 ;  /* 0x0000000b3c3c7c11 */ /* 0x000fe2000b0f0eff */
[----:B------:R-:W0:Y:S01]  /*6e060*/  LDCU.64 UR10, c[0x0][0x398] ;  /* 0x00007300ff0a77ac */ /* 0x000e220008000a00 */
[----:B------:R-:W-:Y:S01]  /*6e070*/  NOP ;  /* 0x0000000000007918 */ /* 0x000fe20000000000 */
[----:B--2---:R-:W-:-:S05]  /*6e080*/  PRMT R44, R52, 0x7770, RZ ;  /* 0x00007770342c7816 */ /* 0x004fca00000000ff */
[----:B------:R2:W-:Y:S01]  /*6e090*/  @P5 STG.E.U8 desc[UR42][R50.64], R44 ;  /* 0x0000002c32005986 */ /* 0x0005e2000c10112a */
[----:B0-----:R-:W-:Y:S01]  /*6e0a0*/  ISETP.LT.AND P5, PT, R42, UR4, !P2 ;  /* 0x000000042a007c0c */ /* 0x001fe2000d7a1270 */
[----:B------:R-:W0:Y:S01]  /*6e0b0*/  LDCU UR4, c[0x0][0x3b8] ;  /* 0x00007700ff0477ac */ /* 0x000e220008000800 */
[C---:B--2---:R-:W-:Y:S01]  /*6e0c0*/  IADD3 R44, P6, PT, R49.reuse, R3, RZ ;  /* 0x00000003312c7210 */ /* 0x044fe20007fde0ff */
[----:B------:R-:W-:Y:S01]  /*6e0d0*/  VIADD R49, R49, UR12 ;  /* 0x0000000c31317c36 */ /* 0x000fe20008000000 */
[----:B------:R-:W-:-:S03]  /*6e0e0*/  PRMT R50, R52, 0x7771, RZ ;  /* 0x0000777134327816 */ /* 0x000fc600000000ff */
[----:B------:R-:W-:Y:S01]  /*6e0f0*/  IMAD.X R45, R48, 0x1, R60, P6 ;  /* 0x00000001302d7824 */ /* 0x000fe200030e063c */
[----:B------:R-:W-:Y:S02]  /*6e100*/  SHF.R.S32.HI R48, RZ, 0x1f, R49 ;  /* 0x0000001fff307819 */ /* 0x000fe40000011431 */
[----:B------:R-:W-:Y:S01]  /*6e110*/  IADD3 R54, P6, PT, R49, R0, RZ ;  /* 0x0000000031367210 */ /* 0x000fe20007fde0ff */
[----:B------:R-:W-:Y:S01]  /*6e120*/  VIADD R51, R43, 0x4 ;  /* 0x000000042b337836 */ /* 0x000fe20000000000 */
[----:B------:R2:W-:Y:S03]  /*6e130*/  @P4 STG.E.U8 desc[UR42][R44.64], R50 ;  /* 0x000000322c004986 */ /* 0x0005e6000c10112a */
[----:B------:R-:W-:Y:S01]  /*6e140*/  IMAD.X R55, R48, 0x1, R2, P6 ;  /* 0x0000000130377824 */ /* 0x000fe200030e0602 */
[----:B------:R-:W-:Y:S01]  /*6e150*/  ISETP.LT.AND P2, PT, R47, UR6, !P2 ;  /* 0x000000062f007c0c */ /* 0x000fe2000d741270 */
[----:B------:R-:W0:Y:S01]  /*6e160*/  LDCU UR6, c[0x0][0x3b8] ;  /* 0x00007700ff0677ac */ /* 0x000e220008000800 */
[----:B------:R-:W-:Y:S01]  /*6e170*/  ISETP.GE.AND P4, PT, R51, UR13, PT ;  /* 0x0000000d33007c0c */ /* 0x000fe2000bf86270 */
[----:B------:R-:W0:Y:S01]  /*6e180*/  LDCU.64 UR12, c[0x0][0x398] ;  /* 0x00007300ff0c77ac */ /* 0x000e220008000a00 */
[C---:B--2---:R-:W-:Y:S01]  /*6e190*/  PRMT R50, R52.reuse, 0x7772, RZ ;  /* 0x0000777234327816 */ /* 0x044fe200000000ff */
[----:B------:R-:W2:Y:S04]  /*6e1a0*/  LDL.LU.64 R44, [R1+0x2770] ;  /* 0x00277000012c7983 */ /* 0x000ea80000300a00 */
[----:B------:R0:W-:Y:S01]  /*6e1b0*/  @P5 STG.E.U8 desc[UR42][R54.64], R50 ;  /* 0x0000003236005986 */ /* 0x0001e2000c10112a */
[----:B------:R-:W-:-:S02]  /*6e1c0*/  PRMT R52, R52, 0x7773, RZ ;  /* 0x0000777334347816 */ /* 0x000fc400000000ff */
[----:B----4-:R-:W-:Y:S01]  /*6e1d0*/  ISETP.LT.AND P5, PT, R42, UR8, !P1 ;  /* 0x000000082a007c0c */ /* 0x010fe2000cfa1270 */
[----:B------:R-:W4:Y:S01]  /*6e1e0*/  LDCU UR8, c[0x0][0x39c] ;  /* 0x00007380ff0877ac */ /* 0x000f220008000800 */
[C---:B0-----:R-:W-:Y:S01]  /*6e1f0*/  IADD3 R50, P6, PT, R49.reuse, R3, RZ ;  /* 0x0000000331327210 */ /* 0x041fe20007fde0ff */
[----:B------:R-:W-:-:S04]  /*6e200*/  VIADD R49, R49, UR14 ;  /* 0x0000000e31317c36 */ /* 0x000fc80008000000 */
[----:B------:R-:W-:Y:S01]  /*6e210*/  IMAD.X R51, R48, 0x1, R60, P6 ;  /* 0x0000000130337824 */ /* 0x000fe200030e063c */
[----:B------:R-:W-:Y:S02]  /*6e220*/  SHF.R.S32.HI R48, RZ, 0x1f, R49 ;  /* 0x0000001fff307819 */ /* 0x000fe40000011431 */
[----:B------:R-:W-:Y:S02]  /*6e230*/  IADD3 R54, P6, PT, R49, R0, RZ ;  /* 0x0000000031367210 */ /* 0x000fe40007fde0ff */
[----:B------:R0:W-:Y:S03]  /*6e240*/  @P2 STG.E.U8 desc[UR42][R50.64], R52 ;  /* 0x0000003432002986 */ /* 0x0001e6000c10112a */
[----:B------:R-:W-:Y:S01]  /*6e250*/  IMAD.X R55, R48, 0x1, R2, P6 ;  /* 0x0000000130377824 */ /* 0x000fe200030e0602 */
[----:B------:R-:W-:Y:S01]  /*6e260*/  ISETP.LT.AND P1, PT, R47, UR12, !P1 ;  /* 0x0000000c2f007c0c */ /* 0x000fe2000cf21270 */
[----:B------:R-:W1:Y:S01]  /*6e270*/  LDCU UR12, c[0x0][0x398] ;  /* 0x00007300ff0c77ac */ /* 0x000e620008000800 */
[----:B0-----:R-:W-:Y:S01]  /*6e280*/  VIADD R52, R43, 0x5 ;  /* 0x000000052b347836 */ /* 0x001fe20000000000 */
[----:B------:R-:W-:-:S04]  /*6e290*/  PRMT R50, R53, 0x7770, RZ ;  /* 0x0000777035327816 */ /* 0x000fc800000000ff */
[----:B------:R-:W-:Y:S01]  /*6e2a0*/  ISETP.GE.AND P2, PT, R52, UR15, PT ;  /* 0x0000000f34007c0c */ /* 0x000fe2000bf46270 */
[----:B------:R-:W0:Y:S01]  /*6e2b0*/  LDCU.64 UR14, c[0x0][0x398] ;  /* 0x00007300ff0e77ac */ /* 0x000e220008000a00 */
[----:B------:R1:W-:Y:S01]  /*6e2c0*/  @P5 STG.E.U8 desc[UR42][R54.64], R50 ;  /* 0x0000003236005986 */ /* 0x0003e2000c10112a */
[C---:B------:R-:W-:Y:S01]  /*6e2d0*/  VIADD R52, R49.reuse, UR4 ;  /* 0x0000000431347c36 */ /* 0x040fe20008000000 */
[----:B-1----:R-:W-:Y:S01]  /*6e2e0*/  IADD3 R54, P6, PT, R49, R3, RZ ;  /* 0x0000000331367210 */ /* 0x002fe20007fde0ff */
[----:B------:R-:W1:Y:S04]  /*6e2f0*/  LDCU UR4, c[0x0][0x3b8] ;  /* 0x00007700ff0477ac */ /* 0x000e680008000800 */
[----:B------:R-:W-:Y:S01]  /*6e300*/  IMAD.X R55, R48, 0x1, R60, P6 ;  /* 0x0000000130377824 */ /* 0x000fe200030e063c */
[----:B------:R-:W-:-:S02]  /*6e310*/  PRMT R48, R53, 0x7771, RZ ;  /* 0x0000777135307816 */ /* 0x000fc400000000ff */
[----:B------:R-:W-:Y:S02]  /*6e320*/  SHF.R.S32.HI R49, RZ, 0x1f, R52 ;  /* 0x0000001fff317819 */ /* 0x000fe40000011434 */
[----:B------:R-:W-:Y:S01]  /*6e330*/  IADD3 R50, P6, PT, R52, R0, RZ ;  /* 0x0000000034327210 */ /* 0x000fe20007fde0ff */
[----:B------:R1:W-:Y:S01]  /*6e340*/  @P1 STG.E.U8 desc[UR42][R54.64], R48 ;  /* 0x0000003036001986 */ /* 0x0003e2000c10112a */
[----:B------:R-:W-:Y:S01]  /*6e350*/  ISETP.LT.AND P5, PT, R42, UR10, !P3 ;  /* 0x0000000a2a007c0c */ /* 0x000fe2000dfa1270 */
[----:B------:R-:W3:Y:S01]  /*6e360*/  LDCU UR10, c[0x0][0x39c] ;  /* 0x00007380ff0a77ac */ /* 0x000ee20008000800 */
[----:B0-----:R-:W-:Y:S01]  /*6e370*/  ISETP.LT.AND P3, PT, R47, UR14, !P3 ;  /* 0x0000000e2f007c0c */ /* 0x001fe2000df61270 */
[----:B------:R-:W-:Y:S01]  /*6e380*/  IMAD.X R51, R49, 0x1, R2, P6 ;  /* 0x0000000131337824 */ /* 0x000fe200030e0602 */
[----:B------:R-:W0:Y:S01]  /*6e390*/  LDCU UR14, c[0x0][0x398] ;  /* 0x00007300ff0e77ac */ /* 0x000e220008000800 */
[----:B-1----:R-:W-:-:S05]  /*6e3a0*/  VIADD R54, R43, 0x6 ;  /* 0x000000062b367836 */ /* 0x002fca0000000000 */
[----:B----4-:R-:W-:Y:S01]  /*6e3b0*/  ISETP.GE.AND P1, PT, R54, UR8, PT ;  /* 0x0000000836007c0c */ /* 0x010fe2000bf26270 */
[----:B------:R-:W1:Y:S01]  /*6e3c0*/  LDCU UR8, c[0x0][0x39c] ;  /* 0x00007380ff0877ac */ /* 0x000e620008000800 */
[C---:B------:R-:W-:Y:S02]  /*6e3d0*/  IADD3 R54, P6, PT, R52.reuse, R3, RZ ;  /* 0x0000000334367210 */ /* 0x040fe40007fde0ff */
[C---:B------:R-:W-:Y:S02]  /*6e3e0*/  PRMT R48, R53.reuse, 0x7772, RZ ;  /* 0x0000777235307816 */ /* 0x040fe400000000ff */
[----:B------:R-:W-:Y:S01]  /*6e3f0*/  PRMT R53, R53, 0x7773, RZ ;  /* 0x0000777335357816 */ /* 0x000fe200000000ff */
[----:B------:R-:W-:Y:S02]  /*6e400*/  IMAD.X R55, R49, 0x1, R60, P6 ;  /* 0x0000000131377824 */ /* 0x000fe400030e063c */
[----:B------:R-:W-:Y:S04]  /*6e410*/  @P5 STG.E.U8 desc[UR42][R50.64], R48 ;  /* 0x0000003032005986 */ /* 0x000fe8000c10112a */
[----:B------:R4:W-:Y:S04]  /*6e420*/  @P3 STG.E.U8 desc[UR42][R54.64], R53 ;  /* 0x0000003536003986 */ /* 0x0009e8000c10112a */
[----:B----4-:R-:W4:Y:S01]  /*6e430*/  LDL.LU R54, [R1+0x276c] ;  /* 0x00276c0001367983 */ /* 0x010f220000300800 */
[----:B------:R-:W-:Y:S01]  /*6e440*/  VIADD R48, R52, UR6 ;  /* 0x0000000634307c36 */ /* 0x000fe20008000000 */
[----:B---3--:R-:W-:Y:S01]  /*6e450*/  ISETP.LT.AND P5, PT, R42, UR16, !P4 ;  /* 0x000000102a007c0c */ /* 0x008fe2000e7a1270 */
[----:B------:R-:W-:Y:S01]  /*6e460*/  VIADD R51, R43, 0x7 ;  /* 0x000000072b337836 */ /* 0x000fe20000000000 */
[----:B------:R-:W3:Y:S02]  /*6e470*/  LDCU UR6, c[0x0][0x3b8] ;  /* 0x00007700ff0677ac */ /* 0x000ee40008000800 */
[----:B------:R-:W-:-:S02]  /*6e480*/  SHF.R.S32.HI R50, RZ, 0x1f, R48 ;  /* 0x0000001fff327819 */ /* 0x000fc40000011430 */
[----:B------:R-:W-:Y:S01]  /*6e490*/  IADD3 R52, P6, PT, R48, R0, RZ ;  /* 0x0000000030347210 */ /* 0x000fe20007fde0ff */
[----:B------:R-:W0:Y:S01]  /*6e4a0*/  LDCU UR16, c[0x0][0x398] ;  /* 0x00007300ff1077ac */ /* 0x000e220008000800 */
[----:B------:R-:W-:-:S03]  /*6e4b0*/  ISETP.LT.AND P4, PT, R47, UR20, !P4 ;  /* 0x000000142f007c0c */ /* 0x000fc6000e781270 */
[----:B------:R-:W-:Y:S01]  /*6e4c0*/  IMAD.X R53, R50, 0x1, R2, P6 ;  /* 0x0000000132357824 */ /* 0x000fe200030e0602 */
[----:B------:R-:W-:Y:S01]  /*6e4d0*/  ISETP.GE.AND P3, PT, R51, UR10, PT ;  /* 0x0000000a33007c0c */ /* 0x000fe2000bf66270 */
[----:B------:R-:W0:Y:S01]  /*6e4e0*/  LDCU UR10, c[0x0][0x398] ;  /* 0x00007300ff0a77ac */ /* 0x000e220008000800 */
[----:B----4-:R-:W-:-:S05]  /*6e4f0*/  PRMT R49, R54, 0x7770, RZ ;  /* 0x0000777036317816 */ /* 0x010fca00000000ff */
[----:B------:R4:W-:Y:S01]  /*6e500*/  @P5 STG.E.U8 desc[UR42][R52.64], R49 ;  /* 0x0000003134005986 */ /* 0x0009e2000c10112a */
[----:B------:R-:W-:Y:S02]  /*6e510*/  PRMT R51, R54, 0x7771, RZ ;  /* 0x0000777136337816 */ /* 0x000fe400000000ff */
[C---:B----4-:R-:W-:Y:S01]  /*6e520*/  IADD3 R52, P6, PT, R48.reuse, R3, RZ ;  /* 0x0000000330347210 */ /* 0x050fe20007fde0ff */
[----:B------:R-:W-:Y:S01]  /*6e530*/  VIADD R48, R48, UR4 ;  /* 0x0000000430307c36 */ /* 0x000fe20008000000 */
[----:B------:R-:W-:Y:S01]  /*6e540*/  ISETP.LT.AND P5, PT, R47, UR22, !P2 ;  /* 0x000000162f007c0c */ /* 0x000fe2000d7a1270 */
[----:B------:R-:W-:Y:S01]  /*6e550*/  VIADD R49, R43, 0x8 ;  /* 0x000000082b317836 */ /* 0x000fe20000000000 */
[----:B------:R-:W4:Y:S01]  /*6e560*/  LDCU UR4, c[0x0][0x3b8] ;  /* 0x00007700ff0477ac */ /* 0x000f220008000800 */
[----:B------:R-:W-:Y:S01]  /*6e570*/  IMAD.X R53, R50, 0x1, R60, P6 ;  /* 0x0000000132357824 */ /* 0x000fe200030e063c */
[----:B------:R-:W-:Y:S02]  /*6e580*/  SHF.R.S32.HI R55, RZ, 0x1f, R48 ;  /* 0x0000001fff377819 */ /* 0x000fe40000011430 */
[----:B------:R-:W-:-:S02]  /*6e590*/  IADD3 R50, P6, PT, R48, R0, RZ ;  /* 0x0000000030327210 */ /* 0x000fc40007fde0ff */
[----:B------:R0:W-:Y:S02]  /*6e5a0*/  @P4 STG.E.U8 desc[UR42][R52.64], R51 ;  /* 0x0000003334004986 */ /* 0x0001e4000c10112a */
[----:B0-----:R-:W-:Y:S01]  /*6e5b0*/  IADD3 R52, P4, PT, R48, R3, RZ ;  /* 0x0000000330347210 */ /* 0x001fe20007f9e0ff */
[----:B------:R-:W-:-:S04]  /*6e5c0*/  IMAD.X R51, R55, 0x1, R2, P6 ;  /* 0x0000000137337824 */ /* 0x000fc800030e0602 */
[----:B------:R-:W-:Y:S02]  /*6e5d0*/  IMAD.X R53, R55, 0x1, R60, P4 ;  /* 0x0000000137357824 */ /* 0x000fe400020e063c */
[----:B------:R-:W2:Y:S01]  /*6e5e0*/  LDL.LU R55, [R1+0x2768] ;  /* 0x0027680001377983 */ /* 0x000ea20000300800 */
[----:B------:R-:W-:Y:S01]  /*6e5f0*/  ISETP.LT.AND P2, PT, R42, UR18, !P2 ;  /* 0x000000122a007c0c */ /* 0x000fe2000d741270 */
[----:B------:R-:W0:Y:S01]  /*6e600*/  LDCU UR18, c[0x0][0x398] ;  /* 0x00007300ff1277ac */ /* 0x000e220008000800 */
[----:B-1----:R-:W-:Y:S02]  /*6e610*/  ISETP.GE.AND P6, PT, R49, UR8, PT ;  /* 0x0000000831007c0c */ /* 0x002fe4000bfc6270 */
[C---:B------:R-:W-:Y:S01]  /*6e620*/  PRMT R49, R54.reuse, 0x7772, RZ ;  /* 0x0000777236317816 */ /* 0x040fe200000000ff */
[----:B------:R-:W1:Y:S01]  /*6e630*/  LDCU UR8, c[0x0][0x39c] ;  /* 0x00007380ff0877ac */ /* 0x000e620008000800 */
[----:B------:R-:W-:Y:S02]  /*6e640*/  PRMT R54, R54, 0x7773, RZ ;  /* 0x0000777336367816 */ /* 0x000fe400000000ff */
[----:B------:R-:W-:-:S05]  /*6e650*/  ISETP.LT.AND P4, PT, R42, UR24, !P1 ;  /* 0x000000182a007c0c */ /* 0x000fca000cf81270 */
[----:B------:R-:W-:Y:S04]  /*6e660*/  @P2 STG.E.U8 desc[UR42][R50.64], R49 ;  /* 0x0000003132002986 */ /* 0x000fe8000c10112a */
[----:B------:R3:W-:Y:S01]  /*6e670*/  @P5 STG.E.U8 desc[UR42][R52.64], R54 ;  /* 0x0000003634005986 */ /* 0x0007e2000c10112a */
[----:B------:R-:W-:Y:S01]  /*6e680*/  ISETP.LT.AND P2, PT, R47, UR26, !P1 ;  /* 0x0000001a2f007c0c */ /* 0x000fe2000cf41270 */
[----:B---3--:R-:W-:Y:S01]  /*6e690*/  VIADD R54, R48, UR6 ;  /* 0x0000000630367c36 */ /* 0x008fe20008000000 */
[----:B------:R-:W3:Y:S04]  /*6e6a0*/  LDCU UR6, c[0x0][0x3b8] ;  /* 0x00007700ff0677ac */ /* 0x000ee80008000800 */
[----:B------:R-:W-:-:S02]  /*6e6b0*/  SHF.R.S32.HI R53, RZ, 0x1f, R54 ;  /* 0x0000001fff357819 */ /* 0x000fc40000011436 */
[----:B------:R-:W-:-:S05]  /*6e6c0*/  IADD3 R50, P1, PT, R54, R0, RZ ;  /* 0x0000000036327210 */ /* 0x000fca0007f3e0ff */
[----:B------:R-:W-:Y:S01]  /*6e6d0*/  IMAD.X R51, R53, 0x1, R2, P1 ;  /* 0x0000000135337824 */ /* 0x000fe200008e0602 */
[----:B--2---:R-:W-:-:S05]  /*6e6e0*/  PRMT R49, R55, 0x7770, RZ ;  /* 0x0000777037317816 */ /* 0x004fca00000000ff */
[----:B------:R2:W-:Y:S04]  /*6e6f0*/  @P4 STG.E.U8 desc[UR42][R50.64], R49 ;  /* 0x0000003132004986 */ /* 0x0005e8000c10112a */
[----:B--2---:R-:W2:Y:S01]  /*6e700*/  LDL.LU R49, [R1] ;  /* 0x0000000001317983 */ /* 0x004ea20000300800 */
[----:B------:R-:W-:Y:S01]  /*6e710*/  VIADD R48, R43, 0x9 ;  /* 0x000000092b307836 */ /* 0x000fe20000000000 */
[----:B------:R-:W-:-:S04]  /*6e720*/  IADD3 R52, P5, PT, R54, R3, RZ ;  /* 0x0000000336347210 */ /* 0x000fc80007fbe0ff */
[----:B-1----:R-:W-:Y:S01]  /*6e730*/  ISETP.GE.AND P1, PT, R48, UR8, PT ;  /* 0x0000000830007c0c */ /* 0x002fe2000bf26270 */
[----:B------:R-:W1:Y:S01]  /*6e740*/  LDCU UR8, c[0x0][0x39c] ;  /* 0x00007380ff0877ac */ /* 0x000e620008000800 */
[----:B------:R-:W-:Y:S01]  /*6e750*/  IMAD.X R53, R53, 0x1, R60, P5 ;  /* 0x0000000135357824 */ /* 0x000fe200028e063c */
[----:B------:R-:W-:Y:S01]  /*6e760*/  PRMT R48, R55, 0x7771, RZ ;  /* 0x0000777137307816 */ /* 0x000fe200000000ff */
[----:B----4-:R-:W-:Y:S01]  /*6e770*/  VIADD R54, R54, UR4 ;  /* 0x0000000436367c36 */ /* 0x010fe20008000000 */
[----:B------:R-:W-:Y:S01]  /*6e780*/  ISETP.LT.AND P4, PT, R42, UR10, !P3 ;  /* 0x0000000a2a007c0c */ /* 0x000fe2000df81270 */
[----:B------:R-:W4:Y:S02]  /*6e790*/  LDCU UR4, c[0x0][0x3b8] ;  /* 0x00007700ff0477ac */ /* 0x000f240008000800 */
[----:B------:R0:W-:Y:S01]  /*6e7a0*/  @P2 STG.E.U8 desc[UR42][R52.64], R48 ;  /* 0x0000003034002986 */ /* 0x0001e2000c10112a */
[C---:B------:R-:W-:Y:S01]  /*6e7b0*/  IADD3 R50, P2, PT, R54.reuse, R0, RZ ;  /* 0x0000000036327210 */ /* 0x040fe20007f5e0ff */
[----:B------:R-:W2:Y:S01]  /*6e7c0*/  LDCU UR10, c[0x0][0x398] ;  /* 0x00007300ff0a77ac */ /* 0x000ea20008000800 */
[----:B------:R-:W-:Y:S01]  /*6e7d0*/  ISETP.LT.AND P3, PT, R47, UR12, !P3 ;  /* 0x0000000c2f007c0c */ /* 0x000fe2000df61270 */
[----:B------:R-:W2:Y:S01]  /*6e7e0*/  LDCU UR12, c[0x0][0x398] ;  /* 0x00007300ff0c77ac */ /* 0x000ea20008000800 */
[----:B0-----:R-:W-:Y:S01]  /*6e7f0*/  SHF.R.S32.HI R53, RZ, 0x1f, R54 ;  /* 0x0000001fff357819 */ /* 0x001fe20000011436 */
[----:B------:R-:W-:Y:S01]  /*6e800*/  VIADD R48, R43, 0xa ;  /* 0x0000000a2b307836 */ /* 0x000fe20000000000 */
[----:B------:R-:W-:-:S03]  /*6e810*/  IADD3 R52, P5, PT, R54, R3, RZ ;  /* 0x0000000336347210 */ /* 0x000fc60007fbe0ff */
[----:B------:R-:W-:Y:S01]  /*6e820*/  IMAD.X R51, R53, 0x1, R2, P2 ;  /* 0x0000000135337824 */ /* 0x000fe200010e0602 */
[----:B-1----:R-:W-:Y:S01]  /*6e830*/  ISETP.GE.AND P2, PT, R48, UR8, PT ;  /* 0x0000000830007c0c */ /* 0x002fe2000bf46270 */
[----:B------:R-:W0:Y:S01]  /*6e840*/  LDCU UR8, c[0x0][0x39c] ;  /* 0x00007380ff0877ac */ /* 0x000e220008000800 */
[----:B------:R-:W-:Y:S01]  /*6e850*/  PRMT R48, R55, 0x7772, RZ ;  /* 0x0000777237307816 */ /* 0x000fe200000000ff */
[----:B------:R-:W-:Y:S01]  /*6e860*/  IMAD.X R53, R53, 0x1, R60, P5 ;  /* 0x0000000135357824 */ /* 0x000fe200028e063c */
[----:B------:R-:W-:-:S03]  /*6e870*/  PRMT R55, R55, 0x7773, RZ ;  /* 0x0000777337377816 */ /* 0x000fc600000000ff */
[----:B------:R3:W-:Y:S01]  /*6e880*/  @P4 STG.E.U8 desc[UR42][R50.64], R48 ;  /* 0x0000003032004986 */ /* 0x0007e2000c10112a */
[----:B------:R-:W-:Y:S01]  /*6e890*/  ISETP.LT.AND P4, PT, R42, UR14, !P6 ;  /* 0x0000000e2a007c0c */ /* 0x000fe2000f781270 */
[----:B------:R-:W1:Y:S02]  /*6e8a0*/  LDCU UR14, c[0x0][0x398] ;  /* 0x00007300ff0e77ac */ /* 0x000e640008000800 */
[----:B------:R0:W-:Y:S01]  /*6e8b0*/  @P3 STG.E.U8 desc[UR42][R52.64], R55 ;  /* 0x0000003734003986 */ /* 0x0001e2000c10112a */
[----:B---3--:R-:W-:Y:S02]  /*6e8c0*/  VIADD R48, R54, UR6 ;  /* 0x0000000636307c36 */ /* 0x008fe40008000000 */
[----:B------:R-:W-:Y:S01]  /*6e8d0*/  VIADD R50, R43, 0xb ;  /* 0x0000000b2b327836 */ /* 0x000fe20000000000 */
[----:B------:R-:W-:Y:S01]  /*6e8e0*/  ISETP.LT.AND P6, PT, R47, UR16, !P6 ;  /* 0x000000102f007c0c */ /* 0x000fe2000f7c1270 */
[----:B------:R-:W3:Y:S01]  /*6e8f0*/  LDCU UR6, c[0x0][0x3b8] ;  /* 0x00007700ff0677ac */ /* 0x000ee20008000800 */
[----:B0-----:R-:W-:-:S02]  /*6e900*/  SHF.R.S32.HI R53, RZ, 0x1f, R48 ;  /* 0x0000001fff357819 */ /* 0x001fc40000011430 */
[----:B------:R-:W-:Y:S01]  /*6e910*/  IADD3 R54, P3, PT, R48, R0, RZ ;  /* 0x0000000030367210 */ /* 0x000fe20007f7e0ff */
[----:B------:R-:W0:Y:S04]  /*6e920*/  LDCU UR16, c[0x0][0x398] ;  /* 0x00007300ff1077ac */ /* 0x000e280008000800 */
[----:B------:R-:W-:Y:S01]  /*6e930*/  IMAD.X R55, R53, 0x1, R2, P3 ;  /* 0x0000000135377824 */ /* 0x000fe200018e0602 */
[----:B------:R-:W-:Y:S01]  /*6e940*/  ISETP.GE.AND P3, PT, R50, UR8, PT ;  /* 0x0000000832007c0c */ /* 0x000fe2000bf66270 */
[----:B------:R-:W0:Y:S01]  /*6e950*/  LDCU UR8, c[0x0][0x39c] ;  /* 0x00007380ff0877ac */ /* 0x000e220008000800 */
[----:B--2---:R-:W-:-:S05]  /*6e960*/  PRMT R50, R49, 0x7770, RZ ;  /* 0x0000777031327816 */ /* 0x004fca00000000ff */
[----:B------:R2:W-:Y:S04]  /*6e970*/  @P4 STG.E.U8 desc[UR42][R54.64], R50 ;  /* 0x0000003236004986 */ /* 0x0005e8000c10112a */
[----:B--2---:R-:W2:Y:S01]  /*6e980*/  LDL.LU R50, [R1+0x4] ;  /* 0x0000040001327983 */ /* 0x004ea20000300800 */
[C---:B------:R-:W-:Y:S01]  /*6e990*/  IADD3 R52, P5, PT, R48.reuse, R3, RZ ;  /* 0x0000000330347210 */ /* 0x040fe20007fbe0ff */
[----:B----4-:R-:W-:Y:S01]  /*6e9a0*/  VIADD R48, R48, UR4 ;  /* 0x0000000430307c36 */ /* 0x010fe20008000000 */
[----:B------:R-:W-:Y:S01]  /*6e9b0*/  PRMT R51, R49, 0x7771, RZ ;  /* 0x0000777131337816 */ /* 0x000fe200000000ff */
[----:B------:R-:W4:Y:S02]  /*6e9c0*/  LDCU UR4, c[0x0][0x3b8] ;  /* 0x00007700ff0477ac */ /* 0x000f240008000800 */
[----:B------:R-:W-:Y:S01]  /*6e9d0*/  IMAD.X R53, R53, 0x1, R60, P5 ;  /* 0x0000000135357824 */ /* 0x000fe200028e063c */
[----:B------:R-:W-:Y:S01]  /*6e9e0*/  ISETP.LT.AND P5, PT, R42, UR10, !P1 ;  /* 0x0000000a2a007c0c */ /* 0x000fe2000cfa1270 */
[----:B------:R-:W0:Y:S01]  /*6e9f0*/  LDCU UR10, c[0x0][0x398] ;  /* 0x00007300ff0a77ac */ /* 0x000e220008000800 */
[----:B------:R-:W-:-:S02]  /*6ea00*/  ISETP.LT.AND P4, PT, R47, UR12, !P1 ;  /* 0x0000000c2f007c0c */ /* 0x000fc4000cf81270 */
[----:B------:R1:W-:Y:S01]  /*6ea10*/  @P6 STG.E.U8 desc[UR42][R52.64], R51 ;  /* 0x0000003334006986 */ /* 0x0003e2000c10112a */
[C---:B------:R-:W-:Y:S01]  /*6ea20*/  IADD3 R54, P1, PT, R48.reuse, R0, RZ ;  /* 0x0000000030367210 */ /* 0x040fe20007f3e0ff */
[----:B------:R-:W2:Y:S01]  /*6ea30*/  LDCU UR12, c[0x0][0x398] ;  /* 0x00007300ff0c77ac */ /* 0x000ea20008000800 */
[----:B-1----:R-:W-:Y:S01]  /*6ea40*/  SHF.R.S32.HI R53, RZ, 0x1f, R48 ;  /* 0x0000001fff357819 */ /* 0x002fe20000011430 */
[----:B------:R-:W-:Y:S01]  /*6ea50*/  VIADD R51, R43, 0xc ;  /* 0x0000000c2b337836 */ /* 0x000fe20000000000 */
[----:B------:R-:W-:-:S03]  /*6ea60*/  IADD3 R52, P6, PT, R48, R3, RZ ;  /* 0x0000000330347210 */ /* 0x000fc60007fde0ff */
[----:B------:R-:W-:Y:S01]  /*6ea70*/  IMAD.X R55, R53, 0x1, R2, P1 ;  /* 0x0000000135377824 */ /* 0x000fe200008e0602 */
[----:B0-----:R-:W-:Y:S01]  /*6ea80*/  ISETP.GE.AND P1, PT, R51, UR8, PT ;  /* 0x0000000833007c0c */ /* 0x001fe2000bf26270 */
[----:B------:R-:W0:Y:S01]  /*6ea90*/  LDCU UR8, c[0x0][0x39c] ;  /* 0x00007380ff0877ac */ /* 0x000e220008000800 */
[----:B------:R-:W-:Y:S01]  /*6eaa0*/  PRMT R51, R49, 0x7772, RZ ;  /* 0x0000777231337816 */ /* 0x000fe200000000ff */
[----:B------:R-:W-:Y:S01]  /*6eab0*/  IMAD.X R53, R53, 0x1, R60, P6 ;  /* 0x0000000135357824 */ /* 0x000fe200030e063c */
[----:B------:R-:W-:Y:S01]  /*6eac0*/  PRMT R49, R49, 0x7773, RZ ;  /* 0x0000777331317816 */ /* 0x000fe200000000ff */
[----:B---3--:R-:W-:Y:S01]  /*6ead0*/  VIADD R48, R48, UR6 ;  /* 0x0000000630307c36 */ /* 0x008fe20008000000 */
[----:B------:R-:W1:Y:S01]  /*6eae0*/  LDCU UR6, c[0x0][0x3b8] ;  /* 0x00007700ff0677ac */ /* 0x000e620008000800 */
[----:B------:R3:W-:Y:S01]  /*6eaf0*/  @P5 STG.E.U8 desc[UR42][R54.64], R51 ;  /* 0x0000003336005986 */ /* 0x0007e2000c10112a */
[----:B------:R-:W-:Y:S01]  /*6eb00*/  ISETP.LT.AND P5, PT, R42, UR14, !P2 ;  /* 0x0000000e2a007c0c */ /* 0x000fe2000d7a1270 */
[----:B------:R-:W0:Y:S02]  /*6eb10*/  LDCU UR14, c[0x0][0x398] ;  /* 0x00007300ff0e77ac */ /* 0x000e240008000800 */
[----:B------:R4:W-:Y:S01]  /*6eb20*/  @P4 STG.E.U8 desc[UR42][R52.64], R49 ;  /* 0x0000003134004986 */ /* 0x0009e2000c10112a */
[----:B------:R-:W-:Y:S01]  /*6eb30*/  ISETP.LT.AND P4, PT, R47, UR16, !P2 ;  /* 0x000000102f007c0c */ /* 0x000fe2000d781270 */
[----:B------:R-:W1:Y:S01]  /*6eb40*/  LDCU UR16, c[0x0][0x398] ;  /* 0x00007300ff1077ac */ /* 0x000e620008000800 */
[----:B---3--:R-:W-:-:S02]  /*6eb50*/  IADD3 R54, P2, PT, R48, R0, RZ ;  /* 0x0000000030367210 */ /* 0x008fc40007f5e0ff */
[----:B----4-:R-:W-:Y:S01]  /*6eb60*/  SHF.R.S32.HI R53, RZ, 0x1f, R48 ;  /* 0x0000001fff357819 */ /* 0x010fe20000011430 */
[----:B------:R-:W-:-:S04]  /*6eb70*/  VIADD R49, R43, 0xd ;  /* 0x0000000d2b317836 */ /* 0x000fc80000000000 */
[----:B------:R-:W-:Y:S01]  /*6eb80*/  IMAD.X R55, R53, 0x1, R2, P2 ;  /* 0x0000000135377824 */ /* 0x000fe200010e0602 */
[----:B0-----:R-:W-:Y:S01]  /*6eb90*/  ISETP.GE.AND P2, PT, R49, UR8, PT ;  /* 0x0000000831007c0c */ /* 0x001fe2000bf46270 */
[----:B------:R-:W0:Y:S01]  /*6eba0*/  LDCU UR8, c[0x0][0x39c] ;  /* 0x00007380ff0877ac */ /* 0x000e220008000800 */
[----:B--2---:R-:W-:-:S05]  /*6ebb0*/  PRMT R49, R50, 0x7770, RZ ;  /* 0x0000777032317816 */ /* 0x004fca00000000ff */
[----:B------:R2:W-:Y:S04]  /*6ebc0*/  @P5 STG.E.U8 desc[UR42][R54.64], R49 ;  /* 0x0000003136005986 */ /* 0x0005e8000c10112a */
[----:B--2---:R-:W2:Y:S01]  /*6ebd0*/  LDL.LU R49, [R1+0x8] ;  /* 0x0000080001317983 */ /* 0x004ea20000300800 */
[-C--:B------:R-:W-:Y:S02]  /*6ebe0*/  IADD3 R52, P6, PT, R48, R3.reuse, RZ ;  /* 0x0000000330347210 */ /* 0x080fe40007fde0ff */
[----:B------:R-:W-:Y:S01]  /*6ebf0*/  PRMT R51, R50, 0x7771, RZ ;  /* 0x0000777132337816 */ /* 0x000fe200000000ff */
[----:B------:R-:W-:Y:S01]  /*6ec00*/  VIADD R48, R48, UR4 ;  /* 0x0000000430307c36 */ /* 0x000fe20008000000 */
[----:B------:R-:W-:Y:S01]  /*6ec10*/  ISETP.LT.AND P5, PT, R42, UR10, !P3 ;  /* 0x0000000a2a007c0c */ /* 0x000fe2000dfa1270 */
[----:B------:R-:W-:Y:S01]  /*6ec20*/  IMAD.X R53, R53, 0x1, R60, P6 ;  /* 0x0000000135357824 */ /* 0x000fe200030e063c */
[----:B------:R-:W3:Y:S04]  /*6ec30*/  LDCU UR4, c[0x0][0x3b8] ;  /* 0x00007700ff0477ac */ /* 0x000ee80008000800 */
[----:B------:R4:W-:Y:S01]  /*6ec40*/  @P4 STG.E.U8 desc[UR42][R52.64], R51 ;  /* 0x0000003334004986 */ /* 0x0009e2000c10112a */
[----:B------:R-:W-:Y:S01]  /*6ec50*/  ISETP.LT.AND P4, PT, R47, UR12, !P3 ;  /* 0x0000000c2f007c0c */ /* 0x000fe2000df81270 */
[----:B------:R-:W1:Y:S01]  /*6ec60*/  LDCU UR10, c[0x0][0x398] ;  /* 0x00007300ff0a77ac */ /* 0x000e620008000800 */
[C---:B------:R-:W-:Y:S01]  /*6ec70*/  IADD3 R54, P3, PT, R48.reuse, R0, RZ ;  /* 0x0000000030367210 */ /* 0x040fe20007f7e0ff */
[----:B------:R-:W1:Y:S01]  /*6ec80*/  LDCU UR12, c[0x0][0x398] ;  /* 0x00007300ff0c77ac */ /* 0x000e620008000800 */
[----:B----4-:R-:W-:Y:S01]  /*6ec90*/  SHF.R.S32.HI R53, RZ, 0x1f, R48 ;  /* 0x0000001fff357819 */ /* 0x010fe20000011430 */
[----:B------:R-:W-:Y:S01]  /*6eca0*/  VIADD R51, R43, 0xe ;  /* 0x0000000e2b337836 */ /* 0x000fe20000000000 */
[----:B------:R-:W-:-:S03]  /*6ecb0*/  IADD3 R52, P6, PT, R48, R3, RZ ;  /* 0x0000000330347210 */ /* 0x000fc60007fde0ff */
[----:B------:R-:W-:Y:S01]  /*6ecc0*/  IMAD.X R55, R53, 0x1, R2, P3 ;  /* 0x0000000135377824 */ /* 0x000fe200018e0602 */
[----:B0-----:R-:W-:Y:S01]  /*6ecd0*/  ISETP.GE.AND P3, PT, R51, UR8, PT ;  /* 0x0000000833007c0c */ /* 0x001fe2000bf66270 */
[----:B------:R-:W0:Y:S01]  /*6ece0*/  LDCU UR8, c[0x0][0x39c] ;  /* 0x00007380ff0877ac */ /* 0x000e220008000800 */
[C---:B------:R-:W-:Y:S01]  /*6ecf0*/  PRMT R51, R50.reuse, 0x7772, RZ ;  /* 0x0000777232337816 */ /* 0x040fe200000000ff */
[----:B------:R-:W-:Y:S01]  /*6ed00*/  IMAD.X R53, R53, 0x1, R60, P6 ;  /* 0x0000000135357824 */ /* 0x000fe200030e063c */
[----:B------:R-:W-:Y:S01]  /*6ed10*/  PRMT R50, R50, 0x7773, RZ ;  /* 0x0000777332327816 */ /* 0x000fe200000000ff */
[----:B-1----:R-:W-:Y:S01]  /*6ed20*/  VIADD R48, R48, UR6 ;  /* 0x0000000630307c36 */ /* 0x002fe20008000000 */
[----:B------:R-:W1:Y:S01]  /*6ed30*/  LDCU UR6, c[0x0][0x3b8] ;  /* 0x00007700ff0677ac */ /* 0x000e620008000800 */
[----:B------:R4:W-:Y:S01]  /*6ed40*/  @P5 STG.E.U8 desc[UR42][R54.64], R51 ;  /* 0x0000003336005986 */ /* 0x0009e2000c10112a */
[----:B------:R-:W-:Y:S01]  /*6ed50*/  ISETP.LT.AND P5, PT, R42, UR14, !P1 ;  /* 0x0000000e2a007c0c */ /* 0x000fe2000cfa1270 */
[----:B------:R-:W0:Y:S02]  /*6ed60*/  LDCU UR14, c[0x0][0x398] ;  /* 0x00007300ff0e77ac */ /* 0x000e240008000800 */
[----:B------:R3:W-:Y:S01]  /*6ed70*/  @P4 STG.E.U8 desc[UR42][R52.64], R50 ;  /* 0x0000003234004986 */ /* 0x0007e2000c10112a */
[----:B------:R-:W-:Y:S01]  /*6ed80*/  ISETP.LT.AND P4, PT, R47, UR16, !P1 ;  /* 0x000000102f007c0c */ /* 0x000fe2000cf81270 */
[----:B------:R-:W1:Y:S01]  /*6ed90*/  LDCU UR16, c[0x0][0x398] ;  /* 0x00007300ff1077ac */ /* 0x000e620008000800 */
[----:B----4-:R-:W-:-:S02]  /*6eda0*/  IADD3 R54, P1, PT, R48, R0, RZ ;  /* 0x0000000030367210 */ /* 0x010fc40007f3e0ff */
[----:B---3--:R-:W-:Y:S01]  /*6edb0*/  SHF.R.S32.HI R53, RZ, 0x1f, R48 ;  /* 0x0000001fff357819 */ /* 0x008fe20000011430 */
[----:B------:R-:W-:-:S04]  /*6edc0*/  VIADD R50, R43, 0xf ;  /* 0x0000000f2b327836 */ /* 0x000fc80000000000 */
[----:B------:R-:W-:Y:S01]  /*6edd0*/  IMAD.X R55, R53, 0x1, R2, P1 ;  /* 0x0000000135377824 */ /* 0x000fe200008e0602 */
[----:B0-----:R-:W-:Y:S01]  /*6ede0*/  ISETP.GE.AND P1, PT, R50, UR8, PT ;  /* 0x0000000832007c0c */ /* 0x001fe2000bf26270 */
[----:B------:R-:W0:Y:S01]  /*6edf0*/  LDCU UR8, c[0x0][0x39c] ;  /* 0x00007380ff0877ac */ /* 0x000e220008000800 */
[----:B--2---:R-:W-:-:S05]  /*6ee00*/  PRMT R50, R49, 0x7770, RZ ;  /* 0x0000777031327816 */ /* 0x004fca00000000ff */
[----:B------:R2:W-:Y:S04]  /*6ee10*/  @P5 STG.E.U8 desc[UR42][R54.64], R50 ;  /* 0x0000003236005986 */ /* 0x0005e8000c10112a */
[----:B--2---:R-:W2:Y:S01]  /*6ee20*/  LDL.LU R50, [R1+0xc] ;  /* 0x00000c0001327983 */ /* 0x004ea20000300800 */
[CC--:B------:R-:W-:Y:S02]  /*6ee30*/  IADD3 R52, P6, PT, R48.reuse, R3.reuse, RZ ;  /* 0x0000000330347210 */ /* 0x0c0fe40007fde0ff */
        /* <DEDUP_REMOVED lines=16> */
[----:B------:R-:W-:Y:S01]  /*6ef40*/  PRMT R51, R49, 0x7772, RZ ;  /* 0x0000777231337816 */ /* 0x000fe200000000ff */
[----:B------:R-:W-:Y:S01]  /*6ef50*/  IMAD.X R53, R53, 0x1, R60, P6 ;  /* 0x0000000135357824 */ /* 0x000fe200030e063c */
[----:B------:R-:W-:-:S03]  /*6ef60*/  PRMT R49, R49, 0x7773, RZ ;  /* 0x0000777331317816 */ /* 0x000fc600000000ff */
[----:B------:R-:W-:Y:S04]  /*6ef70*/  @P5 STG.E.U8 desc[UR42][R54.64], R51 ;  /* 0x0000003336005986 */ /* 0x000fe8000c10112a */
[----:B------:R4:W-:Y:S01]  /*6ef80*/  @P4 STG.E.U8 desc[UR42][R52.64], R49 ;  /* 0x0000003134004986 */ /* 0x0009e2000c10112a */
[----:B------:R-:W-:Y:S01]  /*6ef90*/  ISETP.LT.AND P5, PT, R42, UR14, !P3 ;  /* 0x0000000e2a007c0c */ /* 0x000fe2000dfa1270 */
[----:B------:R-:W0:Y:S01]  /*6efa0*/  LDCU UR14, c[0x0][0x398] ;  /* 0x00007300ff0e77ac */ /* 0x000e220008000800 */
[----:B-1----:R-:W-:Y:S01]  /*6efb0*/  ISETP.LT.AND P4, PT, R47, UR16, !P3 ;  /* 0x000000102f007c0c */ /* 0x002fe2000df81270 */
[----:B------:R-:W1:Y:S01]  /*6efc0*/  LDCU UR16, c[0x0][0x398] ;  /* 0x00007300ff1077ac */ /* 0x000e620008000800 */
[----:B----4-:R-:W-:Y:S01]  /*6efd0*/  VIADD R49, R48, UR6 ;  /* 0x0000000630317c36 */ /* 0x010fe20008000000 */
[----:B------:R-:W4:Y:S01]  /*6efe0*/  LDCU UR6, c[0x0][0x3b8] ;  /* 0x00007700ff0677ac */ /* 0x000f220008000800 */
[----:B------:R-:W-:-:S03]  /*6eff0*/  VIADD R48, R43, 0x11 ;  /* 0x000000112b307836 */ /* 0x000fc60000000000 */
[----:B------:R-:W-:Y:S02]  /*6f000*/  SHF.R.S32.HI R53, RZ, 0x1f, R49 ;  /* 0x0000001fff357819 */ /* 0x000fe40000011431 */
[----:B------:R-:W-:-:S05]  /*6f010*/  IADD3 R54, P3, PT, R49, R0, RZ ;  /* 0x0000000031367210 */ /* 0x000fca0007f7e0ff */
        /* <DEDUP_REMOVED lines=8> */
[----:B---3--:R-:W-:Y:S01]  /*6f0a0*/  VIADD R49, R49, UR4 ;  /* 0x0000000431317c36 */ /* 0x008fe20008000000 */
[----:B------:R-:W-:Y:S01]  /*6f0b0*/  ISETP.LT.AND P5, PT, R42, UR10, !P1 ;  /* 0x0000000a2a007c0c */ /* 0x000fe2000cfa1270 */
[----:B------:R-:W-:Y:S01]  /*6f0c0*/  IMAD.X R53, R53, 0x1, R60, P6 ;  /* 0x0000000135357824 */ /* 0x000fe200030e063c */
[----:B------:R-:W3:Y:S04]  /*6f0d0*/  LDCU UR4, c[0x0][0x3b8] ;  /* 0x00007700ff0477ac */ /* 0x000ee80008000800 */
[----:B------:R0:W-:Y:S01]  /*6f0e0*/  @P4 STG.E.U8 desc[UR42][R52.64], R51 ;  /* 0x0000003334004986 */ /* 0x0001e2000c10112a */
[----:B------:R-:W-:Y:S01]  /*6f0f0*/  ISETP.LT.AND P4, PT, R47, UR12, !P1 ;  /* 0x0000000c2f007c0c */ /* 0x000fe2000cf81270 */
[----:B------:R-:W1:Y:S01]  /*6f100*/  LDCU UR10, c[0x0][0x398] ;  /* 0x00007300ff0a77ac */ /* 0x000e620008000800 */
[----:B------:R-:W-:Y:S01]  /*6f110*/  IADD3 R54, P1, PT, R49, R0, RZ ;  /* 0x0000000031367210 */ /* 0x000fe20007f3e0ff */
[----:B------:R-:W1:Y:S01]  /*6f120*/  LDCU UR12, c[0x0][0x398] ;  /* 0x00007300ff0c77ac */ /* 0x000e620008000800 */
[----:B0-----:R-:W-:Y:S01]  /*6f130*/  SHF.R.S32.HI R53, RZ, 0x1f, R49 ;  /* 0x0000001fff357819 */ /* 0x001fe20000011431 */
[----:B------:R-:W-:Y:S01]  /*6f140*/  VIADD R51, R43, 0x12 ;  /* 0x000000122b337836 */ /* 0x000fe20000000000 */
[----:B------:R-:W-:-:S03]  /*6f150*/  IADD3 R52, P6, PT, R49, R3, RZ ;  /* 0x0000000331347210 */ /* 0x000fc60007fde0ff */
[----:B------:R-:W-:Y:S01]  /*6f160*/  IMAD.X R55, R53, 0x1, R2, P1 ;  /* 0x0000000135377824 */ /* 0x000fe200008e0602 */
[----:B------:R-:W-:Y:S01]  /*6f170*/  ISETP.GE.AND P1, PT, R51, UR8, PT ;  /* 0x0000000833007c0c */ /* 0x000fe2000bf26270 */
[----:B------:R-:W0:Y:S01]  /*6f180*/  LDCU UR8, c[0x0][0x39c] ;  /* 0x00007380ff0877ac */ /* 0x000e220008000800 */
[C---:B------:R-:W-:Y:S01]  /*6f190*/  PRMT R51, R50.reuse, 0x7772, RZ ;  /* 0x0000777232337816 */ /* 0x040fe200000000ff */
        /* <DEDUP_REMOVED lines=72> */
[----:B------:R-:W-:Y:S01]  /*6f620*/  IMAD.X R53, R53, 0x1, R60, P6 ;  /* 0x0000000135357824 */ /* 0x000fe200030e063c */
[C---:B------:R-:W-:Y:S01]  /*6f630*/  PRMT R51, R49.reuse, 0x7772, RZ ;  /* 0x0000777231337816 */ /* 0x040fe200000000ff */
[----:B------:R-:W0:Y:S01]  /*6f640*/  LDCU UR8, c[0x0][0x39c] ;  /* 0x00007380ff0877ac */ /* 0x000e220008000800 */
[----:B------:R-:W-:-:S03]  /*6f650*/  PRMT R49, R49, 0x7773, RZ ;  /* 0x0000777331317816 */ /* 0x000fc600000000ff */
[----:B------:R4:W-:Y:S01]  /*6f660*/  @P5 STG.E.U8 desc[UR42][R54.64], R51 ;  /* 0x0000003336005986 */ /* 0x0009e2000c10112a */
[----:B------:R-:W-:Y:S01]  /*6f670*/  ISETP.LT.AND P5, PT, R42, UR14, !P3 ;  /* 0x0000000e2a007c0c */ /* 0x000fe2000dfa1270 */
[----:B------:R-:W0:Y:S02]  /*6f680*/  LDCU UR14, c[0x0][0x398] ;  /* 0x00007300ff0e77ac */ /* 0x000e240008000800 */
[----:B------:R3:W-:Y:S01]  /*6f690*/  @P4 STG.E.U8 desc[UR42][R52.64], R49 ;  /* 0x0000003134004986 */ /* 0x0007e2000c10112a */
[----:B-1----:R-:W-:Y:S01]  /*6f6a0*/  ISETP.LT.AND P4, PT, R47, UR16, !P3 ;  /* 0x000000102f007c0c */ /* 0x002fe2000df81270 */
[----:B------:R-:W1:Y:S01]  /*6f6b0*/  LDCU UR16, c[0x0][0x398] ;  /* 0x00007300ff1077ac */ /* 0x000e620008000800 */
[----:B----4-:R-:W-:Y:S01]  /*6f6c0*/  VIADD R54, R48, UR6 ;  /* 0x0000000630367c36 */ /* 0x010fe20008000000 */
[----:B------:R-:W4:Y:S04]  /*6f6d0*/  LDCU UR6, c[0x0][0x3b8] ;  /* 0x00007700ff0677ac */ /* 0x000f280008000800 */
[----:B---3--:R-:W-:-:S02]  /*6f6e0*/  SHF.R.S32.HI R49, RZ, 0x1f, R54 ;  /* 0x0000001fff317819 */ /* 0x008fc40000011436 */
[----:B------:R-:W-:-:S05]  /*6f6f0*/  IADD3 R52, P3, PT, R54, R0, RZ ;  /* 0x0000000036347210 */ /* 0x000fca0007f7e0ff */
[----:B------:R-:W-:Y:S01]  /*6f700*/  IMAD.X R53, R49, 0x1, R2, P3 ;  /* 0x0000000131357824 */ /* 0x000fe200018e0602 */
[----:B--2---:R-:W-:-:S05]  /*6f710*/  PRMT R51, R50, 0x7770, RZ ;  /* 0x0000777032337816 */ /* 0x004fca00000000ff */
[----:B------:R2:W-:Y:S04]  /*6f720*/  @P5 STG.E.U8 desc[UR42][R52.64], R51 ;  /* 0x0000003334005986 */ /* 0x0005e8000c10112a */
[----:B--2---:R-:W2:Y:S01]  /*6f730*/  LDL.LU R51, [R1+0x2758] ;  /* 0x0027580001337983 */ /* 0x004ea20000300800 */
[----:B------:R-:W-:Y:S01]  /*6f740*/  VIADD R55, R43, 0x17 ;  /* 0x000000172b377836 */ /* 0x000fe20000000000 */
[----:B------:R-:W-:-:S04]  /*6f750*/  IADD3 R48, P6, PT, R54, R3, RZ ;  /* 0x0000000336307210 */ /* 0x000fc80007fde0ff */
[----:B0-----:R-:W-:Y:S01]  /*6f760*/  ISETP.GE.AND P3, PT, R55, UR8, PT ;  /* 0x0000000837007c0c */ /* 0x001fe2000bf66270 */
[----:B------:R-:W0:Y:S01]  /*6f770*/  LDCU UR8, c[0x0][0x39c] ;  /* 0x00007380ff0877ac */ /* 0x000e220008000800 */
[----:B------:R-:W-:Y:S01]  /*6f780*/  IMAD.X R49, R49, 0x1, R60, P6 ;  /* 0x0000000131317824 */ /* 0x000fe200030e063c */
[----:B------:R-:W-:Y:S01]  /*6f790*/  PRMT R55, R50, 0x7771, RZ ;  /* 0x0000777132377816 */ /* 0x000fe200000000ff */
[----:B------:R-:W-:Y:S01]  /*6f7a0*/  VIADD R54, R54, UR4 ;  /* 0x0000000436367c36 */ /* 0x000fe20008000000 */
[----:B------:R-:W-:Y:S01]  /*6f7b0*/  ISETP.LT.AND P5, PT, R42, UR10, !P1 ;  /* 0x0000000a2a007c0c */ /* 0x000fe2000cfa1270 */
[----:B------:R-:W3:Y:S02]  /*6f7c0*/  LDCU UR4, c[0x0][0x3b8] ;  /* 0x00007700ff0477ac */ /* 0x000ee40008000800 */
        /* <DEDUP_REMOVED lines=24> */
[C---:B------:R-:W-:Y:S02]  /*6f950*/  IADD3 R52, P2, PT, R50.reuse, R0, RZ ;  /* 0x0000000032347210 */ /* 0x040fe40007f5e0ff */
[----:B------:R-:W-:-:S03]  /*6f960*/  IADD3 R48, P6, PT, R50, R3, RZ ;  /* 0x0000000332307210 */ /* 0x000fc60007fde0ff */
[C---:B------:R-:W-:Y:S01]  /*6f970*/  IMAD.X R53, R49.reuse, 0x1, R2, P2 ;  /* 0x0000000131357824 */ /* 0x040fe200010e0602 */
[----:B0-----:R-:W-:Y:S01]  /*6f980*/  ISETP.GE.AND P2, PT, R54, UR8, PT ;  /* 0x0000000836007c0c */ /* 0x001fe2000bf46270 */
[----:B------:R-:W0:Y:S01]  /*6f990*/  LDCU UR8, c[0x0][0x39c] ;  /* 0x00007380ff0877ac */ /* 0x000e220008000800 */
[----:B------:R-:W-:Y:S02]  /*6f9a0*/  IMAD.X R49, R49, 0x1, R60, P6 ;  /* 0x0000000131317824 */ /* 0x000fe400030e063c */
[----:B---3--:R-:W-:Y:S01]  /*6f9b0*/  VIADD R50, R50, UR4 ;  /* 0x0000000432327c36 */ /* 0x008fe20008000000 */
[----:B------:R-:W3:Y:S01]  /*6f9c0*/  LDCU UR4, c[0x0][0x3b8] ;  /* 0x00007700ff0477ac */ /* 0x000ee20008000800 */
[C---:B--2---:R-:W-:Y:S02]  /*6f9d0*/  PRMT R55, R51.reuse, 0x7770, RZ ;  /* 0x0000777033377816 */ /* 0x044fe400000000ff */
[----:B------:R-:W-:-:S03]  /*6f9e0*/  PRMT R54, R51, 0x7771, RZ ;  /* 0x0000777133367816 */ /* 0x000fc600000000ff */
[----:B------:R2:W-:Y:S01]  /*6f9f0*/  @P5 STG.E.U8 desc[UR42][R52.64], R55 ;  /* 0x0000003734005986 */ /* 0x0005e2000c10112a */
[----:B------:R-:W-:Y:S01]  /*6fa00*/  ISETP.LT.AND P5, PT, R42, UR10, !P3 ;  /* 0x0000000a2a007c0c */ /* 0x000fe2000dfa1270 */
[----:B------:R-:W0:Y:S02]  /*6fa10*/  LDCU UR10, c[0x0][0x398] ;  /* 0x00007300ff0a77ac */ /* 0x000e240008000800 */
[----:B------:R1:W-:Y:S01]  /*6fa20*/  @P4 STG.E.U8 desc[UR42][R48.64], R54 ;  /* 0x0000003630004986 */ /* 0x0003e2000c10112a */
[----:B------:R-:W-:Y:S01]  /*6fa30*/  ISETP.LT.AND P4, PT, R47, UR12, !P3 ;  /* 0x0000000c2f007c0c */ /* 0x000fe2000df81270 */
[----:B------:R-:W3:Y:S01]  /*6fa40*/  LDCU UR12, c[0x0][0x398] ;  /* 0x00007300ff0c77ac */ /* 0x000ee20008000800 */
[C---:B--2---:R-:W-:Y:S02]  /*6fa50*/  IADD3 R52, P3, PT, R50.reuse, R0, RZ ;  /* 0x0000000032347210 */ /* 0x044fe40007f7e0ff */
        /* <DEDUP_REMOVED lines=13> */
[----:B------:R-:W-:Y:S01]  /*6fb30*/  ISETP.LT.AND P4, PT, R47, UR16, !P1 ;  /* 0x000000102f007c0c */ /* 0x000fe2000cf81270 */
[----:B------:R-:W0:Y:S01]  /*6fb40*/  LDCU UR16, c[0x0][0x398] ;  /* 0x00007300ff1077ac */ /* 0x000e220008000800 */
[----:B----4-:R-:W-:Y:S01]  /*6fb50*/  VIADD R52, R50, UR6 ;  /* 0x0000000632347c36 */ /* 0x010fe20008000000 */
[----:B------:R-:W-:Y:S01]  /*6fb60*/  PRMT R54, R44, 0x7771, RZ ;  /* 0x000077712c367816 */ /* 0x000fe200000000ff */
[----:B------:R-:W-:Y:S01]  /*6fb70*/  VIADD R53, R43, 0x1b ;  /* 0x0000001b2b357836 */ /* 0x000fe20000000000 */
[----:B------:R-:W4:Y:S02]  /*6fb80*/  LDCU UR6, c[0x0][0x3b8] ;  /* 0x00007700ff0677ac */ /* 0x000f240008000800 */
[----:B--2---:R-:W-:-:S02]  /*6fb90*/  SHF.R.S32.HI R49, RZ, 0x1f, R52 ;  /* 0x0000001fff317819 */ /* 0x004fc40000011434 */
[C---:B------:R-:W-:Y:S02]  /*6fba0*/  IADD3 R50, P1, PT, R52.reuse, R0, RZ ;  /* 0x0000000034327210 */ /* 0x040fe40007f3e0ff */
[----:B------:R-:W-:-:S03]  /*6fbb0*/  IADD3 R48, P6, PT, R52, R3, RZ ;  /* 0x0000000334307210 */ /* 0x000fc60007fde0ff */
[----:B------:R-:W-:Y:S01]  /*6fbc0*/  IMAD.X R51, R49, 0x1, R2, P1 ;  /* 0x0000000131337824 */ /* 0x000fe200008e0602 */
[----:B0-----:R-:W-:Y:S01]  /*6fbd0*/  ISETP.GE.AND P1, PT, R53, UR8, PT ;  /* 0x0000000835007c0c */ /* 0x001fe2000bf26270 */
[----:B------:R-:W0:Y:S01]  /*6fbe0*/  LDCU UR8, c[0x0][0x39c] ;  /* 0x00007380ff0877ac */ /* 0x000e220008000800 */
[----:B------:R-:W-:Y:S01]  /*6fbf0*/  PRMT R53, R44, 0x7770, RZ ;  /* 0x000077702c357816 */ /* 0x000fe200000000ff */
[----:B------:R-:W-:Y:S02]  /*6fc00*/  IMAD.X R49, R49, 0x1, R60, P6 ;  /* 0x0000000131317824 */ /* 0x000fe400030e063c */
[----:B---3--:R-:W-:Y:S01]  /*6fc10*/  VIADD R52, R52, UR4 ;  /* 0x0000000434347c36 */ /* 0x008fe20008000000 */
[----:B------:R-:W2:Y:S01]  /*6fc20*/  LDCU UR4, c[0x0][0x3b8] ;  /* 0x00007700ff0477ac */ /* 0x000ea20008000800 */
[----:B------:R3:W-:Y:S01]  /*6fc30*/  @P5 STG.E.U8 desc[UR42][R50.64], R53 ;  /* 0x0000003532005986 */ /* 0x0007e2000c10112a */
[----:B------:R-:W-:Y:S01]  /*6fc40*/  ISETP.LT.AND P5, PT, R42, UR10, !P2 ;  /* 0x0000000a2a007c0c */ /* 0x000fe2000d7a1270 */
[----:B------:R-:W0:Y:S02]  /*6fc50*/  LDCU UR10, c[0x0][0x398] ;  /* 0x00007300ff0a77ac */ /* 0x000e240008000800 */
[----:B------:R1:W-:Y:S01]  /*6fc60*/  @P4 STG.E.U8 desc[UR42][R48.64], R54 ;  /* 0x0000003630004986 */ /* 0x0003e2000c10112a */
[----:B------:R-:W-:Y:S01]  /*6fc70*/  ISETP.LT.AND P4, PT, R47, UR12, !P2 ;  /* 0x0000000c2f007c0c */ /* 0x000fe2000d781270 */
[----:B------:R-:W2:Y:S01]  /*6fc80*/  LDCU UR12, c[0x0][0x398] ;  /* 0x00007300ff0c77ac */ /* 0x000ea20008000800 */
[----:B---3--:R-:W-:Y:S01]  /*6fc90*/  IADD3 R50, P2, PT, R52, R0, RZ ;  /* 0x0000000034327210 */ /* 0x008fe20007f5e0ff */
[----:B------:R-:W-:Y:S01]  /*6fca0*/  VIADD R53, R43, 0x1c ;  /* 0x0000001c2b357836 */ /* 0x000fe20000000000 */
[----:B-1----:R-:W-:-:S02]  /*6fcb0*/  SHF.R.S32.HI R49, RZ, 0x1f, R52 ;  /* 0x0000001fff317819 */ /* 0x002fc40000011434 */
[----:B------:R-:W-:-:S03]  /*6fcc0*/  IADD3 R48, P6, PT, R52, R3, RZ ;  /* 0x0000000334307210 */ /* 0x000fc60007fde0ff */
[----:B------:R-:W-:Y:S01]  /*6fcd0*/  IMAD.X R51, R49, 0x1, R2, P2 ;  /* 0x0000000131337824 */ /* 0x000fe200010e0602 */
[----:B0-----:R-:W-:Y:S01]  /*6fce0*/  ISETP.GE.AND P2, PT, R53, UR8, PT ;  /* 0x0000000835007c0c */ /* 0x001fe2000bf46270 */
[----:B------:R-:W0:Y:S01]  /*6fcf0*/  LDCU UR8, c[0x0][0x39c] ;  /* 0x00007380ff0877ac */ /* 0x000e220008000800 */
[C---:B------:R-:W-:Y:S01]  /*6fd00*/  PRMT R53, R44.reuse, 0x7772, RZ ;  /* 0x000077722c357816 */ /* 0x040fe200000000ff */
[----:B------:R-:W-:Y:S01]  /*6fd10*/  IMAD.X R49, R49, 0x1, R60, P6 ;  /* 0x0000000131317824 */ /* 0x000fe200030e063c */
[----:B------:R-:W-:Y:S01]  /*6fd20*/  PRMT R44, R44, 0x7773, RZ ;  /* 0x000077732c2c7816 */ /* 0x000fe200000000ff */
[----:B----4-:R-:W-:Y:S01]  /*6fd30*/  VIADD R52, R52, UR6 ;  /* 0x0000000634347c36 */ /* 0x010fe20008000000 */
[----:B------:R-:W-:Y:S01]  /*6fd40*/  PRMT R54, R45, 0x7773, RZ ;  /* 0x000077732d367816 */ /* 0x000fe200000000ff */
[----:B------:R1:W-:Y:S01]  /*6fd50*/  @P5 STG.E.U8 desc[UR42][R50.64], R53 ;  /* 0x0000003532005986 */ /* 0x0003e2000c10112a */
[----:B------:R-:W-:Y:S01]  /*6fd60*/  ISETP.LT.AND P5, PT, R42, UR14, !P3 ;  /* 0x0000000e2a007c0c */ /* 0x000fe2000dfa1270 */
[----:B------:R-:W3:Y:S02]  /*6fd70*/  LDCU UR6, c[0x0][0x3b8] ;  /* 0x00007700ff0677ac */ /* 0x000ee40008000800 */
[----:B------:R4:W-:Y:S01]  /*6fd80*/  @P4 STG.E.U8 desc[UR42][R48.64], R44 ;  /* 0x0000002c30004986 */ /* 0x0009e2000c10112a */
[----:B------:R-:W-:Y:S01]  /*6fd90*/  ISETP.LT.AND P4, PT, R47, UR16, !P3 ;  /* 0x000000102f007c0c */ /* 0x000fe2000df81270 */
[----:B------:R-:W2:Y:S01]  /*6fda0*/  LDCU UR14, c[0x0][0x398] ;  /* 0x00007300ff0e77ac */ /* 0x000ea20008000800 */
[----:B------:R-:W2:Y:S01]  /*6fdb0*/  LDCU UR16, c[0x0][0x398] ;  /* 0x00007300ff1077ac */ /* 0x000ea20008000800 */
[----:B-1----:R-:W-:-:S02]  /*6fdc0*/  IADD3 R50, P3, PT, R52, R0, RZ ;  /* 0x0000000034327210 */ /* 0x002fc40007f7e0ff */
[----:B----4-:R-:W-:Y:S01]  /*6fdd0*/  SHF.R.S32.HI R44, RZ, 0x1f, R52 ;  /* 0x0000001fff2c7819 */ /* 0x010fe20000011434 */
[----:B------:R-:W-:Y:S01]  /*6fde0*/  VIADD R49, R43, 0x1d ;  /* 0x0000001d2b317836 */ /* 0x000fe20000000000 */
[----:B------:R-:W-:-:S03]  /*6fdf0*/  IADD3 R48, P6, PT, R52, R3, RZ ;  /* 0x0000000334307210 */ /* 0x000fc60007fde0ff */
[C---:B------:R-:W-:Y:S01]  /*6fe00*/  IMAD.X R51, R44.reuse, 0x1, R2, P3 ;  /* 0x000000012c337824 */ /* 0x040fe200018e0602 */
[----:B0-----:R-:W-:Y:S01]  /*6fe10*/  ISETP.GE.AND P3, PT, R49, UR8, PT ;  /* 0x0000000831007c0c */ /* 0x001fe2000bf66270 */
[----:B------:R-:W0:Y:S01]  /*6fe20*/  LDCU UR8, c[0x0][0x39c] ;  /* 0x00007380ff0877ac */ /* 0x000e220008000800 */
[C---:B------:R-:W-:Y:S01]  /*6fe30*/  PRMT R53, R45.reuse, 0x7770, RZ ;  /* 0x000077702d357816 */ /* 0x040fe200000000ff */
[----:B------:R-:W-:Y:S01]  /*6fe40*/  IMAD.X R49, R44, 0x1, R60, P6 ;  /* 0x000000012c317824 */ /* 0x000fe200030e063c */
[----:B------:R-:W-:Y:S01]  /*6fe50*/  PRMT R44, R45, 0x7771, RZ ;  /* 0x000077712d2c7816 */ /* 0x000fe200000000ff */
[----:B--2---:R-:W-:Y:S01]  /*6fe60*/  VIADD R52, R52, UR4 ;  /* 0x0000000434347c36 */ /* 0x004fe20008000000 */
[----:B------:R-:W1:Y:S01]  /*6fe70*/  LDCU UR4, c[0x0][0x3b8] ;  /* 0x00007700ff0477ac */ /* 0x000e620008000800 */
[----:B------:R2:W-:Y:S01]  /*6fe80*/  @P5 STG.E.U8 desc[UR42][R50.64], R53 ;  /* 0x0000003532005986 */ /* 0x0005e2000c10112a */
[----:B------:R-:W-:Y:S01]  /*6fe90*/  ISETP.LT.AND P5, PT, R42, UR10, !P1 ;  /* 0x0000000a2a007c0c */ /* 0x000fe2000cfa1270 */
[----:B------:R-:W4:Y:S02]  /*6fea0*/  LDCU UR10, c[0x0][0x398] ;  /* 0x00007300ff0a77ac */ /* 0x000f240008000800 */
[----:B------:R0:W-:Y:S01]  /*6feb0*/  @P4 STG.E.U8 desc[UR42][R48.64], R44 ;  /* 0x0000002c30004986 */ /* 0x0001e2000c10112a */
[----:B------:R-:W-:Y:S01]  /*6fec0*/  ISETP.LT.AND P4, PT, R47, UR12, !P1 ;  /* 0x0000000c2f007c0c */ /* 0x000fe2000cf81270 */
[----:B------:R-:W1:Y:S02]  /*6fed0*/  LDCU UR12, c[0x0][0x398] ;  /* 0x00007300ff0c77ac */ /* 0x000e640008000800 */
[----:B------:R-:W4:Y:S01]  /*6fee0*/  LDL.LU R47, [R1+0x2754] ;  /* 0x00275400012f7983 */ /* 0x000f220000300800 */
[----:B--2---:R-:W-:-:S02]  /*6fef0*/  IADD3 R50, P1, PT, R52, R0, RZ ;  /* 0x0000000034327210 */ /* 0x004fc40007f3e0ff */
[----:B0-----:R-:W-:Y:S01]  /*6ff00*/  SHF.R.S32.HI R44, RZ, 0x1f, R52 ;  /* 0x0000001fff2c7819 */ /* 0x001fe20000011434 */
[----:B------:R-:W-:Y:S01]  /*6ff10*/  VIADD R49, R43, 0x1e ;  /* 0x0000001e2b317836 */ /* 0x000fe20000000000 */
[----:B------:R-:W-:Y:S02]  /*6ff20*/  IADD3 R48, P6, PT, R52, R3, RZ ;  /* 0x0000000334307210 */ /* 0x000fe40007fde0ff */
[----:B------:R-:W-:Y:S01]  /*6ff30*/  PRMT R53, R45, 0x7772, RZ ;  /* 0x000077722d357816 */ /* 0x000fe200000000ff */
[C---:B------:R-:W-:Y:S01]  /*6ff40*/  IMAD.X R51, R44.reuse, 0x1, R2, P1 ;  /* 0x000000012c337824 */ /* 0x040fe200008e0602 */
[----:B------:R-:W-:Y:S01]  /*6ff50*/  ISETP.GE.AND P1, PT, R49, UR8, PT ;  /* 0x0000000831007c0c */ /* 0x000fe2000bf26270 */
[----:B------:R-:W-:Y:S01]  /*6ff60*/  IMAD.X R49, R44, 0x1, R60, P6 ;  /* 0x000000012c317824 */ /* 0x000fe200030e063c */
[----:B------:R-:W0:Y:S02]  /*6ff70*/  LDCU UR8, c[0x0][0x39c] ;  /* 0x00007380ff0877ac */ /* 0x000e240008000800 */
[----:B------:R-:W-:Y:S04]  /*6ff80*/  @P5 STG.E.U8 desc[UR42][R50.64], R53 ;  /* 0x0000003532005986 */ /* 0x000fe8000c10112a */
[----:B------:R2:W-:Y:S04]  /*6ff90*/  @P4 STG.E.U8 desc[UR42][R48.64], R54 ;  /* 0x0000003630004986 */ /* 0x0005e8000c10112a */
[----:B--2---:R-:W2:Y:S01]  /*6ffa0*/  LDL.LU R54, [R1+0xbf8] ;  /* 0x000bf80001367983 */ /* 0x004ea20000300800 */
[----:B---3--:R-:W-:Y:S01]  /*6ffb0*/  VIADD R52, R52, UR6 ;  /* 0x0000000634347c36 */ /* 0x008fe20008000000 */
[----:B------:R-:W-:Y:S01]  /*6ffc0*/  ISETP.LT.AND P5, PT, R42, UR14, !P2 ;  /* 0x0000000e2a007c0c */ /* 0x000fe2000d7a1270 */
[----:B------:R-:W-:Y:S01]  /*6ffd0*/  VIADD R49, R43, 0x1f ;  /* 0x0000001f2b317836 */ /* 0x000fe20000000000 */
[----:B------:R-:W3:Y:S02]  /*6ffe0*/  LDCU UR6, c[0x0][0x3b8] ;  /* 0x00007700ff0677ac */ /* 0x000ee40008000800 */
[----:B------:R-:W-:-:S02]  /*6fff0*/  SHF.R.S32.HI R55, RZ, 0x1f, R52 ;  /* 0x0000001fff377819 */ /* 0x000fc40000011434 */
[----:B------:R-:W-:Y:S01]  /*70000*/  IADD3 R48, P6, PT, R52, R3, RZ ;  /* 0x0000000334307210 */ /* 0x000fe20007fde0ff */
[----:B------:R-:W0:Y:S01]  /*70010*/  LDCU UR14, c[0x0][0x398] ;  /* 0x00007300ff0e77ac */ /* 0x000e220008000800 */
[----:B------:R-:W-:Y:S01]  /*70020*/  PRMT R51, R46, 0x7770, RZ ;  /* 0x000077702e337816 */ /* 0x000fe200000000ff */
[----:B-1----:R-:W-:Y:S01]  /*70030*/  VIADD R50, R52, UR4 ;  /* 0x0000000434327c36 */ /* 0x002fe20008000000 */
[----:B------:R-:W1:Y:S04]  /*70040*/  LDCU UR4, c[0x0][0x3b8] ;  /* 0x00007700ff0477ac */ /* 0x000e680008000800 */
[----:B------:R-:W-:Y:S02]  /*70050*/  SHF.R.S32.HI R53, RZ, 0x1f, R50 ;  /* 0x0000001fff357819 */ /* 0x000fe40000011432 */
[----:B--2---:R-:W-:Y:S01]  /*70060*/  ISETP.LT.AND P4, PT, R54, UR16, !P2 ;  /* 0x0000001036007c0c */ /* 0x004fe2000d781270 */
[----:B------:R-:W2:Y:S01]  /*70070*/  LDCU UR16, c[0x0][0x398] ;  /* 0x00007300ff1077ac */ /* 0x000ea20008000800 */
[----:B------:R-:W-:-:S05]  /*70080*/  IADD3 R44, P2, PT, R52, R0, RZ ;  /* 0x00000000342c7210 */ /* 0x000fca0007f5e0ff */
[----:B------:R-:W-:Y:S01]  /*70090*/  IMAD.X R45, R55, 0x1, R2, P2 ;  /* 0x00000001372d7824 */ /* 0x000fe200010e0602 */
[----:B0-----:R-:W-:Y:S01]  /*700a0*/  ISETP.GE.AND P2, PT, R49, UR8, PT ;  /* 0x0000000831007c0c */ /* 0x001fe2000bf46270 */
[----:B------:R-:W-:Y:S01]  /*700b0*/  IMAD.X R49, R55, 0x1, R60, P6 ;  /* 0x0000000137317824 */ /* 0x000fe200030e063c */
[----:B------:R-:W-:Y:S01]  /*700c0*/  PRMT R55, R46, 0x7771, RZ ;  /* 0x000077712e377816 */ /* 0x000fe200000000ff */
[----:B------:R-:W0:Y:S01]  /*700d0*/  LDCU UR8, c[0x0][0x39c] ;  /* 0x00007380ff0877ac */ /* 0x000e220008000800 */
[----:B------:R1:W-:Y:S01]  /*700e0*/  @P5 STG.E.U8 desc[UR42][R44.64], R51 ;  /* 0x000000332c005986 */ /* 0x0003e2000c10112a */
[----:B----4-:R-:W-:Y:S01]  /*700f0*/  ISETP.LT.AND P5, PT, R42, UR10, !P3 ;  /* 0x0000000a2a007c0c */ /* 0x010fe2000dfa1270 */
[----:B------:R-:W4:Y:S02]  /*70100*/  LDCU UR10, c[0x0][0x398] ;  /* 0x00007300ff0a77ac */ /* 0x000f240008000800 */
[----:B------:R2:W-:Y:S01]  /*70110*/  @P4 STG.E.U8 desc[UR42][R48.64], R55 ;  /* 0x0000003730004986 */ /* 0x0005e2000c10112a */
[----:B------:R-:W-:Y:S01]  /*70120*/  ISETP.LT.AND P4, PT, R54, UR12, !P3 ;  /* 0x0000000c36007c0c */ /* 0x000fe2000df81270 */
[----:B------:R-:W0:Y:S01]  /*70130*/  LDCU UR12, c[0x0][0x398] ;  /* 0x00007300ff0c77ac */ /* 0x000e220008000800 */
[----:B-1----:R-:W-:-:S02]  /*70140*/  IADD3 R44, P3, PT, R50, R0, RZ ;  /* 0x00000000322c7210 */ /* 0x002fc40007f7e0ff */
[----:B--2---:R-:W-:-:S03]  /*70150*/  IADD3 R48, P6, PT, R50, R3, RZ ;  /* 0x0000000332307210 */ /* 0x004fc60007fde0ff */
[C---:B------:R-:W-:Y:S01]  /*70160*/  IMAD.X R45, R53.reuse, 0x1, R2, P3 ;  /* 0x00000001352d7824 */ /* 0x040fe200018e0602 */
[C---:B------:R-:W-:Y:S01]  /*70170*/  PRMT R51, R46.reuse, 0x7772, RZ ;  /* 0x000077722e337816 */ /* 0x040fe200000000ff */
[----:B------:R-:W-:Y:S01]  /*70180*/  IMAD.X R49, R53, 0x1, R60, P6 ;  /* 0x0000000135317824 */ /* 0x000fe200030e063c */
[----:B------:R-:W-:Y:S01]  /*70190*/  PRMT R53, R46, 0x7773, RZ ;  /* 0x000077732e357816 */ /* 0x000fe200000000ff */
[----:B---3--:R-:W-:Y:S02]  /*701a0*/  VIADD R50, R50, UR6 ;  /* 0x0000000632327c36 */ /* 0x008fe40008000000 */
[----:B------:R1:W-:Y:S01]  /*701b0*/  @P5 STG.E.U8 desc[UR42][R44.64], R51 ;  /* 0x000000332c005986 */ /* 0x0003e2000c10112a */
[----:B------:R-:W-:Y:S01]  /*701c0*/  ISETP.LT.AND P5, PT, R42, UR14, !P1 ;  /* 0x0000000e2a007c0c */ /* 0x000fe2000cfa1270 */
[----:B------:R-:W-:Y:S01]  /*701d0*/  VIADD R52, R43, 0x20 ;  /* 0x000000202b347836 */ /* 0x000fe20000000000 */
[----:B------:R-:W2:Y:S01]  /*701e0*/  LDCU UR6, c[0x0][0x3b8] ;  /* 0x00007700ff0677ac */ /* 0x000ea20008000800 */
[----:B------:R3:W-:Y:S01]  /*701f0*/  @P4 STG.E.U8 desc[UR42][R48.64], R53 ;  /* 0x0000003530004986 */ /* 0x0007e2000c10112a */
[----:B------:R-:W-:-:S02]  /*70200*/  ISETP.LT.AND P4, PT, R54, UR16, !P1 ;  /* 0x0000001036007c0c */ /* 0x000fc4000cf81270 */
[----:B------:R-:W-:Y:S01]  /*70210*/  SHF.R.S32.HI R55, RZ, 0x1f, R50 ;  /* 0x0000001fff377819 */ /* 0x000fe20000011432 */
[----:B------:R-:W-:Y:S01]  /*70220*/  VIADD R46, R43, 0x21 ;  /* 0x000000212b2e7836 */ /* 0x000fe20000000000 */
[C---:B-1----:R-:W-:Y:S01]  /*70230*/  PRMT R51, R47.reuse, 0x7771, RZ ;  /* 0x000077712f337816 */ /* 0x042fe200000000ff */
[----:B------:R-:W1:Y:S01]  /*70240*/  LDCU UR14, c[0x0][0x398] ;  /* 0x00007300ff0e77ac */ /* 0x000e620008000800 */
[C---:B------:R-:W-:Y:S02]  /*70250*/  IADD3 R44, P1, PT, R50.reuse, R0, RZ ;  /* 0x00000000322c7210 */ /* 0x040fe40007f3e0ff */
[----:B---3--:R-:W-:Y:S01]  /*70260*/  IADD3 R48, P6, PT, R50, R3, RZ ;  /* 0x0000000332307210 */ /* 0x008fe20007fde0ff */
[----:B------:R-:W3:Y:S01]  /*70270*/  LDCU UR16, c[0x0][0x398] ;  /* 0x00007300ff1077ac */ /* 0x000ee20008000800 */
[----:B------:R-:W-:Y:S01]  /*70280*/  PRMT R53, R47, 0x7770, RZ ;  /* 0x000077702f357816 */ /* 0x000fe200000000ff */
[C---:B------:R-:W-:Y:S02]  /*70290*/  IMAD.X R45, R55.reuse, 0x1, R2, P1 ;  /* 0x00000001372d7824 */ /* 0x040fe400008e0602 */
[----:B------:R-:W-:-:S02]  /*702a0*/  IMAD.X R49, R55, 0x1, R60, P6 ;  /* 0x0000000137317824 */ /* 0x000fc400030e063c */
[----:B------:R-:W-:Y:S01]  /*702b0*/  VIADD R50, R50, UR4 ;  /* 0x0000000432327c36 */ /* 0x000fe20008000000 */
[----:B------:R1:W-:Y:S01]  /*702c0*/  @P5 STG.E.U8 desc[UR42][R44.64], R53 ;  /* 0x000000352c005986 */ /* 0x0003e2000c10112a */
[----:B----4-:R-:W-:Y:S01]  /*702d0*/  ISETP.LT.AND P5, PT, R42, UR10, !P2 ;  /* 0x0000000a2a007c0c */ /* 0x010fe2000d7a1270 */
[----:B------:R-:W4:Y:S02]  /*702e0*/  LDCU UR4, c[0x0][0x3b8] ;  /* 0x00007700ff0477ac */ /* 0x000f240008000800 */
[----:B------:R2:W-:Y:S01]  /*702f0*/  @P4 STG.E.U8 desc[UR42][R48.64], R51 ;  /* 0x0000003330004986 */ /* 0x0005e2000c10112a */
[----:B0-----:R-:W-:Y:S01]  /*70300*/  ISETP.LT.AND P4, PT, R54, UR12, !P2 ;  /* 0x0000000c36007c0c */ /* 0x001fe2000d781270 */
[----:B------:R-:W0:Y:S01]  /*70310*/  LDCU UR10, c[0x0][0x398] ;  /* 0x00007300ff0a77ac */ /* 0x000e220008000800 */
[----:B------:R-:W-:Y:S01]  /*70320*/  SHF.R.S32.HI R55, RZ, 0x1f, R50 ;  /* 0x0000001fff377819 */ /* 0x000fe20000011432 */
[----:B------:R-:W4:Y:S01]  /*70330*/  LDL.LU R42, [R1+0x2750] ;  /* 0x00275000012a7983 */ /* 0x000f220000300800 */
[----:B------:R-:W-:Y:S01]  /*70340*/  ISETP.GE.AND P3, PT, R52, UR8, PT ;  /* 0x0000000834007c0c */ /* 0x000fe2000bf66270 */
[----:B------:R-:W0:Y:S01]  /*70350*/  LDCU UR8, c[0x0][0x39c] ;  /* 0x00007380ff0877ac */ /* 0x000e220008000800 */
[----:B-1----:R-:W-:-:S02]  /*70360*/  IADD3 R44, P2, PT, R50, R0, RZ ;  /* 0x00000000322c7210 */ /* 0x002fc40007f5e0ff */
[----:B------:R-:W-:Y:S01]  /*70370*/  PRMT R53, R47, 0x7772, RZ ;  /* 0x000077722f357816 */ /* 0x000fe200000000ff */
[----:B------:R-:W1:Y:S01]  /*70380*/  LDCU UR12, c[0x0][0x398] ;  /* 0x00007300ff0c77ac */ /* 0x000e620008000800 */
[----:B--2---:R-:W-:Y:S01]  /*70390*/  IADD3 R48, P6, PT, R50, R3, RZ ;  /* 0x0000000332307210 */ /* 0x004fe20007fde0ff */
[----:B------:R-:W-:-:S04]  /*703a0*/  IMAD.X R45, R55, 0x1, R2, P2 ;  /* 0x00000001372d7824 */ /* 0x000fc800010e0602 */
[----:B------:R-:W-:Y:S02]  /*703b0*/  IMAD.X R49, R55, 0x1, R60, P6 ;  /* 0x0000000137317824 */ /* 0x000fe400030e063c */
[----:B------:R-:W2:Y:S01]  /*703c0*/  LDL.LU R55, [R1+0xbfc] ;  /* 0x000bfc0001377983 */ /* 0x000ea20000300800 */
[----:B0-----:R-:W-:Y:S01]  /*703d0*/  ISETP.GE.AND P1, PT, R46, UR8, PT ;  /* 0x000000082e007c0c */ /* 0x001fe2000bf26270 */
[----:B------:R-:W0:Y:S01]  /*703e0*/  LDCU UR8, c[0x0][0x39c] ;  /* 0x00007380ff0877ac */ /* 0x000e220008000800 */
[----:B------:R-:W-:Y:S01]  /*703f0*/  VIADD R46, R43, 0x22 ;  /* 0x000000222b2e7836 */ /* 0x000fe20000000000 */
[----:B------:R-:W-:Y:S01]  /*70400*/  PRMT R51, R47, 0x7773, RZ ;  /* 0x000077732f337816 */ /* 0x000fe200000000ff */
[----:B------:R-:W-:Y:S01]  /*70410*/  VIADD R50, R50, UR6 ;  /* 0x0000000632327c36 */ /* 0x000fe20008000000 */
[----:B------:R0:W-:Y:S01]  /*70420*/  @P5 STG.E.U8 desc[UR42][R44.64], R53 ;  /* 0x000000352c005986 */ /* 0x0001e2000c10112a */
[----:B------:R-:W-:Y:S01]  /*70430*/  VIADD R52, R43, 0x23 ;  /* 0x000000232b347836 */ /* 0x000fe20000000000 */
[----:B------:R-:W1:Y:S01]  /*70440*/  LDCU UR6, c[0x0][0x3b8] ;  /* 0x00007700ff0677ac */ /* 0x000e620008000800 */
[----:B0-----:R-:W-:Y:S01]  /*70450*/  ISETP.GE.AND P2, PT, R46, UR8, PT ;  /* 0x000000082e007c0c */ /* 0x001fe2000bf46270 */
[----:B------:R-:W0:Y:S01]  /*70460*/  LDCU UR8, c[0x0][0x39c] ;  /* 0x00007380ff0877ac */ /* 0x000e220008000800 */
[----:B------:R0:W-:Y:S01]  /*70470*/  @P4 STG.E.U8 desc[UR42][R48.64], R51 ;  /* 0x0000003330004986 */ /* 0x0001e2000c10112a */
[----:B---3--:R-:W-:-:S02]  /*70480*/  ISETP.LT.AND P4, PT, R54, UR16, !P3 ;  /* 0x0000001036007c0c */ /* 0x008fc4000df81270 */
[----:B------:R-:W-:Y:S01]  /*70490*/  SHF.R.S32.HI R47, RZ, 0x1f, R50 ;  /* 0x0000001fff2f7819 */ /* 0x000fe20000011432 */
[----:B------:R-:W3:Y:S01]  /*704a0*/  LDL.LU R43, [R1+0x274c] ;  /* 0x00274c00012b7983 */ /* 0x000ee20000300800 */
[----:B--2---:R-:W-:Y:S01]  /*704b0*/  ISETP.LT.AND P5, PT, R55, UR14, !P3 ;  /* 0x0000000e37007c0c */ /* 0x004fe2000dfa1270 */
[----:B------:R-:W2:Y:S01]  /*704c0*/  LDCU UR14, c[0x0][0x398] ;  /* 0x00007300ff0e77ac */ /* 0x000ea20008000800 */
[C---:B------:R-:W-:Y:S02]  /*704d0*/  IADD3 R44, P3, PT, R50.reuse, R0, RZ ;  /* 0x00000000322c7210 */ /* 0x040fe40007f7e0ff */
[----:B------:R-:W-:Y:S01]  /*704e0*/  IADD3 R46, P6, PT, R50, R3, RZ ;  /* 0x00000003322e7210 */ /* 0x000fe20007fde0ff */
[----:B------:R-:W2:Y:S02]  /*704f0*/  LDCU UR16, c[0x0][0x398] ;  /* 0x00007300ff1077ac */ /* 0x000ea40008000800 */
[C---:B------:R-:W-:Y:S01]  /*70500*/  IMAD.X R45, R47.reuse, 0x1, R2, P3 ;  /* 0x000000012f2d7824 */ /* 0x040fe200018e0602 */
[----:B0-----:R-:W-:Y:S01]  /*70510*/  ISETP.GE.AND P3, PT, R52, UR8, PT ;  /* 0x0000000834007c0c */ /* 0x001fe2000bf66270 */
[----:B------:R-:W0:Y:S01]  /*70520*/  LDCU UR8, c[0x0][0x39c] ;  /* 0x00007380ff0877ac */ /* 0x000e220008000800 */
[----:B------:R-:W3:Y:S01]  /*70530*/  LDL.LU R52, [R1+0x7a4] ;  /* 0x0007a40001347983 */ /* 0x000ee20000300800 */
[C---:B------:R-:W-:Y:S01]  /*70540*/  PRMT R51, R40.reuse, 0x7770, RZ ;  /* 0x0000777028337816 */ /* 0x040fe200000000ff */
[----:B------:R-:W-:Y:S01]  /*70550*/  IMAD.X R47, R47, 0x1, R60, P6 ;  /* 0x000000012f2f7824 */ /* 0x000fe200030e063c */
[----:B------:R-:W-:Y:S01]  /*70560*/  PRMT R49, R40, 0x7771, RZ ;  /* 0x0000777128317816 */ /* 0x000fe200000000ff */
[----:B----4-:R-:W-:Y:S01]  /*70570*/  VIADD R50, R50, UR4 ;  /* 0x0000000432327c36 */ /* 0x010fe20008000000 */
[----:B------:R-:W4:Y:S01]  /*70580*/  LDCU UR4, c[0x0][0x3b8] ;  /* 0x00007700ff0477ac */ /* 0x000f220008000800 */
[----:B------:R0:W-:Y:S01]  /*70590*/  @P5 STG.E.U8 desc[UR42][R44.64], R51 ;  /* 0x000000332c005986 */ /* 0x0001e2000c10112a */
[----:B------:R-:W-:-:S02]  /*705a0*/  ISETP.LT.AND P5, PT, R55, UR10, !P1 ;  /* 0x0000000a37007c0c */ /* 0x000fc4000cfa1270 */
[----:B------:R-:W-:Y:S01]  /*705b0*/  SHF.R.S32.HI R53, RZ, 0x1f, R50 ;  /* 0x0000001fff357819 */ /* 0x000fe20000011432 */
[----:B------:R2:W-:Y:S01]  /*705c0*/  @P4 STG.E.U8 desc[UR42][R46.64], R49 ;  /* 0x000000312e004986 */ /* 0x0005e2000c10112a */
[----:B-1----:R-:W-:Y:S01]  /*705d0*/  ISETP.LT.AND P4, PT, R54, UR12, !P1 ;  /* 0x0000000c36007c0c */ /* 0x002fe2000cf81270 */
[----:B------:R-:W1:Y:S01]  /*705e0*/  LDCU UR10, c[0x0][0x398] ;  /* 0x00007300ff0a77ac */ /* 0x000e620008000800 */
[----:B------:R-:W1:Y:S01]  /*705f0*/  LDCU UR12, c[0x0][0x398] ;  /* 0x00007300ff0c77ac */ /* 0x000e620008000800 */
[----:B0-----:R-:W-:-:S05]  /*70600*/  IADD3 R44, P1, PT, R50, R0, RZ ;  /* 0x00000000322c7210 */ /* 0x001fca0007f3e0ff */
[C---:B------:R-:W-:Y:S01]  /*70610*/  IMAD.X R45, R53.reuse, 0x1, R2, P1 ;  /* 0x00000001352d7824 */ /* 0x040fe200008e0602 */
[----:B--2---:R-:W-:Y:S02]  /*70620*/  IADD3 R46, P6, PT, R50, R3, RZ ;  /* 0x00000003322e7210 */ /* 0x004fe40007fde0ff */
[C---:B------:R-:W-:Y:S02]  /*70630*/  PRMT R51, R40.reuse, 0x7772, RZ ;  /* 0x0000777228337816 */ /* 0x040fe400000000ff */
[----:B------:R-:W-:Y:S01]  /*70640*/  PRMT R49, R40, 0x7773, RZ ;  /* 0x0000777328317816 */ /* 0x000fe200000000ff */
[----:B------:R-:W-:Y:S02]  /*70650*/  IMAD.X R47, R53, 0x1, R60, P6 ;  /* 0x00000001352f7824 */ /* 0x000fe400030e063c */
[----:B------:R-:W-:Y:S01]  /*70660*/  VIADD R50, R50, UR6 ;  /* 0x0000000632327c36 */ /* 0x000fe20008000000 */
[----:B------:R0:W-:Y:S01]  /*70670*/  @P5 STG.E.U8 desc[UR42][R44.64], R51 ;  /* 0x000000332c005986 */ /* 0x0001e2000c10112a */
[----:B------:R-:W-:Y:S01]  /*70680*/  ISETP.LT.AND P5, PT, R55, UR14, !P2 ;  /* 0x0000000e37007c0c */ /* 0x000fe2000d7a1270 */
[----:B------:R-:W2:Y:S02]  /*70690*/  LDCU UR6, c[0x0][0x3b8] ;  /* 0x00007700ff0677ac */ /* 0x000ea40008000800 */
[----:B------:R1:W-:Y:S01]  /*706a0*/  @P4 STG.E.U8 desc[UR42][R46.64], R49 ;  /* 0x000000312e004986 */ /* 0x0003e2000c10112a */
[----:B------:R-:W-:Y:S01]  /*706b0*/  ISETP.LT.AND P4, PT, R54, UR16, !P2 ;  /* 0x0000001036007c0c */ /* 0x000fe2000d781270 */
[----:B------:R-:W2:Y:S01]  /*706c0*/  LDCU UR14, c[0x0][0x398] ;  /* 0x00007300ff0e77ac */ /* 0x000ea20008000800 */
[----:B------:R-:W-:Y:S01]  /*706d0*/  SHF.R.S32.HI R53, RZ, 0x1f, R50 ;  /* 0x0000001fff357819 */ /* 0x000fe20000011432 */
[----:B------:R-:W2:Y:S01]  /*706e0*/  LDCU UR16, c[0x0][0x398] ;  /* 0x00007300ff1077ac */ /* 0x000ea20008000800 */
[----:B0-----:R-:W-:-:S05]  /*706f0*/  IADD3 R44, P2, PT, R50, R0, RZ ;  /* 0x00000000322c7210 */ /* 0x001fca0007f5e0ff */
[----:B------:R-:W-:Y:S01]  /*70700*/  IMAD.X R45, R53, 0x1, R2, P2 ;  /* 0x00000001352d7824 */ /* 0x000fe200010e0602 */
[C---:B-1----:R-:W-:Y:S02]  /*70710*/  IADD3 R46, P6, PT, R50.reuse, R3, RZ ;  /* 0x00000003322e7210 */ /* 0x042fe40007fde0ff */
[C---:B------:R-:W-:Y:S02]  /*70720*/  PRMT R51, R41.reuse, 0x7770, RZ ;  /* 0x0000777029337816 */ /* 0x040fe400000000ff */
[----:B------:R-:W-:Y:S01]  /*70730*/  PRMT R49, R41, 0x7771, RZ ;  /* 0x0000777129317816 */ /* 0x000fe200000000ff */
[----:B------:R-:W-:Y:S02]  /*70740*/  IMAD.X R47, R53, 0x1, R60, P6 ;  /* 0x00000001352f7824 */ /* 0x000fe400030e063c */
[----:B----4-:R-:W-:Y:S01]  /*70750*/  VIADD R50, R50, UR4 ;  /* 0x0000000432327c36 */ /* 0x010fe20008000000 */
[----:B------:R0:W-:Y:S01]  /*70760*/  @P5 STG.E.U8 desc[UR42][R44.64], R51 ;  /* 0x000000332c005986 */ /* 0x0001e2000c10112a */
[----:B------:R-:W-:Y:S01]  /*70770*/  ISETP.LT.AND P5, PT, R55, UR10, !P3 ;  /* 0x0000000a37007c0c */ /* 0x000fe2000dfa1270 */
[----:B------:R-:W1:Y:S02]  /*70780*/  LDCU UR4, c[0x0][0x3b8] ;  /* 0x00007700ff0477ac */ /* 0x000e640008000800 */
[----:B------:R4:W-:Y:S01]  /*70790*/  @P4 STG.E.U8 desc[UR42][R46.64], R49 ;  /* 0x000000312e004986 */ /* 0x0009e2000c10112a */
[----:B------:R-:W-:Y:S01]  /*707a0*/  ISETP.LT.AND P4, PT, R54, UR12, !P3 ;  /* 0x0000000c36007c0c */ /* 0x000fe2000df81270 */
[----:B------:R-:W1:Y:S01]  /*707b0*/  LDCU UR10, c[0x0][0x398] ;  /* 0x00007300ff0a77ac */ /* 0x000e620008000800 */
[----:B------:R-:W-:Y:S01]  /*707c0*/  SHF.R.S32.HI R53, RZ, 0x1f, R50 ;  /* 0x0000001fff357819 */ /* 0x000fe20000011432 */
[----:B------:R-:W1:Y:S01]  /*707d0*/  LDCU UR12, c[0x0][0x398] ;  /* 0x00007300ff0c77ac */ /* 0x000e620008000800 */
[----:B0-----:R-:W-:-:S05]  /*707e0*/  IADD3 R44, P3, PT, R50, R0, RZ ;  /* 0x00000000322c7210 */ /* 0x001fca0007f7e0ff */
[----:B------:R-:W-:Y:S01]  /*707f0*/  IMAD.X R45, R53, 0x1, R2, P3 ;  /* 0x00000001352d7824 */ /* 0x000fe200018e0602 */
[C---:B----4-:R-:W-:Y:S02]  /*70800*/  IADD3 R46, P6, PT, R50.reuse, R3, RZ ;  /* 0x00000003322e7210 */ /* 0x050fe40007fde0ff */
[C---:B------:R-:W-:Y:S02]  /*70810*/  PRMT R51, R41.reuse, 0x7772, RZ ;  /* 0x0000777229337816 */ /* 0x040fe400000000ff */
[----:B------:R-:W-:Y:S01]  /*70820*/  PRMT R49, R41, 0x7773, RZ ;  /* 0x0000777329317816 */ /* 0x000fe200000000ff */
[----:B------:R-:W-:Y:S02]  /*70830*/  IMAD.X R47, R53, 0x1, R60, P6 ;  /* 0x00000001352f7824 */ /* 0x000fe400030e063c */
[----:B--2---:R-:W-:Y:S01]  /*70840*/  VIADD R50, R50, UR6 ;  /* 0x0000000632327c36 */ /* 0x004fe20008000000 */
[----:B------:R0:W-:Y:S01]  /*70850*/  @P5 STG.E.U8 desc[UR42][R44.64], R51 ;  /* 0x000000332c005986 */ /* 0x0001e2000c10112a */
[----:B------:R-:W2:Y:S03]  /*70860*/  LDCU UR6, c[0x0][0x3b8] ;  /* 0x00007700ff0677ac */ /* 0x000ea60008000800 */
[----:B------:R4:W-:Y:S01]  /*70870*/  @P4 STG.E.U8 desc[UR42][R46.64], R49 ;  /* 0x000000312e004986 */ /* 0x0009e2000c10112a */
[----:B------:R-:W-:-:S02]  /*70880*/  SHF.R.S32.HI R53, RZ, 0x1f, R50 ;  /* 0x0000001fff357819 */ /* 0x000fc40000011432 */
[----:B0-----:R-:W-:Y:S02]  /*70890*/  IADD3 R44, P6, PT, R50, R3, RZ ;  /* 0x00000003322c7210 */ /* 0x001fe40007fde0ff */
[----:B----4-:R-:W-:-:S03]  /*708a0*/  PRMT R49, R42, 0x7770, RZ ;  /* 0x000077702a317816 */ /* 0x010fc600000000ff */
[----:B------:R-:W-:Y:S01]  /*708b0*/  IMAD.X R45, R53, 0x1, R60, P6 ;  /* 0x00000001352d7824 */ /* 0x000fe200030e063c */
[----:B------:R-:W-:Y:S01]  /*708c0*/  PRMT R47, R42, 0x7771, RZ ;  /* 0x000077712a2f7816 */ /* 0x000fe200000000ff */
[----:B---3--:R-:W-:-:S05]  /*708d0*/  VIADD R48, R52, 0x24 ;  /* 0x0000002434307836 */ /* 0x008fca0000000000 */
[----:B------:R-:W-:Y:S01]  /*708e0*/  ISETP.GE.AND P1, PT, R48, UR8, PT ;  /* 0x0000000830007c0c */ /* 0x000fe2000bf26270 */
[----:B------:R-:W0:Y:S01]  /*708f0*/  LDCU UR8, c[0x0][0x39c] ;  /* 0x00007380ff0877ac */ /* 0x000e220008000800 */
[----:B------:R-:W-:-:S05]  /*70900*/  VIADD R40, R52, 0x25 ;  /* 0x0000002534287836 */ /* 0x000fca0000000000 */
[----:B0-----:R-:W-:Y:S01]  /*70910*/  ISETP.GE.AND P2, PT, R40, UR8, PT ;  /* 0x0000000828007c0c */ /* 0x001fe2000bf46270 */
[----:B------:R-:W0:Y:S01]  /*70920*/  LDCU UR8, c[0x0][0x39c] ;  /* 0x00007380ff0877ac */ /* 0x000e220008000800 */
[----:B------:R-:W-:Y:S01]  /*70930*/  VIADD R40, R52, 0x26 ;  /* 0x0000002634287836 */ /* 0x000fe20000000000 */
[----:B------:R-:W-:Y:S02]  /*70940*/  ISETP.LT.AND P5, PT, R55, UR14, !P1 ;  /* 0x0000000e37007c0c */ /* 0x000fe4000cfa1270 */
[----:B------:R-:W-:Y:S01]  /*70950*/  ISETP.LT.AND P4, PT, R54, UR16, !P1 ;  /* 0x0000001036007c0c */ /* 0x000fe2000cf81270 */
[C---:B------:R-:W-:Y:S01]  /*70960*/  VIADD R48, R52.reuse, 0x27 ;  /* 0x0000002734307836 */ /* 0x040fe20000000000 */
[----:B------:R-:W3:Y:S01]  /*70970*/  LDCU UR14, c[0x0][0x398] ;  /* 0x00007300ff0e77ac */ /* 0x000ee20008000800 */
[----:B------:R-:W-:Y:S01]  /*70980*/  VIADD R46, R52, 0x28 ;  /* 0x00000028342e7836 */ /* 0x000fe20000000000 */
[----:B------:R-:W4:Y:S01]  /*70990*/  LDCU UR16, c[0x0][0x398] ;  /* 0x00007300ff1077ac */ /* 0x000f220008000800 */
[----:B0-----:R-:W-:Y:S01]  /*709a0*/  ISETP.GE.AND P3, PT, R40, UR8, PT ;  /* 0x0000000828007c0c */ /* 0x001fe2000bf66270 */
[----:B------:R-:W0:Y:S01]  /*709b0*/  LDCU UR8, c[0x0][0x39c] ;  /* 0x00007380ff0877ac */ /* 0x000e220008000800 */
[----:B------:R-:W-:-:S05]  /*709c0*/  IADD3 R40, P1, PT, R50, R0, RZ ;  /* 0x0000000032287210 */ /* 0x000fca0007f3e0ff */
[----:B------:R-:W-:Y:S02]  /*709d0*/  IMAD.X R41, R53, 0x1, R2, P1 ;  /* 0x0000000135297824 */ /* 0x000fe400008e0602 */
[----:B-1----:R-:W-:Y:S01]  /*709e0*/  VIADD R50, R50, UR4 ;  /* 0x0000000432327c36 */ /* 0x002fe20008000000 */
[----:B------:R-:W1:Y:S01]  /*709f0*/  LDCU UR4, c[0x0][0x3b8] ;  /* 0x00007700ff0477ac */ /* 0x000e620008000800 */
[----:B0-----:R-:W-:Y:S01]  /*70a00*/  ISETP.GE.AND P1, PT, R48, UR8, PT ;  /* 0x0000000830007c0c */ /* 0x001fe2000bf26270 */
[----:B------:R-:W0:Y:S01]  /*70a10*/  LDCU UR8, c[0x0][0x39c] ;  /* 0x00007380ff0877ac */ /* 0x000e220008000800 */
[----:B------:R1:W-:Y:S01]  /*70a20*/  @P5 STG.E.U8 desc[UR42][R40.64], R49 ;  /* 0x0000003128005986 */ /* 0x0003e2000c10112a */
[----:B------:R-:W-:Y:S02]  /*70a30*/  ISETP.LT.AND P5, PT, R55, UR10, !P2 ;  /* 0x0000000a37007c0c */ /* 0x000fe4000d7a1270 */
[----:B------:R-:W-:Y:S01]  /*70a40*/  SHF.R.S32.HI R51, RZ, 0x1f, R50 ;  /* 0x0000001fff337819 */ /* 0x000fe20000011432 */
[----:B------:R0:W-:Y:S01]  /*70a50*/  @P4 STG.E.U8 desc[UR42][R44.64], R47 ;  /* 0x0000002f2c004986 */ /* 0x0001e2000c10112a */
[----:B------:R-:W-:Y:S01]  /*70a60*/  ISETP.LT.AND P4, PT, R54, UR12, !P2 ;  /* 0x0000000c36007c0c */ /* 0x000fe2000d781270 */
[----:B------:R-:W2:Y:S01]  /*70a70*/  LDCU UR10, c[0x0][0x398] ;  /* 0x00007300ff0a77ac */ /* 0x000ea20008000800 */
[----:B------:R-:W2:Y:S01]  /*70a80*/  LDCU UR12, c[0x0][0x398] ;  /* 0x00007300ff0c77ac */ /* 0x000ea20008000800 */
[----:B-1----:R-:W-:-:S05]  /*70a90*/  IADD3 R40, P2, PT, R50, R0, RZ ;  /* 0x0000000032287210 */ /* 0x002fca0007f5e0ff */
[C---:B------:R-:W-:Y:S01]  /*70aa0*/  IMAD.X R41, R51.reuse, 0x1, R2, P2 ;  /* 0x0000000133297824 */ /* 0x040fe200010e0602 */
[----:B0-----:R-:W-:Y:S01]  /*70ab0*/  ISETP.GE.AND P2, PT, R46, UR8, PT ;  /* 0x000000082e007c0c */ /* 0x001fe2000bf46270 */
[----:B------:R-:W0:Y:S01]  /*70ac0*/  LDCU UR8, c[0x0][0x39c] ;  /* 0x00007380ff0877ac */ /* 0x000e220008000800 */
[----:B------:R-:W-:Y:S02]  /*70ad0*/  IADD3 R44, P6, PT, R50, R3, RZ ;  /* 0x00000003322c7210 */ /* 0x000fe40007fde0ff */
[C---:B------:R-:W-:Y:S02]  /*70ae0*/  PRMT R49, R42.reuse, 0x7772, RZ ;  /* 0x000077722a317816 */ /* 0x040fe400000000ff */
[----:B------:R-:W-:Y:S01]  /*70af0*/  PRMT R47, R42, 0x7773, RZ ;  /* 0x000077732a2f7816 */ /* 0x000fe200000000ff */
[----:B------:R-:W-:Y:S02]  /*70b00*/  IMAD.X R45, R51, 0x1, R60, P6 ;  /* 0x00000001332d7824 */ /* 0x000fe400030e063c */
[----:B--2---:R-:W-:Y:S01]  /*70b10*/  VIADD R50, R50, UR6 ;  /* 0x0000000632327c36 */ /* 0x004fe20008000000 */
[----:B------:R1:W-:Y:S01]  /*70b20*/  @P5 STG.E.U8 desc[UR42][R40.64], R49 ;  /* 0x0000003128005986 */ /* 0x0003e2000c10112a */
[----:B---3--:R-:W-:Y:S01]  /*70b30*/  ISETP.LT.AND P5, PT, R55, UR14, !P3 ;  /* 0x0000000e37007c0c */ /* 0x008fe2000dfa1270 */
[----:B------:R-:W-:Y:S01]  /*70b40*/  VIADD R42, R52, 0x29 ;  /* 0x00000029342a7836 */ /* 0x000fe20000000000 */
[----:B------:R-:W2:Y:S01]  /*70b50*/  LDCU UR6, c[0x0][0x3b8] ;  /* 0x00007700ff0677ac */ /* 0x000ea20008000800 */
[----:B------:R3:W-:Y:S01]  /*70b60*/  @P4 STG.E.U8 desc[UR42][R44.64], R47 ;  /* 0x0000002f2c004986 */ /* 0x0007e2000c10112a */
[----:B----4-:R-:W-:-:S02]  /*70b70*/  ISETP.LT.AND P4, PT, R54, UR16, !P3 ;  /* 0x0000001036007c0c */ /* 0x010fc4000df81270 */
[----:B------:R-:W-:Y:S01]  /*70b80*/  SHF.R.S32.HI R51, RZ, 0x1f, R50 ;  /* 0x0000001fff337819 */ /* 0x000fe20000011432 */
[----:B------:R-:W4:Y:S01]  /*70b90*/  LDCU UR14, c[0x0][0x398] ;  /* 0x00007300ff0e77ac */ /* 0x000f220008000800 */
[----:B-1----:R-:W-:Y:S01]  /*70ba0*/  IADD3 R40, P3, PT, R50, R0, RZ ;  /* 0x0000000032287210 */ /* 0x002fe20007f7e0ff */
[----:B------:R-:W1:Y:S04]  /*70bb0*/  LDCU UR16, c[0x0][0x398] ;  /* 0x00007300ff1077ac */ /* 0x000e680008000800 */
[----:B------:R-:W-:Y:S01]  /*70bc0*/  IMAD.X R41, R51, 0x1, R2, P3 ;  /* 0x0000000133297824 */ /* 0x000fe200018e0602 */
[----:B0-----:R-:W-:Y:S01]  /*70bd0*/  ISETP.GE.AND P3, PT, R42, UR8, PT ;  /* 0x000000082a007c0c */ /* 0x001fe2000bf66270 */
[----:B------:R-:W0:Y:S01]  /*70be0*/  LDCU UR8, c[0x0][0x39c] ;  /* 0x00007380ff0877ac */ /* 0x000e220008000800 */
[----:B---3--:R-:W-:-:S02]  /*70bf0*/  IADD3 R44, P6, PT, R50, R3, RZ ;  /* 0x00000003322c7210 */ /* 0x008fc40007fde0ff */
[C---:B------:R-:W-:Y:S02]  /*70c00*/  PRMT R49, R43.reuse, 0x7770, RZ ;  /* 0x000077702b317816 */ /* 0x040fe400000000ff */
[----:B------:R-:W-:Y:S01]  /*70c10*/  PRMT R47, R43, 0x7771, RZ ;  /* 0x000077712b2f7816 */ /* 0x000fe200000000ff */
[----:B------:R-:W-:Y:S02]  /*70c20*/  IMAD.X R45, R51, 0x1, R60, P6 ;  /* 0x00000001332d7824 */ /* 0x000fe400030e063c */
[----:B------:R-:W-:Y:S01]  /*70c30*/  VIADD R50, R50, UR4 ;  /* 0x0000000432327c36 */ /* 0x000fe20008000000 */
[----:B------:R3:W-:Y:S01]  /*70c40*/  @P5 STG.E.U8 desc[UR42][R40.64], R49 ;  /* 0x0000003128005986 */ /* 0x0007e2000c10112a */
[----:B------:R-:W-:Y:S01]  /*70c50*/  ISETP.LT.AND P5, PT, R55, UR10, !P1 ;  /* 0x0000000a37007c0c */ /* 0x000fe2000cfa1270 */
[----:B------:R-:W-:Y:S01]  /*70c60*/  VIADD R42, R52, 0x2a ;  /* 0x0000002a342a7836 */ /* 0x000fe20000000000 */
[----:B------:R-:W1:Y:S01]  /*70c70*/  LDCU UR4, c[0x0][0x3b8] ;  /* 0x00007700ff0477ac */ /* 0x000e620008000800 */
[----:B------:R0:W-:Y:S01]  /*70c80*/  @P4 STG.E.U8 desc[UR42][R44.64], R47 ;  /* 0x0000002f2c004986 */ /* 0x0001e2000c10112a */
[----:B------:R-:W-:-:S02]  /*70c90*/  ISETP.LT.AND P4, PT, R54, UR12, !P1 ;  /* 0x0000000c36007c0c */ /* 0x000fc4000cf81270 */
[----:B------:R-:W-:Y:S01]  /*70ca0*/  SHF.R.S32.HI R51, RZ, 0x1f, R50 ;  /* 0x0000001fff337819 */ /* 0x000fe20000011432 */
[----:B------:R-:W1:Y:S01]  /*70cb0*/  LDCU UR10, c[0x0][0x398] ;  /* 0x00007300ff0a77ac */ /* 0x000e620008000800 */
[----:B---3--:R-:W-:Y:S01]  /*70cc0*/  IADD3 R40, P1, PT, R50, R0, RZ ;  /* 0x0000000032287210 */ /* 0x008fe20007f3e0ff */
[----:B------:R-:W3:Y:S04]  /*70cd0*/  LDCU UR12, c[0x0][0x398] ;  /* 0x00007300ff0c77ac */ /* 0x000ee80008000800 */
[----:B------:R-:W-:Y:S01]  /*70ce0*/  IMAD.X R41, R51, 0x1, R2, P1 ;  /* 0x0000000133297824 */ /* 0x000fe200008e0602 */
[----:B0-----:R-:W-:Y:S01]  /*70cf0*/  ISETP.GE.AND P1, PT, R42, UR8, PT ;  /* 0x000000082a007c0c */ /* 0x001fe2000bf26270 */
[----:B------:R-:W0:Y:S01]  /*70d00*/  LDCU UR8, c[0x0][0x39c] ;  /* 0x00007380ff0877ac */ /* 0x000e220008000800 */
[----:B------:R-:W-:-:S02]  /*70d10*/  IADD3 R44, P6, PT, R50, R3, RZ ;  /* 0x00000003322c7210 */ /* 0x000fc40007fde0ff */
[C---:B------:R-:W-:Y:S02]  /*70d20*/  PRMT R49, R43.reuse, 0x7772, RZ ;  /* 0x000077722b317816 */ /* 0x040fe400000000ff */
[----:B------:R-:W-:Y:S01]  /*70d30*/  PRMT R47, R43, 0x7773, RZ ;  /* 0x000077732b2f7816 */ /* 0x000fe200000000ff */
[----:B------:R-:W-:Y:S02]  /*70d40*/  IMAD.X R45, R51, 0x1, R60, P6 ;  /* 0x00000001332d7824 */ /* 0x000fe400030e063c */
[----:B--2---:R-:W-:Y:S01]  /*70d50*/  VIADD R50, R50, UR6 ;  /* 0x0000000632327c36 */ /* 0x004fe20008000000 */
[----:B------:R2:W-:Y:S01]  /*70d60*/  @P5 STG.E.U8 desc[UR42][R40.64], R49 ;  /* 0x0000003128005986 */ /* 0x0005e2000c10112a */
[----:B----4-:R-:W-:Y:S01]  /*70d70*/  ISETP.LT.AND P5, PT, R55, UR14, !P2 ;  /* 0x0000000e37007c0c */ /* 0x010fe2000d7a1270 */
[----:B------:R-:W-:Y:S01]  /*70d80*/  VIADD R46, R52, 0x2b ;  /* 0x0000002b342e7836 */ /* 0x000fe20000000000 */
[----:B------:R-:W4:Y:S01]  /*70d90*/  LDCU UR6, c[0x0][0x3b8] ;  /* 0x00007700ff0677ac */ /* 0x000f220008000800 */
[----:B------:R3:W-:Y:S01]  /*70da0*/  @P4 STG.E.U8 desc[UR42][R44.64], R47 ;  /* 0x0000002f2c004986 */ /* 0x0007e2000c10112a */
[----:B-1----:R-:W-:-:S02]  /*70db0*/  ISETP.LT.AND P4, PT, R54, UR16, !P2 ;  /* 0x0000001036007c0c */ /* 0x002fc4000d781270 */
[----:B------:R-:W-:Y:S01]  /*70dc0*/  SHF.R.S32.HI R51, RZ, 0x1f, R50 ;  /* 0x0000001fff337819 */ /* 0x000fe20000011432 */
[----:B------:R-:W1:Y:S01]  /*70dd0*/  LDCU UR14, c[0x0][0x398] ;  /* 0x00007300ff0e77ac */ /* 0x000e620008000800 */
[CC--:B------:R-:W-:Y:S02]  /*70de0*/  IADD3 R42, P2, PT, R50.reuse, R0.reuse, RZ ;  /* 0x00000000322a7210 */ /* 0x0c0fe40007f5e0ff */
[-C--:B--2---:R-:W-:Y:S01]  /*70df0*/  IADD3 R40, P6, PT, R50, R3.reuse, RZ ;  /* 0x0000000332287210 */ /* 0x084fe20007fde0ff */
[----:B------:R-:W2:Y:S02]  /*70e00*/  LDCU UR16, c[0x0][0x398] ;  /* 0x00007300ff1077ac */ /* 0x000ea40008000800 */
[C---:B------:R-:W-:Y:S01]  /*70e10*/  IMAD.X R43, R51.reuse, 0x1, R2, P2 ;  /* 0x00000001332b7824 */ /* 0x040fe200010e0602 */
[----:B0-----:R-:W-:Y:S01]  /*70e20*/  ISETP.GE.AND P2, PT, R46, UR8, PT ;  /* 0x000000082e007c0c */ /* 0x001fe2000bf46270 */
[----:B------:R-:W0:Y:S01]  /*70e30*/  LDCU UR8, c[0x0][0x39c] ;  /* 0x00007380ff0877ac */ /* 0x000e220008000800 */
[C---:B------:R-:W-:Y:S01]  /*70e40*/  PRMT R49, R36.reuse, 0x7770, RZ ;  /* 0x0000777024317816 */ /* 0x040fe200000000ff */
[----:B------:R-:W-:Y:S01]  /*70e50*/  IMAD.X R41, R51, 0x1, R60, P6 ;  /* 0x0000000133297824 */ /* 0x000fe200030e063c */
[----:B---3--:R-:W-:Y:S01]  /*70e60*/  PRMT R47, R36, 0x7771, RZ ;  /* 0x00007771242f7816 */ /* 0x008fe200000000ff */
[----:B------:R-:W-:Y:S01]  /*70e70*/  VIADD R50, R50, UR4 ;  /* 0x0000000432327c36 */ /* 0x000fe20008000000 */
[----:B------:R-:W3:Y:S01]  /*70e80*/  LDCU UR4, c[0x0][0x3b8] ;  /* 0x00007700ff0477ac */ /* 0x000ee20008000800 */
[----:B------:R0:W-:Y:S01]  /*70e90*/  @P5 STG.E.U8 desc[UR42][R42.64], R49 ;  /* 0x000000312a005986 */ /* 0x0001e2000c10112a */
[----:B------:R-:W-:Y:S01]  /*70ea0*/  ISETP.LT.AND P5, PT, R55, UR10, !P3 ;  /* 0x0000000a37007c0c */ /* 0x000fe2000dfa1270 */
[----:B------:R-:W-:Y:S01]  /*70eb0*/  VIADD R46, R52, 0x2c ;  /* 0x0000002c342e7836 */ /* 0x000fe20000000000 */
[----:B------:R-:W-:Y:S01]  /*70ec0*/  SHF.R.S32.HI R51, RZ, 0x1f, R50 ;  /* 0x0000001fff337819 */ /* 0x000fe20000011432 */
[----:B------:R1:W-:Y:S01]  /*70ed0*/  @P4 STG.E.U8 desc[UR42][R40.64], R47 ;  /* 0x0000002f28004986 */ /* 0x0003e2000c10112a */
[----:B------:R-:W-:Y:S01]  /*70ee0*/  ISETP.LT.AND P4, PT, R54, UR12, !P3 ;  /* 0x0000000c36007c0c */ /* 0x000fe2000df81270 */
[----:B------:R-:W2:Y:S01]  /*70ef0*/  LDCU UR10, c[0x0][0x398] ;  /* 0x00007300ff0a77ac */ /* 0x000ea20008000800 */
[----:B------:R-:W-:Y:S01]  /*70f00*/  IADD3 R44, P3, PT, R50, R0, RZ ;  /* 0x00000000322c7210 */ /* 0x000fe20007f7e0ff */
[----:B------:R-:W2:Y:S04]  /*70f10*/  LDCU UR12, c[0x0][0x398] ;  /* 0x00007300ff0c77ac */ /* 0x000ea80008000800 */
[----:B------:R-:W-:Y:S01]  /*70f20*/  IMAD.X R45, R51, 0x1, R2, P3 ;  /* 0x00000001332d7824 */ /* 0x000fe200018e0602 */
[----:B0-----:R-:W-:Y:S01]  /*70f30*/  ISETP.GE.AND P3, PT, R46, UR8, PT ;  /* 0x000000082e007c0c */ /* 0x001fe2000bf66270 */
[----:B------:R-:W0:Y:S01]  /*70f40*/  LDCU UR8, c[0x0][0x39c] ;  /* 0x00007380ff0877ac */ /* 0x000e220008000800 */
[----:B------:R-:W-:-:S02]  /*70f50*/  IADD3 R42, P6, PT, R50, R3, RZ ;  /* 0x00000003322a7210 */ /* 0x000fc40007fde0ff */
[C---:B------:R-:W-:Y:S02]  /*70f60*/  PRMT R49, R36.reuse, 0x7772, RZ ;  /* 0x0000777224317816 */ /* 0x040fe400000000ff */
[----:B-1----:R-:W-:Y:S01]  /*70f70*/  PRMT R47, R36, 0x7773, RZ ;  /* 0x00007773242f7816 */ /* 0x002fe200000000ff */
[----:B------:R-:W-:Y:S02]  /*70f80*/  IMAD.X R43, R51, 0x1, R60, P6 ;  /* 0x00000001332b7824 */ /* 0x000fe400030e063c */
[----:B----4-:R-:W-:Y:S01]  /*70f90*/  VIADD R50, R50, UR6 ;  /* 0x0000000632327c36 */ /* 0x010fe20008000000 */
[----:B------:R1:W-:Y:S01]  /*70fa0*/  @P5 STG.E.U8 desc[UR42][R44.64], R49 ;  /* 0x000000312c005986 */ /* 0x0003e2000c10112a */
[----:B------:R-:W-:Y:S01]  /*70fb0*/  ISETP.LT.AND P5, PT, R55, UR14, !P1 ;  /* 0x0000000e37007c0c */ /* 0x000fe2000cfa1270 */
[----:B------:R-:W-:Y:S01]  /*70fc0*/  VIADD R36, R52, 0x2d ;  /* 0x0000002d34247836 */ /* 0x000fe20000000000 */
[----:B------:R-:W4:Y:S01]  /*70fd0*/  LDCU UR6, c[0x0][0x3b8] ;  /* 0x00007700ff0677ac */ /* 0x000f220008000800 */
[----:B------:R3:W-:Y:S01]  /*70fe0*/  @P4 STG.E.U8 desc[UR42][R42.64], R47 ;  /* 0x0000002f2a004986 */ /* 0x0007e2000c10112a */
[----:B--2---:R-:W-:-:S02]  /*70ff0*/  ISETP.LT.AND P4, PT, R54, UR16, !P1 ;  /* 0x0000001036007c0c */ /* 0x004fc4000cf81270 */
[----:B------:R-:W-:Y:S01]  /*71000*/  SHF.R.S32.HI R51, RZ, 0x1f, R50 ;  /* 0x0000001fff337819 */ /* 0x000fe20000011432 */
[----:B------:R-:W2:Y:S01]  /*71010*/  LDCU UR14, c[0x0][0x398] ;  /* 0x00007300ff0e77ac */ /* 0x000ea20008000800 */
[CC--:B------:R-:W-:Y:S02]  /*71020*/  IADD3 R40, P1, PT, R50.reuse, R0.reuse, RZ ;  /* 0x0000000032287210 */ /* 0x0c0fe40007f3e0ff */
[-C--:B-1----:R-:W-:Y:S01]  /*71030*/  IADD3 R44, P6, PT, R50, R3.reuse, RZ ;  /* 0x00000003322c7210 */ /* 0x082fe20007fde0ff */
[----:B------:R-:W1:Y:S02]  /*71040*/  LDCU UR16, c[0x0][0x398] ;  /* 0x00007300ff1077ac */ /* 0x000e640008000800 */
[----:B------:R-:W-:Y:S01]  /*71050*/  IMAD.X R41, R51, 0x1, R2, P1 ;  /* 0x0000000133297824 */ /* 0x000fe200008e0602 */
[----:B0-----:R-:W-:Y:S01]  /*71060*/  ISETP.GE.AND P1, PT, R36, UR8, PT ;  /* 0x0000000824007c0c */ /* 0x001fe2000bf26270 */
[----:B------:R-:W0:Y:S01]  /*71070*/  LDCU UR8, c[0x0][0x39c] ;  /* 0x00007380ff0877ac */ /* 0x000e220008000800 */
[----:B------:R-:W-:Y:S01]  /*71080*/  PRMT R49, R37, 0x7770, RZ ;  /* 0x0000777025317816 */ /* 0x000fe200000000ff */
        /* <DEDUP_REMOVED lines=12> */
[----:B------:R-:W-:Y:S01]  /*71150*/  VIADD R46, R52, 0x2f ;  /* 0x0000002f342e7836 */ /* 0x000fe20000000000 */
[----:B------:R-:W3:Y:S03]  /*71160*/  LDCU UR12, c[0x0][0x398] ;  /* 0x00007300ff0c77ac */ /* 0x000ee60008000800 */
        /* <DEDUP_REMOVED lines=8> */
[----:B------:R-:W-:Y:S01]  /*711f0*/  @P5 STG.E.U8 desc[UR42][R42.64], R49 ;  /* 0x000000312a005986 */ /* 0x000fe2000c10112a */
[----:B--2---:R-:W-:Y:S01]  /*71200*/  ISETP.LT.AND P5, PT, R55, UR14, !P3 ;  /* 0x0000000e37007c0c */ /* 0x004fe2000dfa1270 */
[----:B------:R-:W1:Y:S02]  /*71210*/  LDCU UR6, c[0x0][0x3b8] ;  /* 0x00007700ff0677ac */ /* 0x000e640008000800 */
[----:B------:R2:W-:Y:S01]  /*71220*/  @P4 STG.E.U8 desc[UR42][R40.64], R47 ;  /* 0x0000002f28004986 */ /* 0x0005e2000c10112a */
[----:B------:R-:W-:Y:S01]  /*71230*/  ISETP.LT.AND P4, PT, R54, UR16, !P3 ;  /* 0x0000001036007c0c */ /* 0x000fe2000df81270 */
[----:B------:R-:W4:Y:S01]  /*71240*/  LDCU UR14, c[0x0][0x398] ;  /* 0x00007300ff0e77ac */ /* 0x000f220008000800 */
[----:B------:R-:W-:-:S02]  /*71250*/  SHF.R.S32.HI R37, RZ, 0x1f, R50 ;  /* 0x0000001fff257819 */ /* 0x000fc40000011432 */
[C---:B------:R-:W-:Y:S01]  /*71260*/  IADD3 R44, P3, PT, R50.reuse, R0, RZ ;  /* 0x00000000322c7210 */ /* 0x040fe20007f7e0ff */
[----:B------:R-:W1:Y:S01]  /*71270*/  LDCU UR16, c[0x0][0x398] ;  /* 0x00007300ff1077ac */ /* 0x000e620008000800 */
[----:B------:R-:W-:-:S03]  /*71280*/  IADD3 R36, P6, PT, R50, R3, RZ ;  /* 0x0000000332247210 */ /* 0x000fc60007fde0ff */
[C---:B------:R-:W-:Y:S01]  /*71290*/  IMAD.X R45, R37.reuse, 0x1, R2, P3 ;  /* 0x00000001252d7824 */ /* 0x040fe200018e0602 */
[----:B0-----:R-:W-:Y:S01]  /*712a0*/  ISETP.GE.AND P3, PT, R46, UR8, PT ;  /* 0x000000082e007c0c */ /* 0x001fe2000bf66270 */
[----:B------:R-:W0:Y:S01]  /*712b0*/  LDCU UR8, c[0x0][0x39c] ;  /* 0x00007380ff0877ac */ /* 0x000e220008000800 */
[C---:B--2---:R-:W-:Y:S01]  /*712c0*/  PRMT R41, R38.reuse, 0x7770, RZ ;  /* 0x0000777026297816 */ /* 0x044fe200000000ff */
[----:B------:R-:W-:Y:S01]  /*712d0*/  IMAD.X R37, R37, 0x1, R60, P6 ;  /* 0x0000000125257824 */ /* 0x000fe200030e063c */
[----:B------:R-:W-:Y:S01]  /*712e0*/  PRMT R47, R38, 0x7771, RZ ;  /* 0x00007771262f7816 */ /* 0x000fe200000000ff */
[----:B---3--:R-:W-:Y:S01]  /*712f0*/  VIADD R50, R50, UR4 ;  /* 0x0000000432327c36 */ /* 0x008fe20008000000 */
[----:B------:R-:W2:Y:S01]  /*71300*/  LDCU UR4, c[0x0][0x3b8] ;  /* 0x00007700ff0477ac */ /* 0x000ea20008000800 */
[----:B------:R3:W-:Y:S01]  /*71310*/  @P5 STG.E.U8 desc[UR42][R44.64], R41 ;  /* 0x000000292c005986 */ /* 0x0007e2000c10112a */
[----:B------:R-:W-:Y:S01]  /*71320*/  ISETP.LT.AND P5, PT, R55, UR10, !P1 ;  /* 0x0000000a37007c0c */ /* 0x000fe2000cfa1270 */
[----:B------:R-:W-:Y:S01]  /*71330*/  VIADD R46, R52, 0x30 ;  /* 0x00000030342e7836 */ /* 0x000fe20000000000 */
[----:B------:R-:W-:Y:S01]  /*71340*/  SHF.R.S32.HI R49, RZ, 0x1f, R50 ;  /* 0x0000001fff317819 */ /* 0x000fe20000011432 */
[----:B------:R1:W-:Y:S01]  /*71350*/  @P4 STG.E.U8 desc[UR42][R36.64], R47 ;  /* 0x0000002f24004986 */ /* 0x0003e2000c10112a */
[----:B------:R-:W-:Y:S01]  /*71360*/  ISETP.LT.AND P4, PT, R54, UR12, !P1 ;  /* 0x0000000c36007c0c */ /* 0x000fe2000cf81270 */
[----:B------:R-:W2:Y:S01]  /*71370*/  LDCU UR10, c[0x0][0x398] ;  /* 0x00007300ff0a77ac */ /* 0x000ea20008000800 */
[----:B------:R-:W-:-:S02]  /*71380*/  IADD3 R42, P1, PT, R50, R0, RZ ;  /* 0x00000000322a7210 */ /* 0x000fc40007f3e0ff */
[-C--:B------:R-:W-:Y:S01]  /*71390*/  IADD3 R40, P6, PT, R50, R3.reuse, RZ ;  /* 0x0000000332287210 */ /* 0x080fe20007fde0ff */
[----:B------:R-:W2:Y:S02]  /*713a0*/  LDCU UR12, c[0x0][0x398] ;  /* 0x00007300ff0c77ac */ /* 0x000ea40008000800 */
[C---:B------:R-:W-:Y:S01]  /*713b0*/  IMAD.X R43, R49.reuse, 0x1, R2, P1 ;  /* 0x00000001312b7824 */ /* 0x040fe200008e0602 */
[----:B0-----:R-:W-:Y:S01]  /*713c0*/  ISETP.GE.AND P1, PT, R46, UR8, PT ;  /* 0x000000082e007c0c */ /* 0x001fe2000bf26270 */
[----:B------:R-:W0:Y:S01]  /*713d0*/  LDCU UR8, c[0x0][0x39c] ;  /* 0x00007380ff0877ac */ /* 0x000e220008000800 */
[----:B---3--:R-:W-:Y:S01]  /*713e0*/  IMAD.X R41, R49, 0x1, R60, P6 ;  /* 0x0000000131297824 */ /* 0x008fe200030e063c */
[C---:B-1----:R-:W-:Y:S02]  /*713f0*/  PRMT R47, R38.reuse, 0x7772, RZ ;  /* 0x00007772262f7816 */ /* 0x042fe400000000ff */
[----:B------:R-:W-:Y:S01]  /*71400*/  PRMT R45, R38, 0x7773, RZ ;  /* 0x00007773262d7816 */ /* 0x000fe200000000ff */
[----:B------:R-:W-:Y:S01]  /*71410*/  VIADD R50, R50, UR6 ;  /* 0x0000000632327c36 */ /* 0x000fe20008000000 */
[----:B------:R-:W1:Y:S01]  /*71420*/  LDCU UR6, c[0x0][0x3b8] ;  /* 0x00007700ff0677ac */ /* 0x000e620008000800 */
[----:B------:R3:W-:Y:S01]  /*71430*/  @P5 STG.E.U8 desc[UR42][R42.64], R47 ;  /* 0x0000002f2a005986 */ /* 0x0007e2000c10112a */
[----:B----4-:R-:W-:Y:S01]  /*71440*/  ISETP.LT.AND P5, PT, R55, UR14, !P2 ;  /* 0x0000000e37007c0c */ /* 0x010fe2000d7a1270 */
[----:B------:R-:W-:Y:S01]  /*71450*/  VIADD R38, R52, 0x31 ;  /* 0x0000003134267836 */ /* 0x000fe20000000000 */
[----:B------:R-:W-:Y:S01]  /*71460*/  SHF.R.S32.HI R49, RZ, 0x1f, R50 ;  /* 0x0000001fff317819 */ /* 0x000fe20000011432 */
[----:B------:R4:W-:Y:S01]  /*71470*/  @P4 STG.E.U8 desc[UR42][R40.64], R45 ;  /* 0x0000002d28004986 */ /* 0x0009e2000c10112a */
[----:B------:R-:W-:Y:S01]  /*71480*/  ISETP.LT.AND P4, PT, R54, UR16, !P2 ;  /* 0x0000001036007c0c */ /* 0x000fe2000d781270 */
[----:B------:R-:W1:Y:S01]  /*71490*/  LDCU UR14, c[0x0][0x398] ;  /* 0x00007300ff0e77ac */ /* 0x000e620008000800 */
[----:B------:R-:W-:Y:S01]  /*714a0*/  IADD3 R36, P2, PT, R50, R0, RZ ;  /* 0x0000000032247210 */ /* 0x000fe20007f5e0ff */
[----:B------:R-:W1:Y:S04]  /*714b0*/  LDCU UR16, c[0x0][0x398] ;  /* 0x00007300ff1077ac */ /* 0x000e680008000800 */
[----:B------:R-:W-:Y:S01]  /*714c0*/  IMAD.X R37, R49, 0x1, R2, P2 ;  /* 0x0000000131257824 */ /* 0x000fe200010e0602 */
[----:B0-----:R-:W-:Y:S01]  /*714d0*/  ISETP.GE.AND P2, PT, R38, UR8, PT ;  /* 0x0000000826007c0c */ /* 0x001fe2000bf46270 */
[----:B------:R-:W0:Y:S01]  /*714e0*/  LDCU UR8, c[0x0][0x39c] ;  /* 0x00007380ff0877ac */ /* 0x000e220008000800 */
[----:B---3--:R-:W-:-:S02]  /*714f0*/  IADD3 R42, P6, PT, R50, R3, RZ ;  /* 0x00000003322a7210 */ /* 0x008fc40007fde0ff */
[C---:B------:R-:W-:Y:S02]  /*71500*/  PRMT R47, R39.reuse, 0x7770, RZ ;  /* 0x00007770272f7816 */ /* 0x040fe400000000ff */
[----:B----4-:R-:W-:Y:S01]  /*71510*/  PRMT R45, R39, 0x7771, RZ ;  /* 0x00007771272d7816 */ /* 0x010fe200000000ff */
[----:B------:R-:W-:Y:S02]  /*71520*/  IMAD.X R43, R49, 0x1, R60, P6 ;  /* 0x00000001312b7824 */ /* 0x000fe400030e063c */
[----:B--2---:R-:W-:Y:S01]  /*71530*/  VIADD R50, R50, UR4 ;  /* 0x0000000432327c36 */ /* 0x004fe20008000000 */
[----:B------:R2:W-:Y:S01]  /*71540*/  @P5 STG.E.U8 desc[UR42][R36.64], R47 ;  /* 0x0000002f24005986 */ /* 0x0005e2000c10112a */
[----:B------:R-:W-:Y:S01]  /*71550*/  ISETP.LT.AND P5, PT, R55, UR10, !P3 ;  /* 0x0000000a37007c0c */ /* 0x000fe2000dfa1270 */
[----:B------:R-:W-:Y:S01]  /*71560*/  VIADD R38, R52, 0x32 ;  /* 0x0000003234267836 */ /* 0x000fe20000000000 */
[----:B------:R-:W3:Y:S01]  /*71570*/  LDCU UR4, c[0x0][0x3b8] ;  /* 0x00007700ff0477ac */ /* 0x000ee20008000800 */
[----:B------:R4:W-:Y:S01]  /*71580*/  @P4 STG.E.U8 desc[UR42][R42.64], R45 ;  /* 0x0000002d2a004986 */ /* 0x0009e2000c10112a */
[----:B------:R-:W-:-:S02]  /*71590*/  ISETP.LT.AND P4, PT, R54, UR12, !P3 ;  /* 0x0000000c36007c0c */ /* 0x000fc4000df81270 */
[----:B------:R-:W-:Y:S01]  /*715a0*/  SHF.R.S32.HI R49, RZ, 0x1f, R50 ;  /* 0x0000001fff317819 */ /* 0x000fe20000011432 */
[----:B------:R-:W3:Y:S01]  /*715b0*/  LDCU UR10, c[0x0][0x398] ;  /* 0x00007300ff0a77ac */ /* 0x000ee20008000800 */
[CC--:B------:R-:W-:Y:S02]  /*715c0*/  IADD3 R40, P3, PT, R50.reuse, R0.reuse, RZ ;  /* 0x0000000032287210 */ /* 0x0c0fe40007f7e0ff */
[----:B--2---:R-:W-:Y:S01]  /*715d0*/  IADD3 R36, P6, PT, R50, R3, RZ ;  /* 0x0000000332247210 */ /* 0x004fe20007fde0ff */
[----:B------:R-:W2:Y:S02]  /*715e0*/  LDCU UR12, c[0x0][0x398] ;  /* 0x00007300ff0c77ac */ /* 0x000ea40008000800 */
[----:B------:R-:W-:Y:S01]  /*715f0*/  IMAD.X R41, R49, 0x1, R2, P3 ;  /* 0x0000000131297824 */ /* 0x000fe200018e0602 */
[----:B0-----:R-:W-:Y:S01]  /*71600*/  ISETP.GE.AND P3, PT, R38, UR8, PT ;  /* 0x0000000826007c0c */ /* 0x001fe2000bf66270 */
[----:B------:R-:W0:Y:S01]  /*71610*/  LDCU UR8, c[0x0][0x39c] ;  /* 0x00007380ff0877ac */ /* 0x000e220008000800 */
[----:B----4-:R-:W-:Y:S01]  /*71620*/  PRMT R43, R39, 0x7772, RZ ;  /* 0x00007772272b7816 */ /* 0x010fe200000000ff */
[----:B------:R-:W-:Y:S01]  /*71630*/  IMAD.X R37, R49, 0x1, R60, P6 ;  /* 0x0000000131257824 */ /* 0x000fe200030e063c */
[----:B------:R-:W-:Y:S01]  /*71640*/  PRMT R45, R39, 0x7773, RZ ;  /* 0x00007773272d7816 */ /* 0x000fe200000000ff */
[----:B-1----:R-:W-:Y:S01]  /*71650*/  VIADD R50, R50, UR6 ;  /* 0x0000000632327c36 */ /* 0x002fe20008000000 */
[----:B------:R-:W1:Y:S01]  /*71660*/  LDCU UR6, c[0x0][0x3b8] ;  /* 0x00007700ff0677ac */ /* 0x000e620008000800 */
[----:B------:R4:W-:Y:S01]  /*71670*/  @P5 STG.E.U8 desc[UR42][R40.64], R43 ;  /* 0x0000002b28005986 */ /* 0x0009e2000c10112a */
[----:B------:R-:W-:Y:S01]  /*71680*/  ISETP.LT.AND P5, PT, R55, UR14, !P1 ;  /* 0x0000000e37007c0c */ /* 0x000fe2000cfa1270 */
[----:B------:R-:W-:Y:S01]  /*71690*/  VIADD R44, R52, 0x33 ;  /* 0x00000033342c7836 */ /* 0x000fe20000000000 */
[----:B------:R-:W-:Y:S01]  /*716a0*/  SHF.R.S32.HI R47, RZ, 0x1f, R50 ;  /* 0x0000001fff2f7819 */ /* 0x000fe20000011432 */
[----:B------:R2:W-:Y:S01]  /*716b0*/  @P4 STG.E.U8 desc[UR42][R36.64], R45 ;  /* 0x0000002d24004986 */ /* 0x0005e2000c10112a */
[----:B------:R-:W-:Y:S01]  /*716c0*/  ISETP.LT.AND P4, PT, R54, UR16, !P1 ;  /* 0x0000001036007c0c */ /* 0x000fe2000cf81270 */
[----:B------:R-:W1:Y:S01]  /*716d0*/  LDCU UR14, c[0x0][0x398] ;  /* 0x00007300ff0e77ac */ /* 0x000e620008000800 */
[----:B------:R-:W-:-:S02]  /*716e0*/  IADD3 R38, P1, PT, R50, R0, RZ ;  /* 0x0000000032267210 */ /* 0x000fc40007f3e0ff */
[-C--:B------:R-:W-:Y:S01]  /*716f0*/  IADD3 R42, P6, PT, R50, R3.reuse, RZ ;  /* 0x00000003322a7210 */ /* 0x080fe20007fde0ff */
[----:B------:R-:W1:Y:S02]  /*71700*/  LDCU UR16, c[0x0][0x398] ;  /* 0x00007300ff1077ac */ /* 0x000e640008000800 */
[C---:B------:R-:W-:Y:S01]  /*71710*/  IMAD.X R39, R47.reuse, 0x1, R2, P1 ;  /* 0x000000012f277824 */ /* 0x040fe200008e0602 */
[----:B0-----:R-:W-:Y:S01]  /*71720*/  ISETP.GE.AND P1, PT, R44, UR8, PT ;  /* 0x000000082c007c0c */ /* 0x001fe2000bf26270 */
[----:B------:R-:W0:Y:S01]  /*71730*/  LDCU UR8, c[0x0][0x39c] ;  /* 0x00007380ff0877ac */ /* 0x000e220008000800 */
[----:B----4-:R-:W-:Y:S01]  /*71740*/  IMAD.X R43, R47, 0x1, R60, P6 ;  /* 0x000000012f2b7824 */ /* 0x010fe200030e063c */
[C---:B--2---:R-:W-:Y:S02]  /*71750*/  PRMT R45, R32.reuse, 0x7770, RZ ;  /* 0x00007770202d7816 */ /* 0x044fe400000000ff */
        /* <DEDUP_REMOVED lines=15> */
[----:B---3--:R-:W-:-:S02]  /*71850*/  IADD3 R38, P6, PT, R50, R3, RZ ;  /* 0x0000000332267210 */ /* 0x008fc40007fde0ff */
[C---:B------:R-:W-:Y:S02]  /*71860*/  PRMT R45, R32.reuse, 0x7772, RZ ;  /* 0x00007772202d7816 */ /* 0x040fe400000000ff */
[----:B----4-:R-:W-:Y:S01]  /*71870*/  PRMT R43, R32, 0x7773, RZ ;  /* 0x00007773202b7816 */ /* 0x010fe200000000ff */
[----:B------:R-:W-:Y:S02]  /*71880*/  IMAD.X R39, R47, 0x1, R60, P6 ;  /* 0x000000012f277824 */ /* 0x000fe400030e063c */
[----:B-1----:R-:W-:Y:S01]  /*71890*/  VIADD R50, R50, UR6 ;  /* 0x0000000632327c36 */ /* 0x002fe20008000000 */
        /* <DEDUP_REMOVED lines=16> */
[----:B----4-:R-:W-:Y:S01]  /*719a0*/  PRMT R43, R33, 0x7771, RZ ;  /* 0x00007771212b7816 */ /* 0x010fe200000000ff */
[----:B--2---:R-:W-:Y:S01]  /*719b0*/  VIADD R50, R50, UR4 ;  /* 0x0000000432327c36 */ /* 0x004fe20008000000 */
        /* <DEDUP_REMOVED lines=13> */
[----:B----4-:R-:W-:-:S02]  /*71a90*/  IADD3 R36, P6, PT, R50, R3, RZ ;  /* 0x0000000332247210 */ /* 0x010fc40007fde0ff */
[C---:B-1----:R-:W-:Y:S02]  /*71aa0*/  PRMT R43, R33.reuse, 0x7772, RZ ;  /* 0x00007772212b7816 */ /* 0x042fe400000000ff */
[----:B------:R-:W-:Y:S01]  /*71ab0*/  PRMT R41, R33, 0x7773, RZ ;  /* 0x0000777321297816 */ /* 0x000fe200000000ff */
[----:B------:R-:W-:Y:S02]  /*71ac0*/  IMAD.X R37, R47, 0x1, R60, P6 ;  /* 0x000000012f257824 */ /* 0x000fe400030e063c */
[----:B---3--:R-:W-:Y:S01]  /*71ad0*/  VIADD R50, R50, UR6 ;  /* 0x0000000632327c36 */ /* 0x008fe20008000000 */
        /* <DEDUP_REMOVED lines=11> */
[C---:B------:R-:W-:Y:S01]  /*71b90*/  IMAD.X R33, R45.reuse, 0x1, R2, P2 ;  /* 0x000000012d217824 */ /* 0x040fe200010e0602 */
[----:B0-----:R-:W-:Y:S01]  /*71ba0*/  ISETP.GE.AND P2, PT, R40, UR8, PT ;  /* 0x0000000828007c0c */ /* 0x001fe2000bf46270 */
[----:B------:R-:W0:Y:S01]  /*71bb0*/  LDCU UR8, c[0x0][0x39c] ;  /* 0x00007380ff0877ac */ /* 0x000e220008000800 */
[C---:B------:R-:W-:Y:S01]  /*71bc0*/  PRMT R43, R34.reuse, 0x7770, RZ ;  /* 0x00007770222b7816 */ /* 0x040fe200000000ff */
        /* <DEDUP_REMOVED lines=17> */
[C---:B------:R-:W-:Y:S02]  /*71ce0*/  PRMT R43, R34.reuse, 0x7772, RZ ;  /* 0x00007772222b7816 */ /* 0x040fe400000000ff */
[----:B-1----:R-:W-:Y:S01]  /*71cf0*/  PRMT R41, R34, 0x7773, RZ ;  /* 0x0000777322297816 */ /* 0x002fe200000000ff */
        /* <DEDUP_REMOVED lines=790> */
[----:B------:R-:W-:Y:S01]  /*74e60*/  PRMT R21, R8, 0x7772, RZ ;  /* 0x0000777208157816 */ /* 0x000fe200000000ff */
[----:B---3--:R-:W-:Y:S01]  /*74e70*/  VIADD R50, R50, UR6 ;  /* 0x0000000632327c36 */ /* 0x008fe20008000000 */
[----:B-1----:R-:W-:Y:S01]  /*74e80*/  PRMT R19, R8, 0x7773, RZ ;  /* 0x0000777308137816 */ /* 0x002fe200000000ff */
[----:B------:R-:W-:Y:S01]  /*74e90*/  IMAD.X R15, R23, 0x1, R60, P6 ;  /* 0x00000001170f7824 */ /* 0x000fe200030e063c */
[----:B------:R-:W1:Y:S01]  /*74ea0*/  LDCU UR6, c[0x0][0x3b8] ;  /* 0x00007700ff0677ac */ /* 0x000e620008000800 */
[----:B------:R3:W-:Y:S01]  /*74eb0*/  @P5 STG.E.U8 desc[UR42][R16.64], R21 ;  /* 0x0000001510005986 */ /* 0x0007e2000c10112a */
[----:B------:R-:W-:Y:S01]  /*74ec0*/  ISETP.LT.AND P5, PT, R55, UR14, !P3 ;  /* 0x0000000e37007c0c */ /* 0x000fe2000dfa1270 */
[----:B------:R-:W-:Y:S01]  /*74ed0*/  VIADD R8, R52, 0x65 ;  /* 0x0000006534087836 */ /* 0x000fe20000000000 */
[----:B------:R-:W-:Y:S01]  /*74ee0*/  ISETP.LT.AND P3, PT, R54, UR16, !P3 ;  /* 0x0000001036007c0c */ /* 0x000fe2000df61270 */
[----:B------:R4:W-:Y:S01]  /*74ef0*/  @P4 STG.E.U8 desc[UR42][R14.64], R19 ;  /* 0x000000130e004986 */ /* 0x0009e2000c10112a */
[----:B------:R-:W-:Y:S01]  /*74f00*/  SHF.R.S32.HI R23, RZ, 0x1f, R50 ;  /* 0x0000001fff177819 */ /* 0x000fe20000011432 */
[----:B------:R-:W1:Y:S01]  /*74f10*/  LDCU UR14, c[0x0][0x398] ;  /* 0x00007300ff0e77ac */ /* 0x000e620008000800 */
[C---:B------:R-:W-:Y:S01]  /*74f20*/  IADD3 R12, P4, PT, R50.reuse, R0, RZ ;  /* 0x00000000320c7210 */ /* 0x040fe20007f9e0ff */
[----:B------:R-:W1:Y:S01]  /*74f30*/  LDCU UR16, c[0x0][0x398] ;  /* 0x00007300ff1077ac */ /* 0x000e620008000800 */
[----:B---3--:R-:W-:-:S03]  /*74f40*/  IADD3 R16, P6, PT, R50, R3, RZ ;  /* 0x0000000332107210 */ /* 0x008fc60007fde0ff */
        /* <DEDUP_REMOVED lines=8> */
[----:B------:R3:W-:Y:S04]  /*74fd0*/  @P5 STG.E.U8 desc[UR42][R12.64], R21 ;  /* 0x000000150c005986 */ /* 0x0007e8000c10112a */
[----:B------:R4:W-:Y:S01]  /*74fe0*/  @P3 STG.E.U8 desc[UR42][R16.64], R19 ;  /* 0x0000001310003986 */ /* 0x0009e2000c10112a */
[----:B------:R-:W-:Y:S01]  /*74ff0*/  ISETP.LT.AND P3, PT, R55, UR10, !P1 ;  /* 0x0000000a37007c0c */ /* 0x000fe2000cf61270 */
[----:B------:R-:W-:Y:S01]  /*75000*/  VIADD R8, R52, 0x66 ;  /* 0x0000006634087836 */ /* 0x000fe20000000000 */
[----:B------:R-:W-:Y:S01]  /*75010*/  ISETP.LT.AND P1, PT, R54, UR12, !P1 ;  /* 0x0000000c36007c0c */ /* 0x000fe2000cf21270 */
[----:B------:R-:W2:Y:S01]  /*75020*/  LDCU UR10, c[0x0][0x398] ;  /* 0x00007300ff0a77ac */ /* 0x000ea20008000800 */
[----:B------:R-:W-:-:S02]  /*75030*/  SHF.R.S32.HI R23, RZ, 0x1f, R50 ;  /* 0x0000001fff177819 */ /* 0x000fc40000011432 */
[C---:B------:R-:W-:Y:S01]  /*75040*/  IADD3 R14, P5, PT, R50.reuse, R0, RZ ;  /* 0x00000000320e7210 */ /* 0x040fe20007fbe0ff */
[----:B------:R-:W2:Y:S01]  /*75050*/  LDCU UR12, c[0x0][0x398] ;  /* 0x00007300ff0c77ac */ /* 0x000ea20008000800 */
[----:B---3--:R-:W-:-:S03]  /*75060*/  IADD3 R12, P6, PT, R50, R3, RZ ;  /* 0x00000003320c7210 */ /* 0x008fc60007fde0ff */
[----:B------:R-:W-:Y:S01]  /*75070*/  IMAD.X R15, R23, 0x1, R2, P5 ;  /* 0x00000001170f7824 */ /* 0x000fe200028e0602 */
[----:B----4-:R-:W-:Y:S01]  /*75080*/  PRMT R19, R9, 0x7772, RZ ;  /* 0x0000777209137816 */ /* 0x010fe200000000ff */
[----:B------:R-:W-:Y:S01]  /*75090*/  IMAD.X R13, R23, 0x1, R60, P6 ;  /* 0x00000001170d7824 */ /* 0x000fe200030e063c */
[----:B------:R-:W-:Y:S02]  /*750a0*/  PRMT R17, R9, 0x7773, RZ ;  /* 0x0000777309117816 */ /* 0x000fe400000000ff */
[----:B0-----:R-:W-:Y:S01]  /*750b0*/  ISETP.GE.AND P5, PT, R8, UR8, PT ;  /* 0x0000000808007c0c */ /* 0x001fe2000bfa6270 */
[----:B------:R-:W0:Y:S01]  /*750c0*/  LDCU UR8, c[0x0][0x39c] ;  /* 0x00007380ff0877ac */ /* 0x000e220008000800 */
[----:B------:R3:W-:Y:S01]  /*750d0*/  @P3 STG.E.U8 desc[UR42][R14.64], R19 ;  /* 0x000000130e003986 */ /* 0x0007e2000c10112a */
[----:B-1----:R-:W-:Y:S01]  /*750e0*/  VIADD R50, R50, UR6 ;  /* 0x0000000632327c36 */ /* 0x002fe20008000000 */
[----:B------:R-:W1:Y:S02]  /*750f0*/  LDCU UR6, c[0x0][0x3b8] ;  /* 0x00007700ff0677ac */ /* 0x000e640008000800 */
[----:B------:R4:W-:Y:S01]  /*75100*/  @P1 STG.E.U8 desc[UR42][R12.64], R17 ;  /* 0x000000110c001986 */ /* 0x0009e2000c10112a */
[----:B------:R-:W-:-:S02]  /*75110*/  ISETP.LT.AND P1, PT, R55, UR14, !P2 ;  /* 0x0000000e37007c0c */ /* 0x000fc4000d721270 */
[----:B------:R-:W-:Y:S01]  /*75120*/  ISETP.LT.AND P2, PT, R54, UR16, !P2 ;  /* 0x0000001036007c0c */ /* 0x000fe2000d741270 */
[----:B------:R-:W-:Y:S01]  /*75130*/  VIADD R16, R52, 0x67 ;  /* 0x0000006734107836 */ /* 0x000fe20000000000 */
[----:B------:R-:W-:Y:S01]  /*75140*/  SHF.R.S32.HI R21, RZ, 0x1f, R50 ;  /* 0x0000001fff157819 */ /* 0x000fe20000011432 */
[----:B------:R-:W1:Y:S01]  /*75150*/  LDCU UR14, c[0x0][0x398] ;  /* 0x00007300ff0e77ac */ /* 0x000e620008000800 */
[C---:B------:R-:W-:Y:S02]  /*75160*/  IADD3 R8, P3, PT, R50.reuse, R0, RZ ;  /* 0x0000000032087210 */ /* 0x040fe40007f7e0ff */
[----:B---3--:R-:W-:Y:S01]  /*75170*/  IADD3 R14, P6, PT, R50, R3, RZ ;  /* 0x00000003320e7210 */ /* 0x008fe20007fde0ff */
[----:B------:R-:W3:Y:S01]  /*75180*/  LDCU UR16, c[0x0][0x398] ;  /* 0x00007300ff1077ac */ /* 0x000ee20008000800 */
[C---:B------:R-:W-:Y:S01]  /*75190*/  PRMT R19, R10.reuse, 0x7770, RZ ;  /* 0x000077700a137816 */ /* 0x040fe200000000ff */
[C---:B------:R-:W-:Y:S01]  /*751a0*/  IMAD.X R9, R21.reuse, 0x1, R2, P3 ;  /* 0x0000000115097824 */ /* 0x040fe200018e0602 */
[----:B----4-:R-:W-:Y:S01]  /*751b0*/  PRMT R17, R10, 0x7771, RZ ;  /* 0x000077710a117816 */ /* 0x010fe200000000ff */
[----:B------:R-:W-:-:S02]  /*751c0*/  IMAD.X R15, R21, 0x1, R60, P6 ;  /* 0x00000001150f7824 */ /* 0x000fc400030e063c */
[----:B--2---:R-:W-:Y:S01]  /*751d0*/  VIADD R50, R50, UR4 ;  /* 0x0000000432327c36 */ /* 0x004fe20008000000 */
[----:B------:R2:W-:Y:S01]  /*751e0*/  @P1 STG.E.U8 desc[UR42][R8.64], R19 ;  /* 0x0000001308001986 */ /* 0x0005e2000c10112a */
[----:B0-----:R-:W-:Y:S01]  /*751f0*/  ISETP.GE.AND P3, PT, R16, UR8, PT ;  /* 0x0000000810007c0c */ /* 0x001fe2000bf66270 */
[----:B------:R-:W0:Y:S02]  /*75200*/  LDCU UR8, c[0x0][0x39c] ;  /* 0x00007380ff0877ac */ /* 0x000e240008000800 */
[----:B------:R4:W-:Y:S01]  /*75210*/  @P2 STG.E.U8 desc[UR42][R14.64], R17 ;  /* 0x000000110e002986 */ /* 0x0009e2000c10112a */
[----:B------:R-:W-:Y:S01]  /*75220*/  ISETP.LT.AND P2, PT, R55, UR10, !P4 ;  /* 0x0000000a37007c0c */ /* 0x000fe2000e741270 */
[----:B------:R-:W0:Y:S01]  /*75230*/  LDCU UR4, c[0x0][0x3b8] ;  /* 0x00007700ff0477ac */ /* 0x000e220008000800 */
[----:B------:R-:W-:Y:S02]  /*75240*/  ISETP.LT.AND P4, PT, R54, UR12, !P4 ;  /* 0x0000000c36007c0c */ /* 0x000fe4000e781270 */
[----:B------:R-:W-:Y:S01]  /*75250*/  SHF.R.S32.HI R21, RZ, 0x1f, R50 ;  /* 0x0000001fff157819 */ /* 0x000fe20000011432 */
[----:B------:R-:W0:Y:S01]  /*75260*/  LDCU UR12, c[0x0][0x398] ;  /* 0x00007300ff0c77ac */ /* 0x000e220008000800 */
[----:B------:R-:W-:-:S02]  /*75270*/  IADD3 R12, P1, PT, R50, R0, RZ ;  /* 0x00000000320c7210 */ /* 0x000fc40007f3e0ff */
[----:B--2---:R-:W-:Y:S01]  /*75280*/  IADD3 R8, P6, PT, R50, R3, RZ ;  /* 0x0000000332087210 */ /* 0x004fe20007fde0ff */
[----:B------:R-:W2:Y:S01]  /*75290*/  LDCU UR10, c[0x0][0x39c] ;  /* 0x00007380ff0a77ac */ /* 0x000ea20008000800 */
[C---:B------:R-:W-:Y:S01]  /*752a0*/  PRMT R19, R10.reuse, 0x7772, RZ ;  /* 0x000077720a137816 */ /* 0x040fe200000000ff */
[C---:B------:R-:W-:Y:S01]  /*752b0*/  IMAD.X R13, R21.reuse, 0x1, R2, P1 ;  /* 0x00000001150d7824 */ /* 0x040fe200008e0602 */
[----:B----4-:R-:W-:Y:S01]  /*752c0*/  PRMT R17, R10, 0x7773, RZ ;  /* 0x000077730a117816 */ /* 0x010fe200000000ff */
[----:B------:R-:W-:Y:S02]  /*752d0*/  IMAD.X R9, R21, 0x1, R60, P6 ;  /* 0x0000000115097824 */ /* 0x000fe400030e063c */
[----:B-1----:R-:W-:Y:S01]  /*752e0*/  VIADD R50, R50, UR6 ;  /* 0x0000000632327c36 */ /* 0x002fe20008000000 */
[----:B------:R1:W-:Y:S01]  /*752f0*/  @P2 STG.E.U8 desc[UR42][R12.64], R19 ;  /* 0x000000130c002986 */ /* 0x0003e2000c10112a */
[----:B------:R-:W-:Y:S01]  /*75300*/  VIADD R16, R52, 0x68 ;  /* 0x0000006834107836 */ /* 0x000fe20000000000 */
[----:B------:R-:W-:Y:S01]  /*75310*/  ISETP.LT.AND P2, PT, R55, UR14, !P5 ;  /* 0x0000000e37007c0c */ /* 0x000fe2000ef41270 */
[----:B------:R-:W4:Y:S01]  /*75320*/  LDCU UR14, c[0x0][0x398] ;  /* 0x00007300ff0e77ac */ /* 0x000f220008000800 */
[----:B---3--:R-:W-:Y:S01]  /*75330*/  ISETP.LT.AND P5, PT, R54, UR16, !P5 ;  /* 0x0000001036007c0c */ /* 0x008fe2000efa1270 */
[----:B------:R3:W-:Y:S01]  /*75340*/  @P4 STG.E.U8 desc[UR42][R8.64], R17 ;  /* 0x0000001108004986 */ /* 0x0007e2000c10112a */
[----:B------:R-:W-:Y:S01]  /*75350*/  SHF.R.S32.HI R21, RZ, 0x1f, R50 ;  /* 0x0000001fff157819 */ /* 0x000fe20000011432 */
[----:B------:R-:W2:Y:S01]  /*75360*/  LDCU UR6, c[0x0][0x3b8] ;  /* 0x00007700ff0677ac */ /* 0x000ea20008000800 */
[----:B------:R-:W-:-:S02]  /*75370*/  IADD3 R14, P4, PT, R50, R0, RZ ;  /* 0x00000000320e7210 */ /* 0x000fc40007f9e0ff */
[----:B0-----:R-:W-:Y:S01]  /*75380*/  ISETP.GE.AND P1, PT, R16, UR8, PT ;  /* 0x0000000810007c0c */ /* 0x001fe2000bf26270 */
[----:B------:R-:W0:Y:S01]  /*75390*/  LDCU UR8, c[0x0][0x39c] ;  /* 0x00007380ff0877ac */ /* 0x000e220008000800 */
[----:B-1----:R-:W-:Y:S01]  /*753a0*/  IADD3 R12, P6, PT, R50, R3, RZ ;  /* 0x00000003320c7210 */ /* 0x002fe20007fde0ff */
[----:B------:R-:W-:Y:S01]  /*753b0*/  IMAD.X R15, R21, 0x1, R2, P4 ;  /* 0x00000001150f7824 */ /* 0x000fe200020e0602 */
[----:B------:R-:W-:Y:S01]  /*753c0*/  PRMT R19, R11, 0x7770, RZ ;  /* 0x000077700b137816 */ /* 0x000fe200000000ff */
[----:B------:R-:W1:Y:S02]  /*753d0*/  LDCU UR16, c[0x0][0x398] ;  /* 0x00007300ff1077ac */ /* 0x000e640008000800 */
[----:B------:R-:W-:Y:S01]  /*753e0*/  IMAD.X R13, R21, 0x1, R60, P6 ;  /* 0x00000001150d7824 */ /* 0x000fe200030e063c */
[----:B---3--:R-:W-:Y:S01]  /*753f0*/  PRMT R17, R11, 0x7771, RZ ;  /* 0x000077710b117816 */ /* 0x008fe200000000ff */
[----:B------:R-:W-:Y:S01]  /*75400*/  VIADD R9, R52, 0x6a ;  /* 0x0000006a34097836 */ /* 0x000fe20000000000 */
[----:B------:R-:W-:Y:S01]  /*75410*/  @P2 STG.E.U8 desc[UR42][R14.64], R19 ;  /* 0x000000130e002986 */ /* 0x000fe2000c10112a */
[----:B------:R-:W-:Y:S01]  /*75420*/  VIADD R50, R50, UR4 ;  /* 0x0000000432327c36 */ /* 0x000fe20008000000 */
[----:B------:R-:W3:Y:S02]  /*75430*/  LDCU UR4, c[0x0][0x3b8] ;  /* 0x00007700ff0477ac */ /* 0x000ee40008000800 */
[----:B------:R1:W-:Y:S01]  /*75440*/  @P5 STG.E.U8 desc[UR42][R12.64], R17 ;  /* 0x000000110c005986 */ /* 0x0003e2000c10112a */
[----:B------:R-:W-:Y:S01]  /*75450*/  ISETP.LT.AND P5, PT, R55, UR12, !P3 ;  /* 0x0000000c37007c0c */ /* 0x000fe2000dfa1270 */
[----:B------:R-:W-:Y:S01]  /*75460*/  VIADD R10, R52, 0x69 ;  /* 0x00000069340a7836 */ /* 0x000fe20000000000 */
[----:B--2---:R-:W-:Y:S01]  /*75470*/  ISETP.GE.AND P2, PT, R9, UR10, PT ;  /* 0x0000000a09007c0c */ /* 0x004fe2000bf46270 */
[----:B------:R-:W2:Y:S01]  /*75480*/  LDCU UR10, c[0x0][0x39c] ;  /* 0x00007380ff0a77ac */ /* 0x000ea20008000800 */
[----:B------:R-:W-:-:S02]  /*75490*/  SHF.R.S32.HI R21, RZ, 0x1f, R50 ;  /* 0x0000001fff157819 */ /* 0x000fc40000011432 */
[-C--:B------:R-:W-:Y:S01]  /*754a0*/  IADD3 R8, P6, PT, R50, R0.reuse, RZ ;  /* 0x0000000032087210 */ /* 0x080fe20007fde0ff */
[----:B------:R-:W2:Y:S01]  /*754b0*/  LDCU UR12, c[0x0][0x398] ;  /* 0x00007300ff0c77ac */ /* 0x000ea20008000800 */
[----:B----4-:R-:W-:Y:S02]  /*754c0*/  ISETP.LT.AND P3, PT, R54, UR14, !P3 ;  /* 0x0000000e36007c0c */ /* 0x010fe4000df61270 */
[----:B0-----:R-:W-:Y:S01]  /*754d0*/  ISETP.GE.AND P4, PT, R10, UR8, PT ;  /* 0x000000080a007c0c */ /* 0x001fe2000bf86270 */
[----:B------:R-:W-:Y:S01]  /*754e0*/  IMAD.X R9, R21, 0x1, R2, P6 ;  /* 0x0000000115097824 */ /* 0x000fe200030e0602 */
[C---:B-1----:R-:W-:Y:S01]  /*754f0*/  PRMT R17, R11.reuse, 0x7772, RZ ;  /* 0x000077720b117816 */ /* 0x042fe200000000ff */
[----:B------:R-:W0:Y:S01]  /*75500*/  LDCU UR8, c[0x0][0x3b8] ;  /* 0x00007700ff0877ac */ /* 0x000e220008000800 */
[CC--:B------:R-:W-:Y:S01]  /*75510*/  IADD3 R10, P6, PT, R50.reuse, R3.reuse, RZ ;  /* 0x00000003320a7210 */ /* 0x0c0fe20007fde0ff */
[----:B------:R-:W-:Y:S01]  /*75520*/  VIADD R50, R50, UR6 ;  /* 0x0000000632327c36 */ /* 0x000fe20008000000 */
[----:B------:R-:W-:Y:S01]  /*75530*/  PRMT R15, R11, 0x7773, RZ ;  /* 0x000077730b0f7816 */ /* 0x000fe200000000ff */
[----:B------:R1:W-:Y:S01]  /*75540*/  @P5 STG.E.U8 desc[UR42][R8.64], R17 ;  /* 0x0000001108005986 */ /* 0x0003e2000c10112a */
[----:B------:R-:W-:Y:S01]  /*75550*/  ISETP.LT.AND P5, PT, R55, UR16, !P1 ;  /* 0x0000001037007c0c */ /* 0x000fe2000cfa1270 */
[----:B------:R-:W-:Y:S01]  /*75560*/  IMAD.X R11, R21, 0x1, R60, P6 ;  /* 0x00000001150b7824 */ /* 0x000fe200030e063c */
[----:B------:R-:W-:Y:S01]  /*75570*/  SHF.R.S32.HI R19, RZ, 0x1f, R50 ;  /* 0x0000001fff137819 */ /* 0x000fe20000011432 */
[----:B------:R-:W-:Y:S01]  /*75580*/  VIADD R14, R52, 0x6b ;  /* 0x0000006b340e7836 */ /* 0x000fe20000000000 */
[-C--:B------:R-:W-:Y:S01]  /*75590*/  IADD3 R12, P6, PT, R50, R0.reuse, RZ ;  /* 0x00000000320c7210 */ /* 0x080fe20007fde0ff */
[----:B------:R-:W4:Y:S01]  /*755a0*/  LDCU UR14, c[0x0][0x398] ;  /* 0x00007300ff0e77ac */ /* 0x000f220008000800 */
[----:B------:R0:W-:Y:S02]  /*755b0*/  @P3 STG.E.U8 desc[UR42][R10.64], R15 ;  /* 0x0000000f0a003986 */ /* 0x0001e4000c10112a */
[----:B--2---:R-:W-:Y:S01]  /*755c0*/  ISETP.GE.AND P3, PT, R14, UR10, PT ;  /* 0x0000000a0e007c0c */ /* 0x004fe2000bf66270 */
[C---:B------:R-:W-:Y:S01]  /*755d0*/  IMAD.X R13, R19.reuse, 0x1, R2, P6 ;  /* 0x00000001130d7824 */ /* 0x040fe200030e0602 */
[----:B------:R-:W2:Y:S01]  /*755e0*/  LDCU UR10, c[0x0][0x39c] ;  /* 0x00007380ff0a77ac */ /* 0x000ea20008000800 */
[----:B-1----:R-:W-:Y:S01]  /*755f0*/  PRMT R17, R4, 0x7770, RZ ;  /* 0x0000777004117816 */ /* 0x002fe200000000ff */
[----:B------:R-:W1:Y:S04]  /*75600*/  LDCU UR16, c[0x0][0x398] ;  /* 0x00007300ff1077ac */ /* 0x000e680008000800 */
[----:B------:R2:W-:Y:S01]  /*75610*/  @P5 STG.E.U8 desc[UR42][R12.64], R17 ;  /* 0x000000110c005986 */ /* 0x0005e2000c10112a */
[C---:B------:R-:W-:Y:S01]  /*75620*/  IADD3 R8, P5, PT, R50.reuse, R3, RZ ;  /* 0x0000000332087210 */ /* 0x040fe20007fbe0ff */
[----:B0-----:R-:W-:Y:S01]  /*75630*/  VIADD R50, R50, UR8 ;  /* 0x0000000832327c36 */ /* 0x001fe20008000000 */
[----:B------:R-:W-:Y:S01]  /*75640*/  ISETP.LT.AND P1, PT, R54, UR12, !P1 ;  /* 0x0000000c36007c0c */ /* 0x000fe2000cf21270 */
[----:B------:R-:W0:Y:S02]  /*75650*/  LDCU UR12, c[0x0][0x398] ;  /* 0x00007300ff0c77ac */ /* 0x000e240008000800 */
[----:B------:R-:W-:Y:S01]  /*75660*/  IMAD.X R9, R19, 0x1, R60, P5 ;  /* 0x0000000113097824 */ /* 0x000fe200028e063c */
[----:B------:R-:W-:Y:S01]  /*75670*/  SHF.R.S32.HI R19, RZ, 0x1f, R50 ;  /* 0x0000001fff137819 */ /* 0x000fe20000011432 */
[----:B------:R-:W0:Y:S01]  /*75680*/  LDCU UR6, c[0x0][0x3b8] ;  /* 0x00007700ff0677ac */ /* 0x000e220008000800 */
[----:B------:R-:W-:Y:S01]  /*75690*/  IADD3 R10, P5, PT, R50, R0, RZ ;  /* 0x00000000320a7210 */ /* 0x000fe20007fbe0ff */
[----:B--2---:R-:W-:Y:S01]  /*756a0*/  VIADD R12, R52, 0x6c ;  /* 0x0000006c340c7836 */ /* 0x004fe20000000000 */
[----:B----4-:R-:W-:-:S03]  /*756b0*/  ISETP.LT.AND P6, PT, R55, UR14, !P4 ;  /* 0x0000000e37007c0c */ /* 0x010fc6000e7c1270 */
[----:B------:R-:W-:Y:S01]  /*756c0*/  IMAD.X R11, R19, 0x1, R2, P5 ;  /* 0x00000001130b7824 */ /* 0x000fe200028e0602 */
[----:B------:R-:W-:Y:S01]  /*756d0*/  PRMT R15, R4, 0x7771, RZ ;  /* 0x00007771040f7816 */ /* 0x000fe200000000ff */
[----:B------:R-:W2:Y:S01]  /*756e0*/  LDCU UR14, c[0x0][0x398] ;  /* 0x00007300ff0e77ac */ /* 0x000ea20008000800 */
[----:B------:R-:W-:Y:S01]  /*756f0*/  ISETP.GE.AND P5, PT, R12, UR10, PT ;  /* 0x0000000a0c007c0c */ /* 0x000fe2000bfa6270 */
[----:B------:R-:W4:Y:S02]  /*75700*/  LDCU UR10, c[0x0][0x39c] ;  /* 0x00007380ff0a77ac */ /* 0x000f240008000800 */
[----:B------:R0:W-:Y:S01]  /*75710*/  @P1 STG.E.U8 desc[UR42][R8.64], R15 ;  /* 0x0000000f08001986 */ /* 0x0001e2000c10112a */
[----:B------:R-:W-:Y:S02]  /*75720*/  PRMT R17, R4, 0x7772, RZ ;  /* 0x0000777204117816 */ /* 0x000fe400000000ff */
[CC--:B------:R-:W-:Y:S01]  /*75730*/  IADD3 R12, P1, PT, R50.reuse, R3.reuse, RZ ;  /* 0x00000003320c7210 */ /* 0x0c0fe20007f3e0ff */
[----:B---3--:R-:W-:Y:S01]  /*75740*/  VIADD R50, R50, UR4 ;  /* 0x0000000432327c36 */ /* 0x008fe20008000000 */
[----:B-1----:R-:W-:Y:S01]  /*75750*/  ISETP.LT.AND P4, PT, R54, UR16, !P4 ;  /* 0x0000001036007c0c */ /* 0x002fe2000e781270 */
[----:B------:R1:W-:Y:S01]  /*75760*/  @P6 STG.E.U8 desc[UR42][R10.64], R17 ;  /* 0x000000110a006986 */ /* 0x0003e2000c10112a */
[----:B------:R-:W-:Y:S01]  /*75770*/  ISETP.LT.AND P6, PT, R55, UR18, !P2 ;  /* 0x0000001237007c0c */ /* 0x000fe2000d7c1270 */
[----:B------:R-:W-:Y:S01]  /*75780*/  IMAD.X R13, R19, 0x1, R60, P1 ;  /* 0x00000001130d7824 */ /* 0x000fe200008e063c */
[----:B------:R-:W-:Y:S01]  /*75790*/  SHF.R.S32.HI R19, RZ, 0x1f, R50 ;  /* 0x0000001fff137819 */ /* 0x000fe20000011432 */
[----:B------:R-:W3:Y:S01]  /*757a0*/  LDCU UR8, c[0x0][0x3b8] ;  /* 0x00007700ff0877ac */ /* 0x000ee20008000800 */
[----:B0-----:R-:W-:Y:S01]  /*757b0*/  PRMT R15, R4, 0x7773, RZ ;  /* 0x00007773040f7816 */ /* 0x001fe200000000ff */
[----:B------:R-:W-:Y:S01]  /*757c0*/  VIADD R4, R52, 0x6d ;  /* 0x0000006d34047836 */ /* 0x000fe20000000000 */
[----:B------:R-:W-:Y:S01]  /*757d0*/  IADD3 R8, P1, PT, R50, R0, RZ ;  /* 0x0000000032087210 */ /* 0x000fe20007f3e0ff */
[----:B------:R-:W0:Y:S04]  /*757e0*/  LDCU UR16, c[0x0][0x398] ;  /* 0x00007300ff1077ac */ /* 0x000e280008000800 */
[----:B------:R-:W-:Y:S01]  /*757f0*/  IMAD.X R9, R19, 0x1, R2, P1 ;  /* 0x0000000113097824 */ /* 0x000fe200008e0602 */
[----:B----4-:R-:W-:Y:S01]  /*75800*/  ISETP.GE.AND P1, PT, R4, UR10, PT ;  /* 0x0000000a04007c0c */ /* 0x010fe2000bf26270 */
[----:B------:R-:W4:Y:S01]  /*75810*/  LDCU UR10, c[0x0][0x39c] ;  /* 0x00007380ff0a77ac */ /* 0x000f220008000800 */
[----:B-1----:R-:W-:Y:S01]  /*75820*/  PRMT R17, R5, 0x7770, RZ ;  /* 0x0000777005117816 */ /* 0x002fe200000000ff */
[----:B------:R1:W-:Y:S01]  /*75830*/  @P4 STG.E.U8 desc[UR42][R12.64], R15 ;  /* 0x0000000f0c004986 */ /* 0x0003e2000c10112a */
[----:B------:R-:W-:Y:S01]  /*75840*/  ISETP.LT.AND P2, PT, R54, UR12, !P2 ;  /* 0x0000000c36007c0c */ /* 0x000fe2000d741270 */
[----:B------:R-:W-:Y:S01]  /*75850*/  VIADD R4, R52, 0x6e ;  /* 0x0000006e34047836 */ /* 0x000fe20000000000 */
[----:B--2---:R-:W-:Y:S01]  /*75860*/  ISETP.LT.AND P4, PT, R55, UR14, !P3 ;  /* 0x0000000e37007c0c */ /* 0x004fe2000df81270 */
[----:B------:R2:W-:Y:S01]  /*75870*/  @P6 STG.E.U8 desc[UR42][R8.64], R17 ;  /* 0x0000001108006986 */ /* 0x0005e2000c10112a */
[C---:B------:R-:W-:Y:S01]  /*75880*/  IADD3 R10, P6, PT, R50.reuse, R3, RZ ;  /* 0x00000003320a7210 */ /* 0x040fe20007fde0ff */
[----:B------:R-:W-:Y:S01]  /*75890*/  VIADD R50, R50, UR6 ;  /* 0x0000000632327c36 */ /* 0x000fe20008000000 */
[----:B------:R-:W3:Y:S03]  /*758a0*/  LDCU UR18, c[0x0][0x398] ;  /* 0x00007300ff1277ac */ /* 0x000ee60008000800 */
[----:B------:R-:W-:Y:S01]  /*758b0*/  IMAD.X R11, R19, 0x1, R60, P6 ;  /* 0x00000001130b7824 */ /* 0x000fe200030e063c */
[----:B------:R-:W3:Y:S01]  /*758c0*/  LDCU UR4, c[0x0][0x3b8] ;  /* 0x00007700ff0477ac */ /* 0x000ee20008000800 */
[----:B-1----:R-:W-:-:S02]  /*758d0*/  PRMT R15, R5, 0x7771, RZ ;  /* 0x00007771050f7816 */ /* 0x002fc400000000ff */
[----:B------:R-:W-:Y:S01]  /*758e0*/  SHF.R.S32.HI R19, RZ, 0x1f, R50 ;  /* 0x0000001fff137819 */ /* 0x000fe20000011432 */
[----:B------:R-:W1:Y:S01]  /*758f0*/  LDCU UR12, c[0x0][0x398] ;  /* 0x00007300ff0c77ac */ /* 0x000e620008000800 */
[----:B------:R-:W-:Y:S01]  /*75900*/  IADD3 R12, P6, PT, R50, R0, RZ ;  /* 0x00000000320c7210 */ /* 0x000fe20007fde0ff */
[----:B------:R3:W-:Y:S01]  /*75910*/  @P2 STG.E.U8 desc[UR42][R10.64], R15 ;  /* 0x0000000f0a002986 */ /* 0x0007e2000c10112a */
[----:B----4-:R-:W-:Y:S01]  /*75920*/  ISETP.GE.AND P2, PT, R4, UR10, PT ;  /* 0x0000000a04007c0c */ /* 0x010fe2000bf46270 */
[----:B------:R-:W4:Y:S01]  /*75930*/  LDCU UR10, c[0x0][0x39c] ;  /* 0x00007380ff0a77ac */ /* 0x000f220008000800 */
[----:B--2---:R-:W-:Y:S01]  /*75940*/  PRMT R17, R5, 0x7772, RZ ;  /* 0x0000777205117816 */ /* 0x004fe200000000ff */
[----:B------:R-:W-:Y:S01]  /*75950*/  IMAD.X R13, R19, 0x1, R2, P6 ;  /* 0x00000001130d7824 */ /* 0x000fe200030e0602 */
[----:B0-----:R-:W-:Y:S01]  /*75960*/  ISETP.LT.AND P3, PT, R54, UR16, !P3 ;  /* 0x0000001036007c0c */ /* 0x001fe2000df61270 */
[----:B------:R-:W0:Y:S03]  /*75970*/  LDCU UR14, c[0x0][0x398] ;  /* 0x00007300ff0e77ac */ /* 0x000e260008000800 */
[----:B------:R2:W-:Y:S01]  /*75980*/  @P4 STG.E.U8 desc[UR42][R12.64], R17 ;  /* 0x000000110c004986 */ /* 0x0005e2000c10112a */
[C---:B------:R-:W-:Y:S01]  /*75990*/  IADD3 R8, P4, PT, R50.reuse, R3, RZ ;  /* 0x0000000332087210 */ /* 0x040fe20007f9e0ff */
[----:B---3--:R-:W-:Y:S01]  /*759a0*/  VIADD R50, R50, UR8 ;  /* 0x0000000832327c36 */ /* 0x008fe20008000000 */
[----:B------:R-:W3:Y:S01]  /*759b0*/  LDCU UR6, c[0x0][0x3b8] ;  /* 0x00007700ff0677ac */ /* 0x000ee20008000800 */
[----:B------:R-:W-:-:S02]  /*759c0*/  VIADD R10, R52, 0x6f ;  /* 0x0000006f340a7836 */ /* 0x000fc40000000000 */
[----:B------:R-:W-:Y:S01]  /*759d0*/  IMAD.X R9, R19, 0x1, R60, P4 ;  /* 0x0000000113097824 */ /* 0x000fe200020e063c */
[----:B------:R-:W-:Y:S01]  /*759e0*/  SHF.R.S32.HI R11, RZ, 0x1f, R50 ;  /* 0x0000001fff0b7819 */ /* 0x000fe20000011432 */
[----:B------:R-:W0:Y:S01]  /*759f0*/  LDCU UR16, c[0x0][0x398] ;  /* 0x00007300ff1077ac */ /* 0x000e220008000800 */
[----:B------:R-:W-:Y:S02]  /*75a00*/  IADD3 R4, P4, PT, R50, R0, RZ ;  /* 0x0000000032047210 */ /* 0x000fe40007f9e0ff */
[----:B------:R-:W-:Y:S01]  /*75a10*/  PRMT R15, R5, 0x7773, RZ ;  /* 0x00007773050f7816 */ /* 0x000fe200000000ff */
[----:B------:R-:W3:Y:S01]  /*75a20*/  LDCU UR8, c[0x0][0x3b8] ;  /* 0x00007700ff0877ac */ /* 0x000ee20008000800 */
[----:B------:R-:W-:Y:S01]  /*75a30*/  ISETP.LT.AND P6, PT, R55, UR18, !P5 ;  /* 0x0000001237007c0c */ /* 0x000fe2000efc1270 */
[----:B------:R-:W-:Y:S01]  /*75a40*/  IMAD.X R5, R11, 0x1, R2, P4 ;  /* 0x000000010b057824 */ /* 0x000fe200020e0602 */
[----:B----4-:R-:W-:Y:S01]  /*75a50*/  ISETP.GE.AND P4, PT, R10, UR10, PT ;  /* 0x0000000a0a007c0c */ /* 0x010fe2000bf86270 */
[----:B------:R-:W4:Y:S01]  /*75a60*/  LDCU UR10, c[0x0][0x39c] ;  /* 0x00007380ff0a77ac */ /* 0x000f220008000800 */
[----:B------:R3:W-:Y:S01]  /*75a70*/  @P3 STG.E.U8 desc[UR42][R8.64], R15 ;  /* 0x0000000f08003986 */ /* 0x0007e2000c10112a */
[----:B--2---:R-:W-:-:S02]  /*75a80*/  PRMT R13, R6, 0x7770, RZ ;  /* 0x00007770060d7816 */ /* 0x004fc400000000ff */
[C---:B------:R-:W-:Y:S01]  /*75a90*/  IADD3 R10, P3, PT, R50.reuse, R3, RZ ;  /* 0x00000003320a7210 */ /* 0x040fe20007f7e0ff */
[----:B------:R-:W-:Y:S01]  /*75aa0*/  VIADD R50, R50, UR4 ;  /* 0x0000000432327c36 */ /* 0x000fe20008000000 */
[----:B-1----:R-:W-:Y:S01]  /*75ab0*/  ISETP.LT.AND P5, PT, R54, UR12, !P5 ;  /* 0x0000000c36007c0c */ /* 0x002fe2000efa1270 */
[----:B------:R-:W1:Y:S02]  /*75ac0*/  LDCU UR18, c[0x0][0x398] ;  /* 0x00007300ff1277ac */ /* 0x000e640008000800 */
[----:B------:R-:W-:Y:S01]  /*75ad0*/  IMAD.X R11, R11, 0x1, R60, P3 ;  /* 0x000000010b0b7824 */ /* 0x000fe200018e063c */
[----:B------:R2:W-:Y:S01]  /*75ae0*/  @P6 STG.E.U8 desc[UR42][R4.64], R13 ;  /* 0x0000000d04006986 */ /* 0x0005e2000c10112a */
[----:B0-----:R-:W-:Y:S01]  /*75af0*/  ISETP.LT.AND P6, PT, R55, UR14, !P1 ;  /* 0x0000000e37007c0c */ /* 0x001fe2000cfc1270 */
[----:B------:R-:W0:Y:S01]  /*75b00*/  LDCU UR12, c[0x0][0x398] ;  /* 0x00007300ff0c77ac */ /* 0x000e220008000800 */
[----:B------:R-:W-:Y:S02]  /*75b10*/  SHF.R.S32.HI R17, RZ, 0x1f, R50 ;  /* 0x0000001fff117819 */ /* 0x000fe40000011432 */
[----:B---3--:R-:W-:Y:S01]  /*75b20*/  IADD3 R8, P3, PT, R50, R0, RZ ;  /* 0x0000000032087210 */ /* 0x008fe20007f7e0ff */
[----:B------:R-:W3:Y:S01]  /*75b30*/  LDCU UR14, c[0x0][0x398] ;  /* 0x00007300ff0e77ac */ /* 0x000ee20008000800 */
[----:B------:R-:W-:Y:S01]  /*75b40*/  PRMT R15, R6, 0x7771, RZ ;  /* 0x00007771060f7816 */ /* 0x000fe200000000ff */
[----:B------:R-:W0:Y:S01]  /*75b50*/  LDCU UR4, c[0x0][0x3b8] ;  /* 0x00007700ff0477ac */ /* 0x000e220008000800 */
[----:B--2---:R-:W-:-:S02]  /*75b60*/  VIADD R4, R52, 0x70 ;  /* 0x0000007034047836 */ /* 0x004fc40000000000 */
[----:B------:R-:W-:Y:S01]  /*75b70*/  IMAD.X R9, R17, 0x1, R2, P3 ;  /* 0x0000000111097824 */ /* 0x000fe200018e0602 */
[----:B------:R-:W-:Y:S02]  /*75b80*/  PRMT R13, R6, 0x7772, RZ ;  /* 0x00007772060d7816 */ /* 0x000fe400000000ff */
[----:B----4-:R-:W-:Y:S01]  /*75b90*/  ISETP.GE.AND P3, PT, R4, UR10, PT ;  /* 0x0000000a04007c0c */ /* 0x010fe2000bf66270 */
[----:B------:R-:W2:Y:S01]  /*75ba0*/  LDCU UR10, c[0x0][0x39c] ;  /* 0x00007380ff0a77ac */ /* 0x000ea20008000800 */
[----:B------:R-:W-:Y:S01]  /*75bb0*/  ISETP.LT.AND P1, PT, R54, UR16, !P1 ;  /* 0x0000001036007c0c */ /* 0x000fe2000cf21270 */
[----:B------:R4:W-:Y:S01]  /*75bc0*/  @P5 STG.E.U8 desc[UR42][R10.64], R15 ;  /* 0x0000000f0a005986 */ /* 0x0009e2000c10112a */
[----:B------:R-:W0:Y:S03]  /*75bd0*/  LDCU UR16, c[0x0][0x398] ;  /* 0x00007300ff1077ac */ /* 0x000e260008000800 */
[----:B------:R0:W-:Y:S01]  /*75be0*/  @P6 STG.E.U8 desc[UR42][R8.64], R13 ;  /* 0x0000000d08006986 */ /* 0x0001e2000c10112a */
[C---:B------:R-:W-:Y:S01]  /*75bf0*/  IADD3 R4, P6, PT, R50.reuse, R3, RZ ;  /* 0x0000000332047210 */ /* 0x040fe20007fde0ff */
[----:B------:R-:W-:Y:S01]  /*75c00*/  VIADD R50, R50, UR6 ;  /* 0x0000000632327c36 */ /* 0x000fe20008000000 */
[----:B-1----:R-:W-:Y:S01]  /*75c10*/  ISETP.LT.AND P5, PT, R55, UR18, !P2 ;  /* 0x0000001237007c0c */ /* 0x002fe2000d7a1270 */
[----:B------:R-:W1:Y:S02]  /*75c20*/  LDCU UR18, c[0x0][0x398] ;  /* 0x00007300ff1277ac */ /* 0x000e640008000800 */
[----:B------:R-:W-:Y:S01]  /*75c30*/  IMAD.X R5, R17, 0x1, R60, P6 ;  /* 0x0000000111057824 */ /* 0x000fe200030e063c */
[----:B----4-:R-:W-:Y:S01]  /*75c40*/  PRMT R15, R6, 0x7773, RZ ;  /* 0x00007773060f7816 */ /* 0x010fe200000000ff */
[----:B------:R-:W-:Y:S01]  /*75c50*/  VIADD R6, R52, 0x71 ;  /* 0x0000007134067836 */ /* 0x000fe20000000000 */
[----:B------:R-:W-:Y:S01]  /*75c60*/  SHF.R.S32.HI R17, RZ, 0x1f, R50 ;  /* 0x0000001fff117819 */ /* 0x000fe20000011432 */
[----:B------:R-:W4:Y:S01]  /*75c70*/  LDCU UR6, c[0x0][0x3b8] ;  /* 0x00007700ff0677ac */ /* 0x000f220008000800 */
[----:B------:R-:W-:Y:S01]  /*75c80*/  IADD3 R10, P6, PT, R50, R0, RZ ;  /* 0x00000000320a7210 */ /* 0x000fe20007fde0ff */
[----:B------:R1:W-:Y:S01]  /*75c90*/  @P1 STG.E.U8 desc[UR42][R4.64], R15 ;  /* 0x0000000f04001986 */ /* 0x0003e2000c10112a */
[----:B--2---:R-:W-:Y:S01]  /*75ca0*/  ISETP.GE.AND P1, PT, R6, UR10, PT ;  /* 0x0000000a06007c0c */ /* 0x004fe2000bf26270 */
[----:B------:R-:W2:Y:S01]  /*75cb0*/  LDCU UR10, c[0x0][0x39c] ;  /* 0x00007380ff0a77ac */ /* 0x000ea20008000800 */
[----:B0-----:R-:W-:Y:S01]  /*75cc0*/  PRMT R13, R7, 0x7770, RZ ;  /* 0x00007770070d7816 */ /* 0x001fe200000000ff */
[----:B------:R-:W-:-:S05]  /*75cd0*/  IMAD.X R11, R17, 0x1, R2, P6 ;  /* 0x00000001110b7824 */ /* 0x000fca00030e0602 */
[----:B------:R0:W-:Y:S01]  /*75ce0*/  @P5 STG.E.U8 desc[UR42][R10.64], R13 ;  /* 0x0000000d0a005986 */ /* 0x0001e2000c10112a */
[CC--:B------:R-:W-:Y:S01]  /*75cf0*/  IADD3 R8, P5, PT, R50.reuse, R3.reuse, RZ ;  /* 0x0000000332087210 */ /* 0x0c0fe20007fbe0ff */
[----:B------:R-:W-:Y:S01]  /*75d00*/  VIADD R50, R50, UR8 ;  /* 0x0000000832327c36 */ /* 0x000fe20008000000 */
[----:B------:R-:W-:Y:S01]  /*75d10*/  ISETP.LT.AND P2, PT, R54, UR12, !P2 ;  /* 0x0000000c36007c0c */ /* 0x000fe2000d741270 */
[----:B------:R-:W-:Y:S01]  /*75d20*/  VIADD R6, R52, 0x72 ;  /* 0x0000007234067836 */ /* 0x000fe20000000000 */
[----:B---3--:R-:W-:Y:S01]  /*75d30*/  ISETP.LT.AND P6, PT, R55, UR14, !P4 ;  /* 0x0000000e37007c0c */ /* 0x008fe2000e7c1270 */
[----:B------:R-:W-:Y:S01]  /*75d40*/  IMAD.X R9, R17, 0x1, R60, P5 ;  /* 0x0000000111097824 */ /* 0x000fe200028e063c */
[----:B------:R-:W-:Y:S01]  /*75d50*/  SHF.R.S32.HI R17, RZ, 0x1f, R50 ;  /* 0x0000001fff117819 */ /* 0x000fe20000011432 */
[----:B------:R-:W3:Y:S01]  /*75d60*/  LDCU UR12, c[0x0][0x398] ;  /* 0x00007300ff0c77ac */ /* 0x000ee20008000800 */
[-C--:B-1----:R-:W-:Y:S02]  /*75d70*/  IADD3 R4, P5, PT, R50, R0.reuse, RZ ;  /* 0x0000000032047210 */ /* 0x082fe40007fbe0ff */
[----:B------:R-:W-:Y:S01]  /*75d80*/  PRMT R15, R7, 0x7771, RZ ;  /* 0x00007771070f7816 */ /* 0x000fe200000000ff */
[----:B------:R-:W1:Y:S02]  /*75d90*/  LDCU UR14, c[0x0][0x398] ;  /* 0x00007300ff0e77ac */ /* 0x000e640008000800 */
[----:B------:R-:W-:Y:S01]  /*75da0*/  IMAD.X R5, R17, 0x1, R2, P5 ;  /* 0x0000000111057824 */ /* 0x000fe200028e0602 */
[----:B--2---:R-:W-:Y:S01]  /*75db0*/  ISETP.GE.AND P5, PT, R6, UR10, PT ;  /* 0x0000000a06007c0c */ /* 0x004fe2000bfa6270 */
[----:B------:R-:W2:Y:S01]  /*75dc0*/  LDCU UR10, c[0x0][0x39c] ;  /* 0x00007380ff0a77ac */ /* 0x000ea20008000800 */
[----:B0-----:R-:W-:Y:S01]  /*75dd0*/  PRMT R13, R7, 0x7772, RZ ;  /* 0x00007772070d7816 */ /* 0x001fe200000000ff */
[----:B------:R0:W-:Y:S01]  /*75de0*/  @P2 STG.E.U8 desc[UR42][R8.64], R15 ;  /* 0x0000000f08002986 */ /* 0x0001e2000c10112a */
[----:B------:R-:W-:Y:S01]  /*75df0*/  ISETP.LT.AND P4, PT, R54, UR16, !P4 ;  /* 0x0000001036007c0c */ /* 0x000fe2000e781270 */
[----:B------:R-:W1:Y:S02]  /*75e00*/  LDCU UR8, c[0x0][0x3b8] ;  /* 0x00007700ff0877ac */ /* 0x000e640008000800 */
[----:B------:R2:W-:Y:S01]  /*75e10*/  @P6 STG.E.U8 desc[UR42][R4.64], R13 ;  /* 0x0000000d04006986 */ /* 0x0005e2000c10112a */
[C---:B------:R-:W-:Y:S01]  /*75e20*/  IADD3 R6, P6, PT, R50.reuse, R3, RZ ;  /* 0x0000000332067210 */ /* 0x040fe20007fde0ff */
[----:B------:R-:W-:Y:S01]  /*75e30*/  VIADD R50, R50, UR4 ;  /* 0x0000000432327c36 */ /* 0x000fe20008000000 */
[----:B------:R-:W-:Y:S01]  /*75e40*/  ISETP.LT.AND P2, PT, R55, UR18, !P3 ;  /* 0x0000001237007c0c */ /* 0x000fe2000df41270 */
[----:B------:R-:W1:Y:S01]  /*75e50*/  LDCU UR16, c[0x0][0x398] ;  /* 0x00007300ff1077ac */ /* 0x000e620008000800 */
[----:B------:R-:W-:Y:S01]  /*75e60*/  PRMT R11, R7, 0x7773, RZ ;  /* 0x00007773070b7816 */ /* 0x000fe200000000ff */
[----:B------:R-:W-:Y:S01]  /*75e70*/  IMAD.X R7, R17, 0x1, R60, P6 ;  /* 0x0000000111077824 */ /* 0x000fe200030e063c */
[----:B------:R-:W-:Y:S01]  /*75e80*/  SHF.R.S32.HI R17, RZ, 0x1f, R50 ;  /* 0x0000001fff117819 */ /* 0x000fe20000011432 */
[----:B------:R-:W1:Y:S01]  /*75e90*/  LDCU UR18, c[0x0][0x398] ;  /* 0x00007300ff1277ac */ /* 0x000e620008000800 */
[----:B0-----:R-:W-:Y:S01]  /*75ea0*/  IADD3 R8, P6, PT, R50, R0, RZ ;  /* 0x0000000032087210 */ /* 0x001fe20007fde0ff */
[----:B--2---:R-:W-:Y:S01]  /*75eb0*/  VIADD R4, R52, 0x73 ;  /* 0x0000007334047836 */ /* 0x004fe20000000000 */
[----:B------:R-:W-:-:S03]  /*75ec0*/  PRMT R15, R56, 0x7770, RZ ;  /* 0x00007770380f7816 */ /* 0x000fc600000000ff */
[----:B------:R-:W-:Y:S01]  /*75ed0*/  IMAD.X R9, R17, 0x1, R2, P6 ;  /* 0x0000000111097824 */ /* 0x000fe200030e0602 */
[----:B------:R0:W-:Y:S01]  /*75ee0*/  @P4 STG.E.U8 desc[UR42][R6.64], R11 ;  /* 0x0000000b06004986 */ /* 0x0001e2000c10112a */
[----:B------:R-:W-:Y:S01]  /*75ef0*/  PRMT R13, R56, 0x7771, RZ ;  /* 0x00007771380d7816 */ /* 0x000fe200000000ff */
[----:B------:R-:W2:Y:S01]  /*75f00*/  LDCU UR4, c[0x0][0x3b8] ;  /* 0x00007700ff0477ac */ /* 0x000ea20008000800 */
[----:B------:R-:W-:Y:S01]  /*75f10*/  ISETP.GE.AND P4, PT, R4, UR10, PT ;  /* 0x0000000a04007c0c */ /* 0x000fe2000bf86270 */
[----:B------:R-:W2:Y:S01]  /*75f20*/  LDCU UR10, c[0x0][0x39c] ;  /* 0x00007380ff0a77ac */ /* 0x000ea20008000800 */
[----:B------:R0:W-:Y:S01]  /*75f30*/  @P2 STG.E.U8 desc[UR42][R8.64], R15 ;  /* 0x0000000f08002986 */ /* 0x0001e2000c10112a */
[C---:B------:R-:W-:Y:S01]  /*75f40*/  IADD3 R4, P2, PT, R50.reuse, R3, RZ ;  /* 0x0000000332047210 */ /* 0x040fe20007f5e0ff */
[----:B----4-:R-:W-:Y:S01]  /*75f50*/  VIADD R50, R50, UR6 ;  /* 0x0000000632327c36 */ /* 0x010fe20008000000 */
[----:B---3--:R-:W-:Y:S01]  /*75f60*/  ISETP.LT.AND P3, PT, R54, UR12, !P3 ;  /* 0x0000000c36007c0c */ /* 0x008fe2000df61270 */
[----:B------:R-:W3:Y:S01]  /*75f70*/  LDCU UR12, c[0x0][0x398] ;  /* 0x00007300ff0c77ac */ /* 0x000ee20008000800 */
[----:B-1----:R-:W-:Y:S01]  /*75f80*/  ISETP.LT.AND P6, PT, R55, UR14, !P1 ;  /* 0x0000000e37007c0c */ /* 0x002fe2000cfc1270 */
[----:B------:R-:W-:Y:S01]  /*75f90*/  IMAD.X R5, R17, 0x1, R60, P2 ;  /* 0x0000000111057824 */ /* 0x000fe200010e063c */
[----:B------:R-:W-:Y:S01]  /*75fa0*/  SHF.R.S32.HI R17, RZ, 0x1f, R50 ;  /* 0x0000001fff117819 */ /* 0x000fe20000011432 */
[----:B------:R-:W1:Y:S01]  /*75fb0*/  LDCU UR14, c[0x0][0x398] ;  /* 0x00007300ff0e77ac */ /* 0x000e620008000800 */
[----:B0-----:R-:W-:Y:S01]  /*75fc0*/  IADD3 R6, P2, PT, R50, R0, RZ ;  /* 0x0000000032067210 */ /* 0x001fe20007f5e0ff */
[----:B------:R-:W-:Y:S01]  /*75fd0*/  VIADD R8, R52, 0x74 ;  /* 0x0000007434087836 */ /* 0x000fe20000000000 */
[----:B------:R-:W-:-:S03]  /*75fe0*/  PRMT R11, R56, 0x7772, RZ ;  /* 0x00007772380b7816 */ /* 0x000fc600000000ff */
[----:B------:R-:W-:Y:S01]  /*75ff0*/  IMAD.X R7, R17, 0x1, R2, P2 ;  /* 0x0000000111077824 */ /* 0x000fe200010e0602 */
[----:B------:R-:W0:Y:S01]  /*76000*/  LDCU UR6, c[0x0][0x3b8] ;  /* 0x00007700ff0677ac */ /* 0x000e220008000800 */
[----:B------:R4:W-:Y:S01]  /*76010*/  @P3 STG.E.U8 desc[UR42][R4.64], R13 ;  /* 0x0000000d04003986 */ /* 0x0009e2000c10112a */
[----:B--2---:R-:W-:Y:S01]  /*76020*/  ISETP.GE.AND P2, PT, R8, UR10, PT ;  /* 0x0000000a08007c0c */ /* 0x004fe2000bf46270 */
[----:B------:R-:W2:Y:S02]  /*76030*/  LDCU UR10, c[0x0][0x39c] ;  /* 0x00007380ff0a77ac */ /* 0x000ea40008000800 */
[----:B------:R1:W-:Y:S01]  /*76040*/  @P6 STG.E.U8 desc[UR42][R6.64], R11 ;  /* 0x0000000b06006986 */ /* 0x0003e2000c10112a */
[C---:B------:R-:W-:Y:S01]  /*76050*/  IADD3 R8, P6, PT, R50.reuse, R3, RZ ;  /* 0x0000000332087210 */ /* 0x040fe20007fde0ff */
[----:B------:R-:W-:Y:S01]  /*76060*/  VIADD R50, R50, UR8 ;  /* 0x0000000832327c36 */ /* 0x000fe20008000000 */
[----:B------:R-:W-:Y:S01]  /*76070*/  ISETP.LT.AND P1, PT, R54, UR16, !P1 ;  /* 0x0000001036007c0c */ /* 0x000fe2000cf21270 */
[----:B------:R-:W0:Y:S01]  /*76080*/  LDCU UR8, c[0x0][0x398] ;  /* 0x00007300ff0877ac */ /* 0x000e220008000800 */
[----:B------:R-:W-:Y:S01]  /*76090*/  ISETP.LT.AND P3, PT, R55, UR18, !P5 ;  /* 0x0000001237007c0c */ /* 0x000fe2000ef61270 */
[----:B------:R-:W-:Y:S01]  /*760a0*/  IMAD.X R9, R17, 0x1, R60, P6 ;  /* 0x0000000111097824 */ /* 0x000fe200030e063c */
[----:B------:R-:W-:-:S02]  /*760b0*/  SHF.R.S32.HI R15, RZ, 0x1f, R50 ;  /* 0x0000001fff0f7819 */ /* 0x000fc40000011432 */
[-C--:B----4-:R-:W-:Y:S02]  /*760c0*/  IADD3 R4, P6, PT, R50, R0.reuse, RZ ;  /* 0x0000000032047210 */ /* 0x090fe40007fde0ff */
[----:B------:R-:W-:Y:S01]  /*760d0*/  PRMT R13, R56, 0x7773, RZ ;  /* 0x00007773380d7816 */ /* 0x000fe200000000ff */
[----:B-1----:R-:W-:Y:S01]  /*760e0*/  VIADD R6, R52, 0x75 ;  /* 0x0000007534067836 */ /* 0x002fe20000000000 */
[----:B------:R-:W-:Y:S01]  /*760f0*/  PRMT R11, R57, 0x7770, RZ ;  /* 0x00007770390b7816 */ /* 0x000fe200000000ff */
[----:B------:R-:W-:Y:S02]  /*76100*/  IMAD.X R5, R15, 0x1, R2, P6 ;  /* 0x000000010f057824 */ /* 0x000fe400030e0602 */
[----:B------:R1:W-:Y:S01]  /*76110*/  @P1 STG.E.U8 desc[UR42][R8.64], R13 ;  /* 0x0000000d08001986 */ /* 0x0003e2000c10112a */
[----:B--2---:R-:W-:Y:S01]  /*76120*/  ISETP.GE.AND P6, PT, R6, UR10, PT ;  /* 0x0000000a06007c0c */ /* 0x004fe2000bfc6270 */
[----:B------:R-:W2:Y:S02]  /*76130*/  LDCU UR10, c[0x0][0x398] ;  /* 0x00007300ff0a77ac */ /* 0x000ea40008000800 */
[----:B------:R4:W-:Y:S01]  /*76140*/  @P3 STG.E.U8 desc[UR42][R4.64], R11 ;  /* 0x0000000b04003986 */ /* 0x0009e2000c10112a */
[C---:B------:R-:W-:Y:S01]  /*76150*/  IADD3 R6, P3, PT, R50.reuse, R3, RZ ;  /* 0x0000000332067210 */ /* 0x040fe20007f7e0ff */
[----:B------:R-:W-:Y:S01]  /*76160*/  VIADD R50, R50, UR4 ;  /* 0x0000000432327c36 */ /* 0x000fe20008000000 */
[----:B---3--:R-:W-:Y:S01]  /*76170*/  ISETP.LT.AND P5, PT, R54, UR12, !P5 ;  /* 0x0000000c36007c0c */ /* 0x008fe2000efa1270 */
[----:B------:R-:W3:Y:S01]  /*76180*/  LDCU UR4, c[0x0][0x3b8] ;  /* 0x00007700ff0477ac */ /* 0x000ee20008000800 */
[----:B------:R-:W-:Y:S01]  /*76190*/  ISETP.LT.AND P1, PT, R55, UR14, !P4 ;  /* 0x0000000e37007c0c */ /* 0x000fe2000e721270 */
[----:B------:R-:W-:Y:S01]  /*761a0*/  IMAD.X R7, R15, 0x1, R60, P3 ;  /* 0x000000010f077824 */ /* 0x000fe200018e063c */
[----:B------:R-:W-:Y:S01]  /*761b0*/  SHF.R.S32.HI R15, RZ, 0x1f, R50 ;  /* 0x0000001fff0f7819 */ /* 0x000fe20000011432 */
[----:B------:R-:W3:Y:S01]  /*761c0*/  LDCU UR12, c[0x0][0x398] ;  /* 0x00007300ff0c77ac */ /* 0x000ee20008000800 */
[----:B-1----:R-:W-:-:S02]  /*761d0*/  IADD3 R8, P3, PT, R50, R0, RZ ;  /* 0x0000000032087210 */ /* 0x002fc40007f7e0ff */
[C---:B------:R-:W-:Y:S01]  /*761e0*/  PRMT R13, R57.reuse, 0x7771, RZ ;  /* 0x00007771390d7816 */ /* 0x040fe200000000ff */
[----:B----4-:R-:W-:Y:S01]  /*761f0*/  VIADD R4, R52, 0x76 ;  /* 0x0000007634047836 */ /* 0x010fe20000000000 */
[----:B------:R-:W-:Y:S01]  /*76200*/  PRMT R11, R57, 0x7772, RZ ;  /* 0x00007772390b7816 */ /* 0x000fe200000000ff */
[----:B------:R-:W-:Y:S02]  /*76210*/  IMAD.X R9, R15, 0x1, R2, P3 ;  /* 0x000000010f097824 */ /* 0x000fe400018e0602 */
[----:B------:R1:W-:Y:S01]  /*76220*/  @P5 STG.E.U8 desc[UR42][R6.64], R13 ;  /* 0x0000000d06005986 */ /* 0x0003e2000c10112a */
[----:B------:R-:W-:Y:S01]  /*76230*/  ISETP.GE.AND P3, PT, R4, UR5, PT ;  /* 0x0000000504007c0c */ /* 0x000fe2000bf66270 */
[----:B------:R-:W4:Y:S02]  /*76240*/  LDCU UR5, c[0x0][0x3b8] ;  /* 0x00007700ff0577ac */ /* 0x000f240008000800 */
[----:B------:R3:W-:Y:S01]  /*76250*/  @P1 STG.E.U8 desc[UR42][R8.64], R11 ;  /* 0x0000000b08001986 */ /* 0x0007e2000c10112a */
[C---:B------:R-:W-:Y:S01]  /*76260*/  IADD3 R4, P1, PT, R50.reuse, R3, RZ ;  /* 0x0000000332047210 */ /* 0x040fe20007f3e0ff */
[----:B0-----:R-:W-:Y:S01]  /*76270*/  VIADD R50, R50, UR6 ;  /* 0x0000000632327c36 */ /* 0x001fe20008000000 */
[----:B------:R-:W-:Y:S01]  /*76280*/  ISETP.LT.AND P4, PT, R54, UR8, !P4 ;  /* 0x0000000836007c0c */ /* 0x000fe2000e781270 */
[----:B------:R-:W0:Y:S01]  /*76290*/  LDCU UR8, c[0x0][0x398] ;  /* 0x00007300ff0877ac */ /* 0x000e220008000800 */
[----:B--2---:R-:W-:Y:S01]  /*762a0*/  ISETP.LT.AND P5, PT, R55, UR10, !P2 ;  /* 0x0000000a37007c0c */ /* 0x004fe2000d7a1270 */
[----:B------:R-:W-:Y:S01]  /*762b0*/  IMAD.X R5, R15, 0x1, R60, P1 ;  /* 0x000000010f057824 */ /* 0x000fe200008e063c */
[----:B------:R-:W-:Y:S01]  /*762c0*/  SHF.R.S32.HI R15, RZ, 0x1f, R50 ;  /* 0x0000001fff0f7819 */ /* 0x000fe20000011432 */
[----:B------:R-:W2:Y:S01]  /*762d0*/  LDCU UR6, c[0x0][0x398] ;  /* 0x00007300ff0677ac */ /* 0x000ea20008000800 */
[----:B-1----:R-:W-:-:S02]  /*762e0*/  IADD3 R6, P1, PT, R50, R0, RZ ;  /* 0x0000000032067210 */ /* 0x002fc40007f3e0ff */
[----:B------:R-:W-:Y:S01]  /*762f0*/  PRMT R57, R57, 0x7773, RZ ;  /* 0x0000777339397816 */ /* 0x000fe200000000ff */
[----:B---3--:R-:W-:Y:S01]  /*76300*/  VIADD R8, R52, 0x77 ;  /* 0x0000007734087836 */ /* 0x008fe20000000000 */
[C---:B------:R-:W-:Y:S01]  /*76310*/  PRMT R13, R58.reuse, 0x7770, RZ ;  /* 0x000077703a0d7816 */ /* 0x040fe200000000ff */
[----:B------:R-:W-:Y:S01]  /*76320*/  IMAD.X R7, R15, 0x1, R2, P1 ;  /* 0x000000010f077824 */ /* 0x000fe200008e0602 */
[----:B------:R-:W-:Y:S01]  /*76330*/  PRMT R17, R58, 0x7773, RZ ;  /* 0x000077733a117816 */ /* 0x000fe200000000ff */
[----:B------:R1:W-:Y:S01]  /*76340*/  @P4 STG.E.U8 desc[UR42][R4.64], R57 ;  /* 0x0000003904004986 */ /* 0x0003e2000c10112a */
[----:B------:R-:W-:Y:S01]  /*76350*/  ISETP.GE.AND P1, PT, R8, UR7, PT ;  /* 0x0000000708007c0c */ /* 0x000fe2000bf26270 */
[----:B------:R-:W3:Y:S02]  /*76360*/  LDCU UR7, c[0x0][0x398] ;  /* 0x00007300ff0777ac */ /* 0x000ee40008000800 */
[----:B------:R2:W-:Y:S01]  /*76370*/  @P5 STG.E.U8 desc[UR42][R6.64], R13 ;  /* 0x0000000d06005986 */ /* 0x0005e2000c10112a */
[C---:B------:R-:W-:Y:S01]  /*76380*/  IADD3 R8, P5, PT, R50.reuse, R3, RZ ;  /* 0x0000000332087210 */ /* 0x040fe20007fbe0ff */
[----:B------:R-:W-:Y:S01]  /*76390*/  VIADD R50, R50, UR4 ;  /* 0x0000000432327c36 */ /* 0x000fe20008000000 */
[----:B------:R-:W-:Y:S01]  /*763a0*/  ISETP.LT.AND P2, PT, R54, UR12, !P2 ;  /* 0x0000000c36007c0c */ /* 0x000fe2000d741270 */
[----:B------:R-:W4:Y:S01]  /*763b0*/  LDCU UR4, c[0x0][0x3b8] ;  /* 0x00007700ff0477ac */ /* 0x000f220008000800 */
[----:B0-----:R-:W-:Y:S01]  /*763c0*/  ISETP.LT.AND P4, PT, R55, UR8, !P6 ;  /* 0x0000000837007c0c */ /* 0x001fe2000f781270 */
[----:B------:R-:W-:Y:S01]  /*763d0*/  IMAD.X R9, R15, 0x1, R60, P5 ;  /* 0x000000010f097824 */ /* 0x000fe200028e063c */
[----:B------:R-:W-:Y:S01]  /*763e0*/  SHF.R.S32.HI R19, RZ, 0x1f, R50 ;  /* 0x0000001fff137819 */ /* 0x000fe20000011432 */
[----:B------:R-:W-:Y:S01]  /*763f0*/  VIADD R14, R52, 0x7b ;  /* 0x0000007b340e7836 */ /* 0x000fe20000000000 */
[----:B------:R-:W-:Y:S01]  /*76400*/  IADD3 R10, P5, PT, R50, R0, RZ ;  /* 0x00000000320a7210 */ /* 0x000fe20007fbe0ff */
[----:B------:R-:W0:Y:S01]  /*76410*/  LDCU UR10, c[0x0][0x398] ;  /* 0x00007300ff0a77ac */ /* 0x000e220008000800 */
[----:B-1----:R-:W-:-:S02]  /*76420*/  PRMT R5, R58, 0x7771, RZ ;  /* 0x000077713a057816 */ /* 0x002fc400000000ff */
[----:B------:R-:W-:Y:S01]  /*76430*/  PRMT R15, R58, 0x7772, RZ ;  /* 0x000077723a0f7816 */ /* 0x000fe200000000ff */
[----:B------:R-:W-:Y:S01]  /*76440*/  IMAD.X R11, R19, 0x1, R2, P5 ;  /* 0x00000001130b7824 */ /* 0x000fe200028e0602 */
[----:B------:R-:W1:Y:S01]  /*76450*/  LDCU UR8, c[0x0][0x398] ;  /* 0x00007300ff0877ac */ /* 0x000e620008000800 */
[----:B------:R0:W-:Y:S01]  /*76460*/  @P2 STG.E.U8 desc[UR42][R8.64], R5 ;  /* 0x0000000508002986 */ /* 0x0001e2000c10112a */
[----:B--2---:R-:W-:Y:S01]  /*76470*/  ISETP.LT.AND P6, PT, R54, UR6, !P6 ;  /* 0x0000000636007c0c */ /* 0x004fe2000f7c1270 */
[----:B------:R-:W-:Y:S01]  /*76480*/  VIADD R4, R52, 0x78 ;  /* 0x0000007834047836 */ /* 0x000fe20000000000 */
[----:B---3--:R-:W-:Y:S01]  /*76490*/  ISETP.LT.AND P2, PT, R55, UR7, !P3 ;  /* 0x0000000737007c0c */ /* 0x008fe2000df41270 */
[----:B------:R2:W-:Y:S01]  /*764a0*/  @P4 STG.E.U8 desc[UR42][R10.64], R15 ;  /* 0x0000000f0a004986 */ /* 0x0005e2000c10112a */
[C---:B------:R-:W-:Y:S01]  /*764b0*/  IADD3 R12, P4, PT, R50.reuse, R3, RZ ;  /* 0x00000003320c7210 */ /* 0x040fe20007f9e0ff */
[----:B----4-:R-:W-:Y:S01]  /*764c0*/  VIADD R50, R50, UR5 ;  /* 0x0000000532327c36 */ /* 0x010fe20008000000 */
[----:B------:R-:W3:Y:S03]  /*764d0*/  LDCU UR6, c[0x0][0x398] ;  /* 0x00007300ff0677ac */ /* 0x000ee60008000800 */
[----:B------:R-:W-:Y:S01]  /*764e0*/  IMAD.X R13, R19, 0x1, R60, P4 ;  /* 0x00000001130d7824 */ /* 0x000fe200020e063c */
[----:B------:R-:W-:Y:S01]  /*764f0*/  SHF.R.S32.HI R19, RZ, 0x1f, R50 ;  /* 0x0000001fff137819 */ /* 0x000fe20000011432 */
[----:B------:R-:W4:Y:S01]  /*76500*/  LDCU UR5, c[0x0][0x3b8] ;  /* 0x00007700ff0577ac */ /* 0x000f220008000800 */
[----:B0-----:R-:W-:-:S02]  /*76510*/  IADD3 R8, P4, PT, R50, R0, RZ ;  /* 0x0000000032087210 */ /* 0x001fc40007f9e0ff */
[----:B------:R-:W-:Y:S01]  /*76520*/  ISETP.GE.AND P5, PT, R4, UR9, PT ;  /* 0x0000000904007c0c */ /* 0x000fe2000bfa6270 */
[----:B--2---:R-:W-:Y:S01]  /*76530*/  VIADD R10, R52, 0x79 ;  /* 0x00000079340a7836 */ /* 0x004fe20000000000 */
[----:B------:R-:W0:Y:S01]  /*76540*/  LDS.128 R4, [R61] ;  /* 0x000000003d047984 */ /* 0x000e220000000c00 */
[----:B------:R-:W-:Y:S01]  /*76550*/  PRMT R15, R59, 0x7770, RZ ;  /* 0x000077703b0f7816 */ /* 0x000fe200000000ff */
[----:B------:R-:W-:Y:S01]  /*76560*/  IMAD.X R9, R19, 0x1, R2, P4 ;  /* 0x0000000113097824 */ /* 0x000fe200020e0602 */
[----:B------:R-:W2:Y:S01]  /*76570*/  LDCU UR7, c[0x0][0x398] ;  /* 0x00007300ff0777ac */ /* 0x000ea20008000800 */
[----:B------:R4:W-:Y:S01]  /*76580*/  @P6 STG.E.U8 desc[UR42][R12.64], R17 ;  /* 0x000000110c006986 */ /* 0x0009e2000c10112a */
[----:B------:R-:W-:Y:S02]  /*76590*/  ISETP.GE.AND P4, PT, R10, UR13, PT ;  /* 0x0000000d0a007c0c */ /* 0x000fe4000bf86270 */
[----:B-1----:R-:W-:Y:S01]  /*765a0*/  ISETP.LT.AND P3, PT, R54, UR8, !P3 ;  /* 0x0000000836007c0c */ /* 0x002fe2000df61270 */
[----:B------:R1:W-:Y:S01]  /*765b0*/  @P2 STG.E.U8 desc[UR42][R8.64], R15 ;  /* 0x0000000f08002986 */ /* 0x0003e2000c10112a */
[C---:B------:R-:W-:Y:S01]  /*765c0*/  IADD3 R10, P2, PT, R50.reuse, R3, RZ ;  /* 0x00000003320a7210 */ /* 0x040fe20007f5e0ff */
[----:B------:R-:W-:Y:S01]  /*765d0*/  VIADD R50, R50, UR4 ;  /* 0x0000000432327c36 */ /* 0x000fe20008000000 */
[----:B------:R-:W2:Y:S01]  /*765e0*/  LDCU UR4, c[0x0][0x398] ;  /* 0x00007300ff0477ac */ /* 0x000ea20008000800 */
[----:B---3--:R-:W-:-:S02]  /*765f0*/  ISETP.LT.AND P6, PT, R55, UR6, !P1 ;  /* 0x0000000637007c0c */ /* 0x008fc4000cfc1270 */
[----:B------:R-:W-:Y:S01]  /*76600*/  IMAD.X R11, R19, 0x1, R60, P2 ;  /* 0x00000001130b7824 */ /* 0x000fe200010e063c */
[----:B------:R-:W-:Y:S01]  /*76610*/  SHF.R.S32.HI R19, RZ, 0x1f, R50 ;  /* 0x0000001fff137819 */ /* 0x000fe20000011432 */
[----:B------:R-:W3:Y:S01]  /*76620*/  LDCU UR6, c[0x0][0x398] ;  /* 0x00007300ff0677ac */ /* 0x000ee20008000800 */
[----:B----4-:R-:W-:Y:S02]  /*76630*/  IADD3 R12, P2, PT, R50, R0, RZ ;  /* 0x00000000320c7210 */ /* 0x010fe40007f5e0ff */
[C---:B------:R-:W-:Y:S01]  /*76640*/  PRMT R17, R59.reuse, 0x7771, RZ ;  /* 0x000077713b117816 */ /* 0x040fe200000000ff */
[----:B-1----:R-:W-:Y:S01]  /*76650*/  VIADD R8, R52, 0x7a ;  /* 0x0000007a34087836 */ /* 0x002fe20000000000 */
[----:B------:R-:W-:Y:S01]  /*76660*/  PRMT R15, R59, 0x7772, RZ ;  /* 0x000077723b0f7816 */ /* 0x000fe200000000ff */
[----:B------:R-:W-:Y:S01]  /*76670*/  IMAD.X R13, R19, 0x1, R2, P2 ;  /* 0x00000001130d7824 */ /* 0x000fe200010e0602 */
[----:B------:R-:W1:Y:S01]  /*76680*/  LDCU UR8, c[0x0][0x398] ;  /* 0x00007300ff0877ac */ /* 0x000e620008000800 */
[----:B------:R4:W-:Y:S01]  /*76690*/  @P3 STG.E.U8 desc[UR42][R10.64], R17 ;  /* 0x000000110a003986 */ /* 0x0009e2000c10112a */
[----:B------:R-:W-:Y:S01]  /*766a0*/  ISETP.GE.AND P2, PT, R8, UR11, PT ;  /* 0x0000000b08007c0c */ /* 0x000fe2000bf46270 */
[----:B------:R-:W0:Y:S02]  /*766b0*/  LDCU UR9, c[0x0][0x398] ;  /* 0x00007300ff0977ac */ /* 0x000e240008000800 */
[----:B------:R0:W-:Y:S01]  /*766c0*/  @P6 STG.E.U8 desc[UR42][R12.64], R15 ;  /* 0x0000000f0c006986 */ /* 0x0001e2000c10112a */
[----:B--2---:R-:W-:-:S02]  /*766d0*/  ISETP.LT.AND P3, PT, R55, UR4, !P5 ;  /* 0x0000000437007c0c */ /* 0x004fc4000ef61270 */
[----:B------:R-:W-:Y:S01]  /*766e0*/  IADD3 R8, P6, PT, R50, R3, RZ ;  /* 0x0000000332087210 */ /* 0x000fe20007fde0ff */
[----:B------:R-:W2:Y:S01]  /*766f0*/  LDCU UR4, c[0x0][0x3b8] ;  /* 0x00007700ff0477ac */ /* 0x000ea20008000800 */
[----:B------:R-:W-:Y:S01]  /*76700*/  ISETP.LT.AND P1, PT, R54, UR7, !P1 ;  /* 0x0000000736007c0c */ /* 0x000fe2000cf21270 */
[----:B------:R-:W-:Y:S01]  /*76710*/  VIADD R50, R50, UR5 ;  /* 0x0000000532327c36 */ /* 0x000fe20008000000 */
[----:B------:R-:W1:Y:S01]  /*76720*/  LDCU UR7, c[0x0][0x398] ;  /* 0x00007300ff0777ac */ /* 0x000e620008000800 */
[----:B------:R-:W-:-:S03]  /*76730*/  IMAD.X R9, R19, 0x1, R60, P6 ;  /* 0x0000000113097824 */ /* 0x000fc600030e063c */
[----:B----4-:R-:W-:Y:S01]  /*76740*/  SHF.R.S32.HI R17, RZ, 0x1f, R50 ;  /* 0x0000001fff117819 */ /* 0x010fe20000011432 */
[----:B------:R-:W4:Y:S01]  /*76750*/  LDCU UR5, c[0x0][0x3b8] ;  /* 0x00007700ff0577ac */ /* 0x000f220008000800 */
[-C--:B------:R-:W-:Y:S02]  /*76760*/  IADD3 R10, P6, PT, R50, R0.reuse, RZ ;  /* 0x00000000320a7210 */ /* 0x080fe40007fde0ff */
[----:B------:R-:W-:Y:S02]  /*76770*/  PRMT R59, R59, 0x7773, RZ ;  /* 0x000077733b3b7816 */ /* 0x000fe400000000ff */
[----:B0-----:R-:W-:Y:S01]  /*76780*/  PRMT R15, R4, 0x7770, RZ ;  /* 0x00007770040f7816 */ /* 0x001fe200000000ff */
[----:B------:R-:W-:Y:S02]  /*76790*/  IMAD.X R11, R17, 0x1, R2, P6 ;  /* 0x00000001110b7824 */ /* 0x000fe400030e0602 */
[----:B------:R0:W-:Y:S01]  /*767a0*/  @P1 STG.E.U8 desc[UR42][R8.64], R59 ;  /* 0x0000003b08001986 */ /* 0x0001e2000c10112a */
[----:B---3--:R-:W-:Y:S01]  /*767b0*/  ISETP.LT.AND P1, PT, R54, UR6, !P5 ;  /* 0x0000000636007c0c */ /* 0x008fe2000ef21270 */
[----:B------:R-:W3:Y:S02]  /*767c0*/  LDCU UR6, c[0x0][0x398] ;  /* 0x00007300ff0677ac */ /* 0x000ee40008000800 */
[----:B------:R4:W-:Y:S01]  /*767d0*/  @P3 STG.E.U8 desc[UR42][R10.64], R15 ;  /* 0x0000000f0a003986 */ /* 0x0009e2000c10112a */
[C---:B------:R-:W-:Y:S01]  /*767e0*/  IADD3 R12, P3, PT, R50.reuse, R3, RZ ;  /* 0x00000003320c7210 */ /* 0x040fe20007f7e0ff */
[----:B--2---:R-:W-:Y:S01]  /*767f0*/  VIADD R50, R50, UR4 ;  /* 0x0000000432327c36 */ /* 0x004fe20008000000 */
[----:B-1----:R-:W-:Y:S01]  /*76800*/  ISETP.LT.AND P6, PT, R55, UR7, !P4 ;  /* 0x0000000737007c0c */ /* 0x002fe2000e7c1270 */
[----:B------:R-:W1:Y:S02]  /*76810*/  LDCU UR4, c[0x0][0x3b8] ;  /* 0x00007700ff0477ac */ /* 0x000e640008000800 */
[----:B------:R-:W-:Y:S01]  /*76820*/  IMAD.X R13, R17, 0x1, R60, P3 ;  /* 0x00000001110d7824 */ /* 0x000fe200018e063c */
[----:B------:R-:W-:Y:S01]  /*76830*/  SHF.R.S32.HI R19, RZ, 0x1f, R50 ;  /* 0x0000001fff137819 */ /* 0x000fe20000011432 */
[----:B------:R-:W2:Y:S01]  /*76840*/  LDCU UR7, c[0x0][0x398] ;  /* 0x00007300ff0777ac */ /* 0x000ea20008000800 */
[----:B0-----:R-:W-:-:S02]  /*76850*/  IADD3 R8, P3, PT, R50, R0, RZ ;  /* 0x0000000032087210 */ /* 0x001fc40007f7e0ff */
[----:B------:R-:W-:Y:S01]  /*76860*/  PRMT R17, R4, 0x7771, RZ ;  /* 0x0000777104117816 */ /* 0x000fe200000000ff */
[----:B----4-:R-:W-:Y:S01]  /*76870*/  VIADD R10, R52, 0x7c ;  /* 0x0000007c340a7836 */ /* 0x010fe20000000000 */
[----:B------:R-:W-:Y:S01]  /*76880*/  PRMT R15, R4, 0x7772, RZ ;  /* 0x00007772040f7816 */ /* 0x000fe200000000ff */
[----:B------:R-:W-:Y:S01]  /*76890*/  IMAD.X R9, R19, 0x1, R2, P3 ;  /* 0x0000000113097824 */ /* 0x000fe200018e0602 */
[----:B------:R-:W-:Y:S01]  /*768a0*/  ISETP.LT.AND P4, PT, R54, UR8, !P4 ;  /* 0x0000000836007c0c */ /* 0x000fe2000e781270 */
[----:B------:R0:W-:Y:S01]  /*768b0*/  @P1 STG.E.U8 desc[UR42][R12.64], R17 ;  /* 0x000000110c001986 */ /* 0x0001e2000c10112a */
[----:B------:R-:W-:Y:S01]  /*768c0*/  ISETP.GE.AND P3, PT, R10, UR17, PT ;  /* 0x000000110a007c0c */ /* 0x000fe2000bf66270 */
[----:B------:R-:W4:Y:S01]  /*768d0*/  LDCU UR8, c[0x0][0x398] ;  /* 0x00007300ff0877ac */ /* 0x000f220008000800 */
[C---:B------:R-:W-:Y:S01]  /*768e0*/  IADD3 R10, P1, PT, R50.reuse, R3, RZ ;  /* 0x00000003320a7210 */ /* 0x040fe20007f3e0ff */
[----:B------:R-:W-:Y:S01]  /*768f0*/  VIADD R50, R50, UR5 ;  /* 0x0000000532327c36 */ /* 0x000fe20008000000 */
[----:B------:R1:W-:Y:S01]  /*76900*/  @P6 STG.E.U8 desc[UR42][R8.64], R15 ;  /* 0x0000000f08006986 */ /* 0x0003e2000c10112a */
[----:B---3--:R-:W-:Y:S01]  /*76910*/  ISETP.LT.AND P6, PT, R55, UR6, !P2 ;  /* 0x0000000637007c0c */ /* 0x008fe2000d7c1270 */
[----:B------:R-:W3:Y:S01]  /*76920*/  LDCU UR6, c[0x0][0x398] ;  /* 0x00007300ff0677ac */ /* 0x000ee20008000800 */
[----:B------:R-:W-:Y:S01]  /*76930*/  IMAD.X R11, R19, 0x1, R60, P1 ;  /* 0x00000001130b7824 */ /* 0x000fe200008e063c */
[----:B------:R-:W-:-:S02]  /*76940*/  SHF.R.S32.HI R19, RZ, 0x1f, R50 ;  /* 0x0000001fff137819 */ /* 0x000fc40000011432 */
[----:B------:R-:W-:Y:S01]  /*76950*/  ISETP.GE.AND P5, PT, R14, UR15, PT ;  /* 0x0000000f0e007c0c */ /* 0x000fe2000bfa6270 */
[----:B------:R-:W3:Y:S01]  /*76960*/  LDCU UR5, c[0x0][0x3b8] ;  /* 0x00007700ff0577ac */ /* 0x000ee20008000800 */
[-C--:B0-----:R-:W-:Y:S02]  /*76970*/  IADD3 R12, P1, PT, R50, R0.reuse, RZ ;  /* 0x00000000320c7210 */ /* 0x081fe40007f3e0ff */
[----:B------:R-:W-:Y:S02]  /*76980*/  PRMT R17, R4, 0x7773, RZ ;  /* 0x0000777304117816 */ /* 0x000fe400000000ff */
[----:B-1----:R-:W-:Y:S01]  /*76990*/  PRMT R15, R5, 0x7770, RZ ;  /* 0x00007770050f7816 */ /* 0x002fe200000000ff */
[----:B------:R-:W-:Y:S02]  /*769a0*/  IMAD.X R13, R19, 0x1, R2, P1 ;  /* 0x00000001130d7824 */ /* 0x000fe400008e0602 */
[----:B------:R0:W-:Y:S01]  /*769b0*/  @P4 STG.E.U8 desc[UR42][R10.64], R17 ;  /* 0x000000110a004986 */ /* 0x0001e2000c10112a */
[----:B--2---:R-:W-:Y:S01]  /*769c0*/  ISETP.LT.AND P2, PT, R54, UR7, !P2 ;  /* 0x0000000736007c0c */ /* 0x004fe2000d741270 */
[----:B------:R-:W1:Y:S02]  /*769d0*/  LDCU UR7, c[0x0][0x398] ;  /* 0x00007300ff0777ac */ /* 0x000e640008000800 */
[----:B------:R2:W-:Y:S01]  /*769e0*/  @P6 STG.E.U8 desc[UR42][R12.64], R15 ;  /* 0x0000000f0c006986 */ /* 0x0005e2000c10112a */
[C---:B------:R-:W-:Y:S01]  /*769f0*/  IADD3 R8, P6, PT, R50.reuse, R3, RZ ;  /* 0x0000000332087210 */ /* 0x040fe20007fde0ff */
[----:B------:R-:W-:Y:S01]  /*76a00*/  VIADD R50, R50, UR4 ;  /* 0x0000000432327c36 */ /* 0x000fe20008000000 */
[----:B----4-:R-:W-:Y:S01]  /*76a10*/  ISETP.LT.AND P4, PT, R55, UR8, !P5 ;  /* 0x0000000837007c0c */ /* 0x010fe2000ef81270 */
[----:B------:R-:W4:Y:S02]  /*76a20*/  LDCU UR8, c[0x0][0x398] ;  /* 0x00007300ff0877ac */ /* 0x000f240008000800 */
[----:B------:R-:W-:Y:S01]  /*76a30*/  IMAD.X R9, R19, 0x1, R60, P6 ;  /* 0x0000000113097824 */ /* 0x000fe200030e063c */
[----:B------:R-:W-:Y:S01]  /*76a40*/  SHF.R.S32.HI R19, RZ, 0x1f, R50 ;  /* 0x0000001fff137819 */ /* 0x000fe20000011432 */
[----:B------:R-:W-:Y:S01]  /*76a50*/  VIADD R4, R52, 0x7d ;  /* 0x0000007d34047836 */ /* 0x000fe20000000000 */
[----:B0-----:R-:W-:Y:S01]  /*76a60*/  IADD3 R10, P6, PT, R50, R0, RZ ;  /* 0x00000000320a7210 */ /* 0x001fe20007fde0ff */
[----:B------:R-:W0:Y:S01]  /*76a70*/  LDCU UR4, c[0x0][0x3b8] ;  /* 0x00007700ff0477ac */ /* 0x000e220008000800 */
[----:B---3--:R-:W-:-:S03]  /*76a80*/  ISETP.LT.AND P5, PT, R54, UR6, !P5 ;  /* 0x0000000636007c0c */ /* 0x008fc6000efa1270 */
[----:B------:R-:W-:Y:S01]  /*76a90*/  IMAD.X R11, R19, 0x1, R2, P6 ;  /* 0x00000001130b7824 */ /* 0x000fe200030e0602 */
[----:B--2---:R-:W-:Y:S01]  /*76aa0*/  IADD3 R12, P6, PT, R50, R3, RZ ;  /* 0x00000003320c7210 */ /* 0x004fe20007fde0ff */
[----:B------:R-:W2:Y:S01]  /*76ab0*/  LDCU UR6, c[0x0][0x3b8] ;  /* 0x00007700ff0677ac */ /* 0x000ea20008000800 */
[C---:B------:R-:W-:Y:S02]  /*76ac0*/  PRMT R17, R5.reuse, 0x7771, RZ ;  /* 0x0000777105117816 */ /* 0x040fe400000000ff */
[----:B------:R-:W-:Y:S01]  /*76ad0*/  PRMT R15, R5, 0x7772, RZ ;  /* 0x00007772050f7816 */ /* 0x000fe200000000ff */
[----:B------:R-:W-:Y:S01]  /*76ae0*/  IMAD.X R13, R19, 0x1, R60, P6 ;  /* 0x00000001130d7824 */ /* 0x000fe200030e063c */
[----:B------:R-:W-:Y:S01]  /*76af0*/  ISETP.GE.AND P1, PT, R4, UR21, PT ;  /* 0x0000001504007c0c */ /* 0x000fe2000bf26270 */
[----:B------:R-:W-:Y:S01]  /*76b00*/  VIADD R4, R52, 0x7e ;  /* 0x0000007e34047836 */ /* 0x000fe20000000000 */
[----:B------:R3:W-:Y:S01]  /*76b10*/  @P2 STG.E.U8 desc[UR42][R8.64], R17 ;  /* 0x0000001108002986 */ /* 0x0007e2000c10112a */
[----:B------:R-:W-:Y:S01]  /*76b20*/  VIADD R50, R50, UR5 ;  /* 0x0000000532327c36 */ /* 0x000fe20008000000 */
[----:B------:R-:W-:Y:S01]  /*76b30*/  PRMT R19, R5, 0x7773, RZ ;  /* 0x0000777305137816 */ /* 0x000fe200000000ff */
[----:B------:R-:W0:Y:S01]  /*76b40*/  LDCU UR5, c[0x0][0x3b8] ;  /* 0x00007700ff0577ac */ /* 0x000e220008000800 */
[----:B------:R2:W-:Y:S01]  /*76b50*/  @P4 STG.E.U8 desc[UR42][R10.64], R15 ;  /* 0x0000000f0a004986 */ /* 0x0005e2000c10112a */
[----:B-1----:R-:W-:-:S02]  /*76b60*/  ISETP.LT.AND P4, PT, R55, UR7, !P3 ;  /* 0x0000000737007c0c */ /* 0x002fc4000df81270 */
[----:B----4-:R-:W-:Y:S01]  /*76b70*/  ISETP.LT.AND P3, PT, R54, UR8, !P3 ;  /* 0x0000000836007c0c */ /* 0x010fe2000df61270 */
[----:B------:R1:W-:Y:S01]  /*76b80*/  @P5 STG.E.U8 desc[UR42][R12.64], R19 ;  /* 0x000000130c005986 */ /* 0x0003e2000c10112a */
[----:B------:R-:W-:Y:S01]  /*76b90*/  ISETP.GE.AND P2, PT, R4, UR19, PT ;  /* 0x0000001304007c0c */ /* 0x000fe2000bf46270 */
[----:B------:R-:W4:Y:S01]  /*76ba0*/  LDCU UR7, c[0x0][0x398] ;  /* 0x00007300ff0777ac */ /* 0x000f220008000800 */
[C---:B------:R-:W-:Y:S02]  /*76bb0*/  IADD3 R4, P6, PT, R50.reuse, R0, RZ ;  /* 0x0000000032047210 */ /* 0x040fe40007fde0ff */
[----:B---3--:R-:W-:Y:S01]  /*76bc0*/  SHF.R.S32.HI R9, RZ, 0x1f, R50 ;  /* 0x0000001fff097819 */ /* 0x008fe20000011432 */
[----:B------:R-:W3:Y:S01]  /*76bd0*/  LDCU UR8, c[0x0][0x398] ;  /* 0x00007300ff0877ac */ /* 0x000ee20008000800 */
[----:B------:R-:W-:Y:S02]  /*76be0*/  IADD3 R8, P5, PT, R50, R3, RZ ;  /* 0x0000000332087210 */ /* 0x000fe40007fbe0ff */
[C---:B------:R-:W-:Y:S01]  /*76bf0*/  PRMT R17, R6.reuse, 0x7770, RZ ;  /* 0x0000777006117816 */ /* 0x040fe200000000ff */
[C---:B------:R-:W-:Y:S01]  /*76c00*/  IMAD.X R5, R9.reuse, 0x1, R2, P6 ;  /* 0x0000000109057824 */ /* 0x040fe200030e0602 */
[----:B--2---:R-:W-:Y:S01]  /*76c10*/  PRMT R15, R6, 0x7771, RZ ;  /* 0x00007771060f7816 */ /* 0x004fe200000000ff */
[----:B------:R-:W-:-:S02]  /*76c20*/  IMAD.X R9, R9, 0x1, R60, P5 ;  /* 0x0000000109097824 */ /* 0x000fc400028e063c */
[----:B0-----:R-:W-:Y:S01]  /*76c30*/  VIADD R50, R50, UR4 ;  /* 0x0000000432327c36 */ /* 0x001fe20008000000 */
[----:B------:R-:W-:Y:S01]  /*76c40*/  @P4 STG.E.U8 desc[UR42][R4.64], R17 ;  /* 0x0000001104004986 */ /* 0x000fe2000c10112a */
[----:B------:R-:W0:Y:S03]  /*76c50*/  LDCU UR4, c[0x0][0x398] ;  /* 0x00007300ff0477ac */ /* 0x000e260008000800 */
[----:B------:R2:W-:Y:S01]  /*76c60*/  @P3 STG.E.U8 desc[UR42][R8.64], R15 ;  /* 0x0000000f08003986 */ /* 0x0005e2000c10112a */
[----:B-1----:R-:W-:Y:S02]  /*76c70*/  SHF.R.S32.HI R13, RZ, 0x1f, R50 ;  /* 0x0000001fff0d7819 */ /* 0x002fe40000011432 */
[C---:B------:R-:W-:Y:S02]  /*76c80*/  IADD3 R10, P3, PT, R50.reuse, R0, RZ ;  /* 0x00000000320a7210 */ /* 0x040fe40007f7e0ff */
[C---:B------:R-:W-:Y:S01]  /*76c90*/  IADD3 R12, P4, PT, R50.reuse, R3, RZ ;  /* 0x00000003320c7210 */ /* 0x040fe20007f9e0ff */
[----:B------:R-:W-:Y:S01]  /*76ca0*/  VIADD R50, R50, UR6 ;  /* 0x0000000632327c36 */ /* 0x000fe20008000000 */
[----:B------:R-:W1:Y:S03]  /*76cb0*/  LDCU UR6, c[0x0][0x398] ;  /* 0x00007300ff0677ac */ /* 0x000e660008000800 */
[----:B------:R-:W-:Y:S01]  /*76cc0*/  VIADD R16, R50, UR5 ;  /* 0x0000000532107c36 */ /* 0x000fe20008000000 */
[----:B------:R-:W-:Y:S01]  /*76cd0*/  SHF.R.S32.HI R19, RZ, 0x1f, R50 ;  /* 0x0000001fff137819 */ /* 0x000fe20000011432 */
[----:B------:R-:W-:-:S03]  /*76ce0*/  IMAD.X R11, R13, 0x1, R2, P3 ;  /* 0x000000010d0b7824 */ /* 0x000fc600018e0602 */
[CC--:B------:R-:W-:Y:S02]  /*76cf0*/  IADD3 R14, P5, PT, R16.reuse, R0.reuse, RZ ;  /* 0x00000000100e7210 */ /* 0x0c0fe40007fbe0ff */
[----:B--2---:R-:W-:Y:S02]  /*76d00*/  SHF.R.S32.HI R9, RZ, 0x1f, R16 ;  /* 0x0000001fff097819 */ /* 0x004fe40000011410 */
[-C--:B------:R-:W-:Y:S02]  /*76d10*/  IADD3 R16, P6, PT, R16, R3.reuse, RZ ;  /* 0x0000000310107210 */ /* 0x080fe40007fde0ff */
[----:B------:R-:W-:Y:S01]  /*76d20*/  IADD3 R4, P3, PT, R50, R0, RZ ;  /* 0x0000000032047210 */ /* 0x000fe20007f7e0ff */
[----:B------:R-:W-:Y:S01]  /*76d30*/  IMAD.X R15, R9, 0x1, R2, P5 ;  /* 0x00000001090f7824 */ /* 0x000fe200028e0602 */
[----:B----4-:R-:W-:Y:S01]  /*76d40*/  ISETP.LT.AND P5, PT, R55, UR7, !P1 ;  /* 0x0000000737007c0c */ /* 0x010fe2000cfa1270 */
[--C-:B------:R-:W-:Y:S01]  /*76d50*/  IMAD.X R17, R9, 0x1, R60.reuse, P6 ;  /* 0x0000000109117824 */ /* 0x100fe200030e063c */
[----:B---3--:R-:W-:Y:S01]  /*76d60*/  ISETP.LT.AND P1, PT, R54, UR8, !P1 ;  /* 0x0000000836007c0c */ /* 0x008fe2000cf21270 */
[----:B------:R-:W-:Y:S01]  /*76d70*/  IMAD.X R13, R13, 0x1, R60, P4 ;  /* 0x000000010d0d7824 */ /* 0x000fe200020e063c */
[----:B0-----:R-:W-:Y:S01]  /*76d80*/  ISETP.LT.AND P6, PT, R55, UR4, !P2 ;  /* 0x0000000437007c0c */ /* 0x001fe2000d7c1270 */
[----:B------:R-:W-:Y:S01]  /*76d90*/  IMAD.X R5, R19, 0x1, R2, P3 ;  /* 0x0000000113057824 */ /* 0x000fe200018e0602 */
[----:B------:R-:W-:-:S02]  /*76da0*/  IADD3 R8, P4, PT, R50, R3, RZ ;  /* 0x0000000332087210 */ /* 0x000fc40007f9e0ff */
[C---:B-1----:R-:W-:Y:S02]  /*76db0*/  ISETP.LT.AND P2, PT, R54.reuse, UR6, !P2 ;  /* 0x0000000636007c0c */ /* 0x042fe4000d741270 */
[----:B------:R-:W-:Y:S02]  /*76dc0*/  ISETP.LT.AND P3, PT, R55, UR9, !P0 ;  /* 0x0000000937007c0c */ /* 0x000fe4000c761270 */
[----:B------:R-:W-:Y:S01]  /*76dd0*/  ISETP.LT.AND P0, PT, R54, UR10, !P0 ;  /* 0x0000000a36007c0c */ /* 0x000fe2000c701270 */
[----:B------:R-:W-:Y:S01]  /*76de0*/  IMAD.X R9, R19, 0x1, R60, P4 ;  /* 0x0000000113097824 */ /* 0x000fe200020e063c */
[C---:B------:R-:W-:Y:S02]  /*76df0*/  PRMT R25, R6.reuse, 0x7772, RZ ;  /* 0x0000777206197816 */ /* 0x040fe400000000ff */
[----:B------:R-:W-:Y:S02]  /*76e00*/  PRMT R23, R6, 0x7773, RZ ;  /* 0x0000777306177816 */ /* 0x000fe400000000ff */
[----:B------:R-:W-:-:S02]  /*76e10*/  PRMT R3, R7, 0x7773, RZ ;  /* 0x0000777307037816 */ /* 0x000fc400000000ff */
[C---:B------:R-:W-:Y:S02]  /*76e20*/  PRMT R19, R7.reuse, 0x7772, RZ ;  /* 0x0000777207137816 */ /* 0x040fe400000000ff */
[C---:B------:R-:W-:Y:S02]  /*76e30*/  PRMT R21, R7.reuse, 0x7771, RZ ;  /* 0x0000777107157816 */ /* 0x040fe400000000ff */
[----:B------:R-:W-:Y:S01]  /*76e40*/  PRMT R7, R7, 0x7770, RZ ;  /* 0x0000777007077816 */ /* 0x000fe200000000ff */
[----:B------:R0:W-:Y:S04]  /*76e50*/  @P5 STG.E.U8 desc[UR42][R10.64], R25 ;  /* 0x000000190a005986 */ /* 0x0001e8000c10112a */
[----:B------:R0:W-:Y:S04]  /*76e60*/  @P1 STG.E.U8 desc[UR42][R12.64], R23 ;  /* 0x000000170c001986 */ /* 0x0001e8000c10112a */
[----:B------:R0:W-:Y:S04]  /*76e70*/  @P6 STG.E.U8 desc[UR42][R4.64], R7 ;  /* 0x0000000704006986 */ /* 0x0001e8000c10112a */
[----:B------:R0:W-:Y:S04]  /*76e80*/  @P2 STG.E.U8 desc[UR42][R8.64], R21 ;  /* 0x0000001508002986 */ /* 0x0001e8000c10112a */
[----:B------:R0:W-:Y:S01]  /*76e90*/  @P3 STG.E.U8 desc[UR42][R14.64], R19 ;  /* 0x000000130e003986 */ /* 0x0001e2000c10112a */
[----:B------:R-:W-:Y:S05]  /*76ea0*/  @!P0 EXIT ;  /* 0x000000000000894d */ /* 0x000fea0003800000 */
[----:B------:R-:W-:Y:S01]  /*76eb0*/  STG.E.U8 desc[UR42][R16.64], R3 ;  /* 0x0000000310007986 */ /* 0x000fe2000c10112a */
[----:B------:R-:W-:Y:S05]  /*76ec0*/  EXIT ;  /* 0x000000000000794d */ /* 0x000fea0003800000 */
.L_x_2:
[----:B------:R-:W-:-:S00]  /*76ed0*/  BRA `(.L_x_2) ;  /* 0xfffffffc00fc7947 */ /* 0x000fc0000383ffff */
[----:B------:R-:W-:-:S00]  /*76ee0*/  NOP ;  /* 0x0000000000007918 */ /* 0x000fc00000000000 */
        /* <DEDUP_REMOVED lines=9> */
.L_x_3:


//--------------------- .nv.shared.matmul_kernel  --------------------------
	.section	.nv.shared.matmul_kernel,"aw",@nobits
	.sectionflags	@""
	.align	16
	.zero		1024


//--------------------- .nv.shared.reserved.0     --------------------------
	.section	.nv.shared.reserved.0,"aw",@nobits
	.weak		__nv_reservedSMEM_offset_0_alias
	.size		__nv_reservedSMEM_offset_0_alias, 0, 64
	.other		__nv_reservedSMEM_offset_0_alias,@"STO_CUDA_RESERVED_SHARED STV_DEFAULT"
__nv_reservedSMEM_offset_0_alias:
	.zero		0
	.zero		64


//--------------------- .nv.constant0.matmul_kernel --------------------------
	.section	.nv.constant0.matmul_kernel,"a",@progbits
	.sectionflags	@""
	.align	4
.nv.constant0.matmul_kernel:
	.zero		976


//--------------------- SYMBOLS --------------------------

	.type		.nv.reservedSmem.offset0,@object
	.size		.nv.reservedSmem.offset0,0x4
	.type		.nv.reservedSmem.cap,@object
	.size		.nv.reservedSmem.cap,0x4
